// auto-generated by cutlass_sweep.conv — config: {"arch": "sm_90", "cluster_m": 2, "cluster_n": 1, "conv_kind": "fprop", "dtype": "tf32", "ndim": 3, "tile_k": 64, "tile_m": 256, "tile_n": 64}
#include "cutlass/cutlass.h"
#include "cute/tensor.hpp"
#include "cutlass/kernel_hardware_info.hpp"
#include "cutlass/conv/convolution.h"
#include "cutlass/conv/dispatch_policy.hpp"
#include "cutlass/conv/collective/collective_builder.hpp"
#include "cutlass/conv/kernel/conv_universal.hpp"
#include "cutlass/conv/device/conv_universal_adapter.hpp"
#include "cutlass/epilogue/collective/collective_builder.hpp"

using namespace cute;
using Elem = cutlass::tfloat32_t;
using Acc  = float;
using LayoutAB = cutlass::layout::TensorNDHWC;
using LayoutC  = cutlass::layout::TensorNDHWC;
constexpr auto ConvOp = cutlass::conv::Operator::kFprop;
using TileShape    = Shape<_256, _64, Shape<_64>>;
using ClusterShape = Shape<_2, _1, _1>;

using CollectiveEpilogue = typename cutlass::epilogue::collective::CollectiveBuilder<
    cutlass::arch::Sm90, cutlass::arch::OpClassTensorOp,
    TileShape, ClusterShape,
    cutlass::epilogue::collective::EpilogueTileAuto,
    Acc, Acc,
    Elem, LayoutC, 128 / cutlass::sizeof_bits<Elem>::value,
    Elem, LayoutC, 128 / cutlass::sizeof_bits<Elem>::value,
    cutlass::epilogue::collective::EpilogueScheduleAuto
  >::CollectiveOp;

using CollectiveMainloop = typename cutlass::conv::collective::CollectiveBuilder<
    cutlass::arch::Sm90, cutlass::arch::OpClassTensorOp, ConvOp,
    Elem, LayoutAB, 128 / cutlass::sizeof_bits<Elem>::value,
    Elem, LayoutAB, 128 / cutlass::sizeof_bits<Elem>::value,
    Acc,
    TileShape, ClusterShape,
    cutlass::conv::collective::StageCountAutoCarveout<
        static_cast<int>(sizeof(typename CollectiveEpilogue::SharedStorage))>,
    cutlass::conv::collective::KernelScheduleAuto
  >::CollectiveOp;

using ProblemShape = cutlass::conv::ConvProblemShape<
    ConvOp, CollectiveMainloop::DispatchPolicy::NumSpatialDimensions>;
using ConvKernel = cutlass::conv::kernel::ConvUniversal<
    ProblemShape, CollectiveMainloop, CollectiveEpilogue>;
using Conv = cutlass::conv::device::ConvUniversalAdapter<ConvKernel>;

auto* _anchor = &cutlass::device_kernel<ConvKernel>;


// ===== COMPILED SASS (sm_90a) =====

	.target	sm_90a

	.elftype	@"ET_EXEC"


//--------------------- .note.nv.tkinfo           --------------------------
	.section	.note.nv.tkinfo,"",@"SHT_NOTE"
	.sectionflags	@"SHF_NOTE_NV_TKINFO"
	.tkinfo
        /*0018*/ 	.word	0x00000002
        /*0030*/ 	.string	""
        /*0030*/ 	.string	"ptxas"
        /*0030*/ 	.string	"Cuda compilation tools, release 13.0, V13.0.88"
        /*0030*/ 	.string	"Build cuda_13.0.r13.0/compiler.36424714_0"
        /*0030*/ 	.string	"-arch sm_90a -m 64 "



//--------------------- .note.nv.cuinfo           --------------------------
	.section	.note.nv.cuinfo,"",@"SHT_NOTE"
	.sectionflags	@"SHF_NOTE_NV_CUINFO"
        /*0018*/ 	.short	0x0002
        /*001a*/ 	.short	0x005a
        /*001c*/ 	.short	0x0082
	.zero		2


//--------------------- .nv.info                  --------------------------
	.section	.nv.info,"",@"SHT_CUDA_INFO"
	.align	4


	//----- nvinfo : EIATTR_REGCOUNT
	.align		4
        /*0000*/ 	.byte	0x04, 0x2f
        /*0002*/ 	.short	(.L_12 - .L_11)
	.align		4
.L_11:
        /*0004*/ 	.word	index@(_ZN7cutlass13device_kernelINS_4conv6kernel13ConvUniversalINS1_16ConvProblemShapeILNS1_8OperatorE0ELi3EEENS1_10collective14CollectiveConvINS1_46MainloopSm90TmaGmmaWarpSpecializedImplicitGemmILS5_0ELi2ELi3EN4cute5tupleIJNSA_1CILi2EEENSC_ILi1EEESE_EEENS1_36KernelImplicitTmaWarpSpecializedSm90ELi1EEENSB_IJNSC_ILi256EEENSC_ILi64EEENSB_IJSJ_EEEEEENS_10tfloat32_tESM_NSA_8TiledMMAINSA_8MMA_AtomIJNSA_4SM904GMMA29MMA_64x64x8_F32TF32TF32_SS_TNILNSQ_7ScaleInE1ELSS_1EEEEEENSA_6LayoutINSB_IJSE_SE_SE_EEENSB_IJNSC_ILi0EEESX_SX_EEEEENSB_IJNSA_10UnderscoreES10_S10_EEEEENS7_6detail26Sm90ImplicitGemmTileTraitsINSA_20SM90_TMA_LOAD_IM2COLENSA_14ComposedLayoutINSA_7SwizzleILi3ELi4ELi3EEENSA_18smem_ptr_flag_bitsILi32EEENSV_INSB_IJNSB_IJNSC_ILi8EEENSC_ILi32EEEEEENSB_IJS1C_SD_EEENSB_IJSE_SD_EEEEEENSB_IJNSB_IJS1C_NSC_ILi512EEEEEENSB_IJSE_SI_EEENSB_IJSX_NSC_ILi16384EEEEEEEEEEEEEvEENS14_INSA_23SM90_TMA_LOAD_MULTICASTENS16_IS18_S1A_NSV_INSB_IJNSB_IJS1B_S1B_EEES1E_S1F_EEENSB_IJS1I_S1J_NSB_IJSX_NSC_ILi4096EEEEEEEEEEEEEvEEEENS_8epilogue10collective6detail29Sm90TmaWarpSpecializedAdapterINS21_15DefaultEpilogueISM_NSB_IJNSB_IJllllEEESE_SX_EEES26_NS20_6thread17LinearCombinationISM_Li1EffLNS27_9ScaleType4KindE0ELNS_15FloatRoundStyleE2ESM_EENS_4gemm15EpilogueDefaultEEEEEvvEEEEvNT_6ParamsE)
        /*0008*/ 	.word	0x0000009a


	//----- nvinfo : EIATTR_FRAME_SIZE
	.align		4
.L_12:
        /*000c*/ 	.byte	0x04, 0x11
        /*000e*/ 	.short	(.L_14 - .L_13)
	.align		4
.L_13:
        /*0010*/ 	.word	index@(_ZN7cutlass13device_kernelINS_4conv6kernel13ConvUniversalINS1_16ConvProblemShapeILNS1_8OperatorE0ELi3EEENS1_10collective14CollectiveConvINS1_46MainloopSm90TmaGmmaWarpSpecializedImplicitGemmILS5_0ELi2ELi3EN4cute5tupleIJNSA_1CILi2EEENSC_ILi1EEESE_EEENS1_36KernelImplicitTmaWarpSpecializedSm90ELi1EEENSB_IJNSC_ILi256EEENSC_ILi64EEENSB_IJSJ_EEEEEENS_10tfloat32_tESM_NSA_8TiledMMAINSA_8MMA_AtomIJNSA_4SM904GMMA29MMA_64x64x8_F32TF32TF32_SS_TNILNSQ_7ScaleInE1ELSS_1EEEEEENSA_6LayoutINSB_IJSE_SE_SE_EEENSB_IJNSC_ILi0EEESX_SX_EEEEENSB_IJNSA_10UnderscoreES10_S10_EEEEENS7_6detail26Sm90ImplicitGemmTileTraitsINSA_20SM90_TMA_LOAD_IM2COLENSA_14ComposedLayoutINSA_7SwizzleILi3ELi4ELi3EEENSA_18smem_ptr_flag_bitsILi32EEENSV_INSB_IJNSB_IJNSC_ILi8EEENSC_ILi32EEEEEENSB_IJS1C_SD_EEENSB_IJSE_SD_EEEEEENSB_IJNSB_IJS1C_NSC_ILi512EEEEEENSB_IJSE_SI_EEENSB_IJSX_NSC_ILi16384EEEEEEEEEEEEEvEENS14_INSA_23SM90_TMA_LOAD_MULTICASTENS16_IS18_S1A_NSV_INSB_IJNSB_IJS1B_S1B_EEES1E_S1F_EEENSB_IJS1I_S1J_NSB_IJSX_NSC_ILi4096EEEEEEEEEEEEEvEEEENS_8epilogue10collective6detail29Sm90TmaWarpSpecializedAdapterINS21_15DefaultEpilogueISM_NSB_IJNSB_IJllllEEESE_SX_EEES26_NS20_6thread17LinearCombinationISM_Li1EffLNS27_9ScaleType4KindE0ELNS_15FloatRoundStyleE2ESM_EENS_4gemm15EpilogueDefaultEEEEEvvEEEEvNT_6ParamsE)
        /*0014*/ 	.word	0x00000000


	//----- nvinfo : EIATTR_MIN_STACK_SIZE
	.align		4
.L_14:
        /*0018*/ 	.byte	0x04, 0x12
        /*001a*/ 	.short	(.L_16 - .L_15)
	.align		4
.L_15:
        /*001c*/ 	.word	index@(_ZN7cutlass13device_kernelINS_4conv6kernel13ConvUniversalINS1_16ConvProblemShapeILNS1_8OperatorE0ELi3EEENS1_10collective14CollectiveConvINS1_46MainloopSm90TmaGmmaWarpSpecializedImplicitGemmILS5_0ELi2ELi3EN4cute5tupleIJNSA_1CILi2EEENSC_ILi1EEESE_EEENS1_36KernelImplicitTmaWarpSpecializedSm90ELi1EEENSB_IJNSC_ILi256EEENSC_ILi64EEENSB_IJSJ_EEEEEENS_10tfloat32_tESM_NSA_8TiledMMAINSA_8MMA_AtomIJNSA_4SM904GMMA29MMA_64x64x8_F32TF32TF32_SS_TNILNSQ_7ScaleInE1ELSS_1EEEEEENSA_6LayoutINSB_IJSE_SE_SE_EEENSB_IJNSC_ILi0EEESX_SX_EEEEENSB_IJNSA_10UnderscoreES10_S10_EEEEENS7_6detail26Sm90ImplicitGemmTileTraitsINSA_20SM90_TMA_LOAD_IM2COLENSA_14ComposedLayoutINSA_7SwizzleILi3ELi4ELi3EEENSA_18smem_ptr_flag_bitsILi32EEENSV_INSB_IJNSB_IJNSC_ILi8EEENSC_ILi32EEEEEENSB_IJS1C_SD_EEENSB_IJSE_SD_EEEEEENSB_IJNSB_IJS1C_NSC_ILi512EEEEEENSB_IJSE_SI_EEENSB_IJSX_NSC_ILi16384EEEEEEEEEEEEEvEENS14_INSA_23SM90_TMA_LOAD_MULTICASTENS16_IS18_S1A_NSV_INSB_IJNSB_IJS1B_S1B_EEES1E_S1F_EEENSB_IJS1I_S1J_NSB_IJSX_NSC_ILi4096EEEEEEEEEEEEEvEEEENS_8epilogue10collective6detail29Sm90TmaWarpSpecializedAdapterINS21_15DefaultEpilogueISM_NSB_IJNSB_IJllllEEESE_SX_EEES26_NS20_6thread17LinearCombinationISM_Li1EffLNS27_9ScaleType4KindE0ELNS_15FloatRoundStyleE2ESM_EENS_4gemm15EpilogueDefaultEEEEEvvEEEEvNT_6ParamsE)
        /*0020*/ 	.word	0x00000000
.L_16:


//--------------------- .nv.compat                --------------------------
	.section	.nv.compat,"",@"SHT_CUDA_COMPAT_INFO"
	.align	4
        /*0000*/ 	.byte	0x02, 0x09, 0x01, 0x00, 0x02, 0x02, 0x04, 0x00, 0x02, 0x05, 0x05, 0x00, 0x03, 0x07, 0x01, 0x01
        /*0010*/ 	.byte	0x02, 0x03, 0x01, 0x00, 0x02, 0x06, 0x01, 0x00, 0x04, 0x0b, 0x08, 0x00, 0x00, 0x00, 0x00, 0x00
        /*0020*/ 	.byte	0x00, 0x00, 0x00, 0x00


//--------------------- .nv.info._ZN7cutlass13device_kernelINS_4conv6kernel13ConvUniversalINS1_16ConvProblemShapeILNS1_8OperatorE0ELi3EEENS1_10collective14CollectiveConvINS1_46MainloopSm90TmaGmmaWarpSpecializedImplicitGemmILS5_0ELi2ELi3EN4cute5tupleIJNSA_1CILi2EEENSC_ILi1EEESE_EEENS1_36KernelImplicitTmaWarpSpecializedSm90ELi1EEENSB_IJNSC_ILi256EEENSC_ILi64EEENSB_IJSJ_EEEEEENS_10tfloat32_tESM_NSA_8TiledMMAINSA_8MMA_AtomIJNSA_4SM904GMMA29MMA_64x64x8_F32TF32TF32_SS_TNILNSQ_7ScaleInE1ELSS_1EEEEEENSA_6LayoutINSB_IJSE_SE_SE_EEENSB_IJNSC_ILi0EEESX_SX_EEEEENSB_IJNSA_10UnderscoreES10_S10_EEEEENS7_6detail26Sm90ImplicitGemmTileTraitsINSA_20SM90_TMA_LOAD_IM2COLENSA_14ComposedLayoutINSA_7SwizzleILi3ELi4ELi3EEENSA_18smem_ptr_flag_bitsILi32EEENSV_INSB_IJNSB_IJNSC_ILi8EEENSC_ILi32EEEEEENSB_IJS1C_SD_EEENSB_IJSE_SD_EEEEEENSB_IJNSB_IJS1C_NSC_ILi512EEEEEENSB_IJSE_SI_EEENSB_IJSX_NSC_ILi16384EEEEEEEEEEEEEvEENS14_INSA_23SM90_TMA_LOAD_MULTICASTENS16_IS18_S1A_NSV_INSB_IJNSB_IJS1B_S1B_EEES1E_S1F_EEENSB_IJS1I_S1J_NSB_IJSX_NSC_ILi4096EEEEEEEEEEEEEvEEEENS_8epilogue10collective6detail29Sm90TmaWarpSpecializedAdapterINS21_15DefaultEpilogueISM_NSB_IJNSB_IJllllEEESE_SX_EEES26_NS20_6thread17LinearCombinationISM_Li1EffLNS27_9ScaleType4KindE0ELNS_15FloatRoundStyleE2ESM_EENS_4gemm15EpilogueDefaultEEEEEvvEEEEvNT_6ParamsE --------------------------
	.section	.nv.info._ZN7cutlass13device_kernelINS_4conv6kernel13ConvUniversalINS1_16ConvProblemShapeILNS1_8OperatorE0ELi3EEENS1_10collective14CollectiveConvINS1_46MainloopSm90TmaGmmaWarpSpecializedImplicitGemmILS5_0ELi2ELi3EN4cute5tupleIJNSA_1CILi2EEENSC_ILi1EEESE_EEENS1_36KernelImplicitTmaWarpSpecializedSm90ELi1EEENSB_IJNSC_ILi256EEENSC_ILi64EEENSB_IJSJ_EEEEEENS_10tfloat32_tESM_NSA_8TiledMMAINSA_8MMA_AtomIJNSA_4SM904GMMA29MMA_64x64x8_F32TF32TF32_SS_TNILNSQ_7ScaleInE1ELSS_1EEEEEENSA_6LayoutINSB_IJSE_SE_SE_EEENSB_IJNSC_ILi0EEESX_SX_EEEEENSB_IJNSA_10UnderscoreES10_S10_EEEEENS7_6detail26Sm90ImplicitGemmTileTraitsINSA_20SM90_TMA_LOAD_IM2COLENSA_14ComposedLayoutINSA_7SwizzleILi3ELi4ELi3EEENSA_18smem_ptr_flag_bitsILi32EEENSV_INSB_IJNSB_IJNSC_ILi8EEENSC_ILi32EEEEEENSB_IJS1C_SD_EEENSB_IJSE_SD_EEEEEENSB_IJNSB_IJS1C_NSC_ILi512EEEEEENSB_IJSE_SI_EEENSB_IJSX_NSC_ILi16384EEEEEEEEEEEEEvEENS14_INSA_23SM90_TMA_LOAD_MULTICASTENS16_IS18_S1A_NSV_INSB_IJNSB_IJS1B_S1B_EEES1E_S1F_EEENSB_IJS1I_S1J_NSB_IJSX_NSC_ILi4096EEEEEEEEEEEEEvEEEENS_8epilogue10collective6detail29Sm90TmaWarpSpecializedAdapterINS21_15DefaultEpilogueISM_NSB_IJNSB_IJllllEEESE_SX_EEES26_NS20_6thread17LinearCombinationISM_Li1EffLNS27_9ScaleType4KindE0ELNS_15FloatRoundStyleE2ESM_EENS_4gemm15EpilogueDefaultEEEEEvvEEEEvNT_6ParamsE,"",@"SHT_CUDA_INFO"
	.sectionflags	@""
	.align	4


	//----- nvinfo : EIATTR_CUDA_API_VERSION
	.align		4
        /*0000*/ 	.byte	0x04, 0x37
        /*0002*/ 	.short	(.L_18 - .L_17)
.L_17:
        /*0004*/ 	.word	0x00000082


	//----- nvinfo : EIATTR_KPARAM_INFO
	.align		4
.L_18:
        /*0008*/ 	.byte	0x04, 0x17
        /*000a*/ 	.short	(.L_20 - .L_19)
.L_19:
        /*000c*/ 	.word	0x00000000
        /*0010*/ 	.short	0x0000
        /*0012*/ 	.short	0x0070
        /*0014*/ 	.byte	0x00, 0xf0, 0x01, 0x10


	//----- nvinfo : EIATTR_SPARSE_MMA_MASK
	.align		4
.L_20:
        /*0018*/ 	.byte	0x03, 0x50
        /*001a*/ 	.short	0x0000


	//----- nvinfo : EIATTR_MAXREG_COUNT
	.align		4
        /*001c*/ 	.byte	0x03, 0x1b
        /*001e*/ 	.short	0x00ff


	//----- nvinfo : EIATTR_NUM_BARRIERS
	.align		4
        /*0020*/ 	.byte	0x02, 0x4c
        /*0022*/ 	.byte	0x01
	.zero		1


	//----- nvinfo : EIATTR_MERCURY_ISA_VERSION
	.align		4
        /*0024*/ 	.byte	0x03, 0x5f
        /*0026*/ 	.short	0x0101


	//----- nvinfo : EIATTR_COOP_GROUP_MASK_REGIDS
	.align		4
        /*0028*/ 	.byte	0x04, 0x29
        /*002a*/ 	.short	(.L_22 - .L_21)


	//   ....[0]....
.L_21:
        /*002c*/ 	.word	0xffffffff


	//   ....[1]....
        /*0030*/ 	.word	0xffffffff


	//   ....[2]....
        /*0034*/ 	.word	0xffffffff


	//   ....[3]....
        /*0038*/ 	.word	0xffffffff


	//----- nvinfo : EIATTR_COOP_GROUP_INSTR_OFFSETS
	.align		4
.L_22:
        /*003c*/ 	.byte	0x04, 0x28
        /*003e*/ 	.short	(.L_24 - .L_23)


	//   ....[0]....
.L_23:
        /*0040*/ 	.word	0x00000060


	//   ....[1]....
        /*0044*/ 	.word	0x00000070


	//   ....[2]....
        /*0048*/ 	.word	0x00000130


	//   ....[3]....
        /*004c*/ 	.word	0x00000670


	//----- nvinfo : EIATTR_MBARRIER_INSTR_OFFSETS
	.align		4
.L_24:
        /*0050*/ 	.byte	0x04, 0x39
        /*0052*/ 	.short	(.L_26 - .L_25)


	//   ....[0]....
.L_25:
        /*0054*/ 	.word	0x000002e0
        /*0058*/ 	.word	0x000000ff
        /*005c*/ 	.word	0x00028000
        /*0060*/ 	.short	0x0100
        /*0062*/ 	.byte	0x08
	.zero		1


	//   ....[1]....
        /*0064*/ 	.word	0x000002f0
        /*0068*/ 	.word	0x000000ff
        /*006c*/ 	.word	0x00028010
        /*0070*/ 	.short	0x0100
        /*0072*/ 	.byte	0x08
	.zero		1


	//   ....[2]....
        /*0074*/ 	.word	0x00000300
        /*0078*/ 	.word	0x000000ff
        /*007c*/ 	.word	0x00028008
        /*0080*/ 	.short	0x0100
        /*0082*/ 	.byte	0x08
	.zero		1


	//   ....[3]....
        /*0084*/ 	.word	0x00000310
        /*0088*/ 	.word	0x000000ff
        /*008c*/ 	.word	0x00028018
        /*0090*/ 	.short	0x0100
        /*0092*/ 	.byte	0x08
	.zero		1


	//   ....[4]....
        /*0094*/ 	.word	0x00000ef0
        /*0098*/ 	.word	0x00000006
        /*009c*/ 	.word	0x00028000
        /*00a0*/ 	.short	0x010a
        /*00a2*/ 	.byte	0x3f
	.zero		1


	//   ....[5]....
        /*00a4*/ 	.word	0x000019d0
        /*00a8*/ 	.word	0x00000008
        /*00ac*/ 	.word	0x00028000
        /*00b0*/ 	.short	0x010a
        /*00b2*/ 	.byte	0x3f
	.zero		1


	//   ....[6]....
        /*00b4*/ 	.word	0x00002360
        /*00b8*/ 	.word	0x00000007
        /*00bc*/ 	.word	0x00000000
        /*00c0*/ 	.short	0x0101
        /*00c2*/ 	.byte	0x3f
	.zero		1


	//   ....[7]....
        /*00c4*/ 	.word	0x00002540
        /*00c8*/ 	.word	0x00000003
        /*00cc*/ 	.word	0x00000000
        /*00d0*/ 	.short	0x0101
        /*00d2*/ 	.byte	0x3f
	.zero		1


	//   ....[8]....
        /*00d4*/ 	.word	0x0000ca40
        /*00d8*/ 	.word	0x00000007
        /*00dc*/ 	.word	0x00028010
        /*00e0*/ 	.short	0x010a
        /*00e2*/ 	.byte	0x3f
	.zero		1


	//   ....[9]....
        /*00e4*/ 	.word	0x000156a0
        /*00e8*/ 	.word	0x00000005
        /*00ec*/ 	.word	0x00000000
        /*00f0*/ 	.short	0x010a
        /*00f2*/ 	.byte	0x3f
	.zero		1


	//   ....[10]....
        /*00f4*/ 	.word	0x00015750
        /*00f8*/ 	.word	0x00000003
        /*00fc*/ 	.word	0x00000000
        /*0100*/ 	.short	0x010a
        /*0102*/ 	.byte	0x3f
	.zero		1


	//----- nvinfo : EIATTR_NUM_MBARRIERS
	.align		4
.L_26:
        /*0104*/ 	.byte	0x03, 0x38
        /*0106*/ 	.short	0x0004


	//----- nvinfo : EIATTR_EXIT_INSTR_OFFSETS
	.align		4
        /*0108*/ 	.byte	0x04, 0x1c
        /*010a*/ 	.short	(.L_28 - .L_27)


	//   ....[0]....
.L_27:
        /*010c*/ 	.word	0x00000a20


	//   ....[1]....
        /*0110*/ 	.word	0x000026a0


	//   ....[2]....
        /*0114*/ 	.word	0x000095e0


	//   ....[3]....
        /*0118*/ 	.word	0x00009610


	//   ....[4]....
        /*011c*/ 	.word	0x0000c820


	//   ....[5]....
        /*0120*/ 	.word	0x0000c850


	//   ....[6]....
        /*0124*/ 	.word	0x0000c870


	//   ....[7]....
        /*0128*/ 	.word	0x000155b0


	//   ....[8]....
        /*012c*/ 	.word	0x00015780


	//----- nvinfo : EIATTR_MAX_THREADS
	.align		4
.L_28:
        /*0130*/ 	.byte	0x04, 0x05
        /*0132*/ 	.short	(.L_30 - .L_29)
.L_29:
        /*0134*/ 	.word	0x00000100
        /*0138*/ 	.word	0x00000001
        /*013c*/ 	.word	0x00000001


	//----- nvinfo : EIATTR_CRS_STACK_SIZE
	.align		4
.L_30:
        /*0140*/ 	.byte	0x04, 0x1e
        /*0142*/ 	.short	(.L_32 - .L_31)
.L_31:
        /*0144*/ 	.word	0x00000000


	//----- nvinfo : EIATTR_CBANK_PARAM_SIZE
	.align		4
.L_32:
        /*0148*/ 	.byte	0x03, 0x19
        /*014a*/ 	.short	0x0470


	//----- nvinfo : EIATTR_PARAM_CBANK
	.align		4
        /*014c*/ 	.byte	0x04, 0x0a
        /*014e*/ 	.short	(.L_34 - .L_33)
	.align		4
.L_33:
        /*0150*/ 	.word	index@(.nv.constant0._ZN7cutlass13device_kernelINS_4conv6kernel13ConvUniversalINS1_16ConvProblemShapeILNS1_8OperatorE0ELi3EEENS1_10collective14CollectiveConvINS1_46MainloopSm90TmaGmmaWarpSpecializedImplicitGemmILS5_0ELi2ELi3EN4cute5tupleIJNSA_1CILi2EEENSC_ILi1EEESE_EEENS1_36KernelImplicitTmaWarpSpecializedSm90ELi1EEENSB_IJNSC_ILi256EEENSC_ILi64EEENSB_IJSJ_EEEEEENS_10tfloat32_tESM_NSA_8TiledMMAINSA_8MMA_AtomIJNSA_4SM904GMMA29MMA_64x64x8_F32TF32TF32_SS_TNILNSQ_7ScaleInE1ELSS_1EEEEEENSA_6LayoutINSB_IJSE_SE_SE_EEENSB_IJNSC_ILi0EEESX_SX_EEEEENSB_IJNSA_10UnderscoreES10_S10_EEEEENS7_6detail26Sm90ImplicitGemmTileTraitsINSA_20SM90_TMA_LOAD_IM2COLENSA_14ComposedLayoutINSA_7SwizzleILi3ELi4ELi3EEENSA_18smem_ptr_flag_bitsILi32EEENSV_INSB_IJNSB_IJNSC_ILi8EEENSC_ILi32EEEEEENSB_IJS1C_SD_EEENSB_IJSE_SD_EEEEEENSB_IJNSB_IJS1C_NSC_ILi512EEEEEENSB_IJSE_SI_EEENSB_IJSX_NSC_ILi16384EEEEEEEEEEEEEvEENS14_INSA_23SM90_TMA_LOAD_MULTICASTENS16_IS18_S1A_NSV_INSB_IJNSB_IJS1B_S1B_EEES1E_S1F_EEENSB_IJS1I_S1J_NSB_IJSX_NSC_ILi4096EEEEEEEEEEEEEvEEEENS_8epilogue10collective6detail29Sm90TmaWarpSpecializedAdapterINS21_15DefaultEpilogueISM_NSB_IJNSB_IJllllEEESE_SX_EEES26_NS20_6thread17LinearCombinationISM_Li1EffLNS27_9ScaleType4KindE0ELNS_15FloatRoundStyleE2ESM_EENS_4gemm15EpilogueDefaultEEEEEvvEEEEvNT_6ParamsE)
        /*0154*/ 	.short	0x0210
        /*0156*/ 	.short	0x0470


	//----- nvinfo : EIATTR_SW_WAR
	.align		4
.L_34:
        /*0158*/ 	.byte	0x04, 0x36
        /*015a*/ 	.short	(.L_36 - .L_35)
.L_35:
        /*015c*/ 	.word	0x00000008
.L_36:


//--------------------- .nv.callgraph             --------------------------
	.section	.nv.callgraph,"",@"SHT_CUDA_CALLGRAPH"
	.align	4
	.sectionentsize	8
	.align		4
        /*0000*/ 	.word	0x00000000
	.align		4
        /*0004*/ 	.word	0xffffffff
	.align		4
        /*0008*/ 	.word	0x00000000
	.align		4
        /*000c*/ 	.word	0xfffffffe
	.align		4
        /*0010*/ 	.word	0x00000000
	.align		4
        /*0014*/ 	.word	0xfffffffd
	.align		4
        /*0018*/ 	.word	0x00000000
	.align		4
        /*001c*/ 	.word	0xfffffffc


//--------------------- .nv.constant4             --------------------------
	.section	.nv.constant4,"a",@progbits
	.align	8
	.align		8
.nv.constant4:
        /*0000*/ 	.dword	_ZN39_INTERNAL_91522187_4_k_cu_dd74e946_32294cuda3std3__45__cpo5beginE
	.align		8
        /*0008*/ 	.dword	_ZN39_INTERNAL_91522187_4_k_cu_dd74e946_32294cuda3std3__45__cpo3endE
	.align		8
        /*0010*/ 	.dword	_ZN39_INTERNAL_91522187_4_k_cu_dd74e946_32294cuda3std3__45__cpo6cbeginE
	.align		8
        /*0018*/ 	.dword	_ZN39_INTERNAL_91522187_4_k_cu_dd74e946_32294cuda3std3__45__cpo4cendE
	.align		8
        /*0020*/ 	.dword	_ZN39_INTERNAL_91522187_4_k_cu_dd74e946_32294cuda3std3__441_GLOBAL__N__91522187_4_k_cu_dd74e946_32296ignoreE
	.align		8
        /*0028*/ 	.dword	_ZN39_INTERNAL_91522187_4_k_cu_dd74e946_32294cuda3std3__419piecewise_constructE
	.align		8
        /*0030*/ 	.dword	_ZN39_INTERNAL_91522187_4_k_cu_dd74e946_32294cuda3std3__48in_placeE
	.align		8
        /*0038*/ 	.dword	_ZN39_INTERNAL_91522187_4_k_cu_dd74e946_32294cuda3std6ranges3__45__cpo4swapE
	.align		8
        /*0040*/ 	.dword	_ZN39_INTERNAL_91522187_4_k_cu_dd74e946_32294cuda3std6ranges3__45__cpo9iter_moveE
	.align		8
        /*0048*/ 	.dword	_ZN39_INTERNAL_91522187_4_k_cu_dd74e946_32294cute7productE
	.align		8
        /*0050*/ 	.dword	_ZN39_INTERNAL_91522187_4_k_cu_dd74e946_32294cute1_E


//--------------------- .text._ZN7cutlass13device_kernelINS_4conv6kernel13ConvUniversalINS1_16ConvProblemShapeILNS1_8OperatorE0ELi3EEENS1_10collective14CollectiveConvINS1_46MainloopSm90TmaGmmaWarpSpecializedImplicitGemmILS5_0ELi2ELi3EN4cute5tupleIJNSA_1CILi2EEENSC_ILi1EEESE_EEENS1_36KernelImplicitTmaWarpSpecializedSm90ELi1EEENSB_IJNSC_ILi256EEENSC_ILi64EEENSB_IJSJ_EEEEEENS_10tfloat32_tESM_NSA_8TiledMMAINSA_8MMA_AtomIJNSA_4SM904GMMA29MMA_64x64x8_F32TF32TF32_SS_TNILNSQ_7ScaleInE1ELSS_1EEEEEENSA_6LayoutINSB_IJSE_SE_SE_EEENSB_IJNSC_ILi0EEESX_SX_EEEEENSB_IJNSA_10UnderscoreES10_S10_EEEEENS7_6detail26Sm90ImplicitGemmTileTraitsINSA_20SM90_TMA_LOAD_IM2COLENSA_14ComposedLayoutINSA_7SwizzleILi3ELi4ELi3EEENSA_18smem_ptr_flag_bitsILi32EEENSV_INSB_IJNSB_IJNSC_ILi8EEENSC_ILi32EEEEEENSB_IJS1C_SD_EEENSB_IJSE_SD_EEEEEENSB_IJNSB_IJS1C_NSC_ILi512EEEEEENSB_IJSE_SI_EEENSB_IJSX_NSC_ILi16384EEEEEEEEEEEEEvEENS14_INSA_23SM90_TMA_LOAD_MULTICASTENS16_IS18_S1A_NSV_INSB_IJNSB_IJS1B_S1B_EEES1E_S1F_EEENSB_IJS1I_S1J_NSB_IJSX_NSC_ILi4096EEEEEEEEEEEEEvEEEENS_8epilogue10collective6detail29Sm90TmaWarpSpecializedAdapterINS21_15DefaultEpilogueISM_NSB_IJNSB_IJllllEEESE_SX_EEES26_NS20_6thread17LinearCombinationISM_Li1EffLNS27_9ScaleType4KindE0ELNS_15FloatRoundStyleE2ESM_EENS_4gemm15EpilogueDefaultEEEEEvvEEEEvNT_6ParamsE --------------------------
	.section	.text._ZN7cutlass13device_kernelINS_4conv6kernel13ConvUniversalINS1_16ConvProblemShapeILNS1_8OperatorE0ELi3EEENS1_10collective14CollectiveConvINS1_46MainloopSm90TmaGmmaWarpSpecializedImplicitGemmILS5_0ELi2ELi3EN4cute5tupleIJNSA_1CILi2EEENSC_ILi1EEESE_EEENS1_36KernelImplicitTmaWarpSpecializedSm90ELi1EEENSB_IJNSC_ILi256EEENSC_ILi64EEENSB_IJSJ_EEEEEENS_10tfloat32_tESM_NSA_8TiledMMAINSA_8MMA_AtomIJNSA_4SM904GMMA29MMA_64x64x8_F32TF32TF32_SS_TNILNSQ_7ScaleInE1ELSS_1EEEEEENSA_6LayoutINSB_IJSE_SE_SE_EEENSB_IJNSC_ILi0EEESX_SX_EEEEENSB_IJNSA_10UnderscoreES10_S10_EEEEENS7_6detail26Sm90ImplicitGemmTileTraitsINSA_20SM90_TMA_LOAD_IM2COLENSA_14ComposedLayoutINSA_7SwizzleILi3ELi4ELi3EEENSA_18smem_ptr_flag_bitsILi32EEENSV_INSB_IJNSB_IJNSC_ILi8EEENSC_ILi32EEEEEENSB_IJS1C_SD_EEENSB_IJSE_SD_EEEEEENSB_IJNSB_IJS1C_NSC_ILi512EEEEEENSB_IJSE_SI_EEENSB_IJSX_NSC_ILi16384EEEEEEEEEEEEEvEENS14_INSA_23SM90_TMA_LOAD_MULTICASTENS16_IS18_S1A_NSV_INSB_IJNSB_IJS1B_S1B_EEES1E_S1F_EEENSB_IJS1I_S1J_NSB_IJSX_NSC_ILi4096EEEEEEEEEEEEEvEEEENS_8epilogue10collective6detail29Sm90TmaWarpSpecializedAdapterINS21_15DefaultEpilogueISM_NSB_IJNSB_IJllllEEESE_SX_EEES26_NS20_6thread17LinearCombinationISM_Li1EffLNS27_9ScaleType4KindE0ELNS_15FloatRoundStyleE2ESM_EENS_4gemm15EpilogueDefaultEEEEEvvEEEEvNT_6ParamsE,"ax",@progbits
	.align	128
.text._ZN7cutlass13device_kernelINS_4conv6kernel13ConvUniversalINS1_16ConvProblemShapeILNS1_8OperatorE0ELi3EEENS1_10collective14CollectiveConvINS1_46MainloopSm90TmaGmmaWarpSpecializedImplicitGemmILS5_0ELi2ELi3EN4cute5tupleIJNSA_1CILi2EEENSC_ILi1EEESE_EEENS1_36KernelImplicitTmaWarpSpecializedSm90ELi1EEENSB_IJNSC_ILi256EEENSC_ILi64EEENSB_IJSJ_EEEEEENS_10tfloat32_tESM_NSA_8TiledMMAINSA_8MMA_AtomIJNSA_4SM904GMMA29MMA_64x64x8_F32TF32TF32_SS_TNILNSQ_7ScaleInE1ELSS_1EEEEEENSA_6LayoutINSB_IJSE_SE_SE_EEENSB_IJNSC_ILi0EEESX_SX_EEEEENSB_IJNSA_10UnderscoreES10_S10_EEEEENS7_6detail26Sm90ImplicitGemmTileTraitsINSA_20SM90_TMA_LOAD_IM2COLENSA_14ComposedLayoutINSA_7SwizzleILi3ELi4ELi3EEENSA_18smem_ptr_flag_bitsILi32EEENSV_INSB_IJNSB_IJNSC_ILi8EEENSC_ILi32EEEEEENSB_IJS1C_SD_EEENSB_IJSE_SD_EEEEEENSB_IJNSB_IJS1C_NSC_ILi512EEEEEENSB_IJSE_SI_EEENSB_IJSX_NSC_ILi16384EEEEEEEEEEEEEvEENS14_INSA_23SM90_TMA_LOAD_MULTICASTENS16_IS18_S1A_NSV_INSB_IJNSB_IJS1B_S1B_EEES1E_S1F_EEENSB_IJS1I_S1J_NSB_IJSX_NSC_ILi4096EEEEEEEEEEEEEvEEEENS_8epilogue10collective6detail29Sm90TmaWarpSpecializedAdapterINS21_15DefaultEpilogueISM_NSB_IJNSB_IJllllEEESE_SX_EEES26_NS20_6thread17LinearCombinationISM_Li1EffLNS27_9ScaleType4KindE0ELNS_15FloatRoundStyleE2ESM_EENS_4gemm15EpilogueDefaultEEEEEvvEEEEvNT_6ParamsE:
        .type           _ZN7cutlass13device_kernelINS_4conv6kernel13ConvUniversalINS1_16ConvProblemShapeILNS1_8OperatorE0ELi3EEENS1_10collective14CollectiveConvINS1_46MainloopSm90TmaGmmaWarpSpecializedImplicitGemmILS5_0ELi2ELi3EN4cute5tupleIJNSA_1CILi2EEENSC_ILi1EEESE_EEENS1_36KernelImplicitTmaWarpSpecializedSm90ELi1EEENSB_IJNSC_ILi256EEENSC_ILi64EEENSB_IJSJ_EEEEEENS_10tfloat32_tESM_NSA_8TiledMMAINSA_8MMA_AtomIJNSA_4SM904GMMA29MMA_64x64x8_F32TF32TF32_SS_TNILNSQ_7ScaleInE1ELSS_1EEEEEENSA_6LayoutINSB_IJSE_SE_SE_EEENSB_IJNSC_ILi0EEESX_SX_EEEEENSB_IJNSA_10UnderscoreES10_S10_EEEEENS7_6detail26Sm90ImplicitGemmTileTraitsINSA_20SM90_TMA_LOAD_IM2COLENSA_14ComposedLayoutINSA_7SwizzleILi3ELi4ELi3EEENSA_18smem_ptr_flag_bitsILi32EEENSV_INSB_IJNSB_IJNSC_ILi8EEENSC_ILi32EEEEEENSB_IJS1C_SD_EEENSB_IJSE_SD_EEEEEENSB_IJNSB_IJS1C_NSC_ILi512EEEEEENSB_IJSE_SI_EEENSB_IJSX_NSC_ILi16384EEEEEEEEEEEEEvEENS14_INSA_23SM90_TMA_LOAD_MULTICASTENS16_IS18_S1A_NSV_INSB_IJNSB_IJS1B_S1B_EEES1E_S1F_EEENSB_IJS1I_S1J_NSB_IJSX_NSC_ILi4096EEEEEEEEEEEEEvEEEENS_8epilogue10collective6detail29Sm90TmaWarpSpecializedAdapterINS21_15DefaultEpilogueISM_NSB_IJNSB_IJllllEEESE_SX_EEES26_NS20_6thread17LinearCombinationISM_Li1EffLNS27_9ScaleType4KindE0ELNS_15FloatRoundStyleE2ESM_EENS_4gemm15EpilogueDefaultEEEEEvvEEEEvNT_6ParamsE,@function
        .size           _ZN7cutlass13device_kernelINS_4conv6kernel13ConvUniversalINS1_16ConvProblemShapeILNS1_8OperatorE0ELi3EEENS1_10collective14CollectiveConvINS1_46MainloopSm90TmaGmmaWarpSpecializedImplicitGemmILS5_0ELi2ELi3EN4cute5tupleIJNSA_1CILi2EEENSC_ILi1EEESE_EEENS1_36KernelImplicitTmaWarpSpecializedSm90ELi1EEENSB_IJNSC_ILi256EEENSC_ILi64EEENSB_IJSJ_EEEEEENS_10tfloat32_tESM_NSA_8TiledMMAINSA_8MMA_AtomIJNSA_4SM904GMMA29MMA_64x64x8_F32TF32TF32_SS_TNILNSQ_7ScaleInE1ELSS_1EEEEEENSA_6LayoutINSB_IJSE_SE_SE_EEENSB_IJNSC_ILi0EEESX_SX_EEEEENSB_IJNSA_10UnderscoreES10_S10_EEEEENS7_6detail26Sm90ImplicitGemmTileTraitsINSA_20SM90_TMA_LOAD_IM2COLENSA_14ComposedLayoutINSA_7SwizzleILi3ELi4ELi3EEENSA_18smem_ptr_flag_bitsILi32EEENSV_INSB_IJNSB_IJNSC_ILi8EEENSC_ILi32EEEEEENSB_IJS1C_SD_EEENSB_IJSE_SD_EEEEEENSB_IJNSB_IJS1C_NSC_ILi512EEEEEENSB_IJSE_SI_EEENSB_IJSX_NSC_ILi16384EEEEEEEEEEEEEvEENS14_INSA_23SM90_TMA_LOAD_MULTICASTENS16_IS18_S1A_NSV_INSB_IJNSB_IJS1B_S1B_EEES1E_S1F_EEENSB_IJS1I_S1J_NSB_IJSX_NSC_ILi4096EEEEEEEEEEEEEvEEEENS_8epilogue10collective6detail29Sm90TmaWarpSpecializedAdapterINS21_15DefaultEpilogueISM_NSB_IJNSB_IJllllEEESE_SX_EEES26_NS20_6thread17LinearCombinationISM_Li1EffLNS27_9ScaleType4KindE0ELNS_15FloatRoundStyleE2ESM_EENS_4gemm15EpilogueDefaultEEEEEvvEEEEvNT_6ParamsE,(.L_x_255 - _ZN7cutlass13device_kernelINS_4conv6kernel13ConvUniversalINS1_16ConvProblemShapeILNS1_8OperatorE0ELi3EEENS1_10collective14CollectiveConvINS1_46MainloopSm90TmaGmmaWarpSpecializedImplicitGemmILS5_0ELi2ELi3EN4cute5tupleIJNSA_1CILi2EEENSC_ILi1EEESE_EEENS1_36KernelImplicitTmaWarpSpecializedSm90ELi1EEENSB_IJNSC_ILi256EEENSC_ILi64EEENSB_IJSJ_EEEEEENS_10tfloat32_tESM_NSA_8TiledMMAINSA_8MMA_AtomIJNSA_4SM904GMMA29MMA_64x64x8_F32TF32TF32_SS_TNILNSQ_7ScaleInE1ELSS_1EEEEEENSA_6LayoutINSB_IJSE_SE_SE_EEENSB_IJNSC_ILi0EEESX_SX_EEEEENSB_IJNSA_10UnderscoreES10_S10_EEEEENS7_6detail26Sm90ImplicitGemmTileTraitsINSA_20SM90_TMA_LOAD_IM2COLENSA_14ComposedLayoutINSA_7SwizzleILi3ELi4ELi3EEENSA_18smem_ptr_flag_bitsILi32EEENSV_INSB_IJNSB_IJNSC_ILi8EEENSC_ILi32EEEEEENSB_IJS1C_SD_EEENSB_IJSE_SD_EEEEEENSB_IJNSB_IJS1C_NSC_ILi512EEEEEENSB_IJSE_SI_EEENSB_IJSX_NSC_ILi16384EEEEEEEEEEEEEvEENS14_INSA_23SM90_TMA_LOAD_MULTICASTENS16_IS18_S1A_NSV_INSB_IJNSB_IJS1B_S1B_EEES1E_S1F_EEENSB_IJS1I_S1J_NSB_IJSX_NSC_ILi4096EEEEEEEEEEEEEvEEEENS_8epilogue10collective6detail29Sm90TmaWarpSpecializedAdapterINS21_15DefaultEpilogueISM_NSB_IJNSB_IJllllEEESE_SX_EEES26_NS20_6thread17LinearCombinationISM_Li1EffLNS27_9ScaleType4KindE0ELNS_15FloatRoundStyleE2ESM_EENS_4gemm15EpilogueDefaultEEEEEvvEEEEvNT_6ParamsE)
        .other          _ZN7cutlass13device_kernelINS_4conv6kernel13ConvUniversalINS1_16ConvProblemShapeILNS1_8OperatorE0ELi3EEENS1_10collective14CollectiveConvINS1_46MainloopSm90TmaGmmaWarpSpecializedImplicitGemmILS5_0ELi2ELi3EN4cute5tupleIJNSA_1CILi2EEENSC_ILi1EEESE_EEENS1_36KernelImplicitTmaWarpSpecializedSm90ELi1EEENSB_IJNSC_ILi256EEENSC_ILi64EEENSB_IJSJ_EEEEEENS_10tfloat32_tESM_NSA_8TiledMMAINSA_8MMA_AtomIJNSA_4SM904GMMA29MMA_64x64x8_F32TF32TF32_SS_TNILNSQ_7ScaleInE1ELSS_1EEEEEENSA_6LayoutINSB_IJSE_SE_SE_EEENSB_IJNSC_ILi0EEESX_SX_EEEEENSB_IJNSA_10UnderscoreES10_S10_EEEEENS7_6detail26Sm90ImplicitGemmTileTraitsINSA_20SM90_TMA_LOAD_IM2COLENSA_14ComposedLayoutINSA_7SwizzleILi3ELi4ELi3EEENSA_18smem_ptr_flag_bitsILi32EEENSV_INSB_IJNSB_IJNSC_ILi8EEENSC_ILi32EEEEEENSB_IJS1C_SD_EEENSB_IJSE_SD_EEEEEENSB_IJNSB_IJS1C_NSC_ILi512EEEEEENSB_IJSE_SI_EEENSB_IJSX_NSC_ILi16384EEEEEEEEEEEEEvEENS14_INSA_23SM90_TMA_LOAD_MULTICASTENS16_IS18_S1A_NSV_INSB_IJNSB_IJS1B_S1B_EEES1E_S1F_EEENSB_IJS1I_S1J_NSB_IJSX_NSC_ILi4096EEEEEEEEEEEEEvEEEENS_8epilogue10collective6detail29Sm90TmaWarpSpecializedAdapterINS21_15DefaultEpilogueISM_NSB_IJNSB_IJllllEEESE_SX_EEES26_NS20_6thread17LinearCombinationISM_Li1EffLNS27_9ScaleType4KindE0ELNS_15FloatRoundStyleE2ESM_EENS_4gemm15EpilogueDefaultEEEEEvvEEEEvNT_6ParamsE,@"STO_CUDA_ENTRY STV_DEFAULT"
_ZN7cutlass13device_kernelINS_4conv6kernel13ConvUniversalINS1_16ConvProblemShapeILNS1_8OperatorE0ELi3EEENS1_10collective14CollectiveConvINS1_46MainloopSm90TmaGmmaWarpSpecializedImplicitGemmILS5_0ELi2ELi3EN4cute5tupleIJNSA_1CILi2EEENSC_ILi1EEESE_EEENS1_36KernelImplicitTmaWarpSpecializedSm90ELi1EEENSB_IJNSC_ILi256EEENSC_ILi64EEENSB_IJSJ_EEEEEENS_10tfloat32_tESM_NSA_8TiledMMAINSA_8MMA_AtomIJNSA_4SM904GMMA29MMA_64x64x8_F32TF32TF32_SS_TNILNSQ_7ScaleInE1ELSS_1EEEEEENSA_6LayoutINSB_IJSE_SE_SE_EEENSB_IJNSC_ILi0EEESX_SX_EEEEENSB_IJNSA_10UnderscoreES10_S10_EEEEENS7_6detail26Sm90ImplicitGemmTileTraitsINSA_20SM90_TMA_LOAD_IM2COLENSA_14ComposedLayoutINSA_7SwizzleILi3ELi4ELi3EEENSA_18smem_ptr_flag_bitsILi32EEENSV_INSB_IJNSB_IJNSC_ILi8EEENSC_ILi32EEEEEENSB_IJS1C_SD_EEENSB_IJSE_SD_EEEEEENSB_IJNSB_IJS1C_NSC_ILi512EEEEEENSB_IJSE_SI_EEENSB_IJSX_NSC_ILi16384EEEEEEEEEEEEEvEENS14_INSA_23SM90_TMA_LOAD_MULTICASTENS16_IS18_S1A_NSV_INSB_IJNSB_IJS1B_S1B_EEES1E_S1F_EEENSB_IJS1I_S1J_NSB_IJSX_NSC_ILi4096EEEEEEEEEEEEEvEEEENS_8epilogue10collective6detail29Sm90TmaWarpSpecializedAdapterINS21_15DefaultEpilogueISM_NSB_IJNSB_IJllllEEESE_SX_EEES26_NS20_6thread17LinearCombinationISM_Li1EffLNS27_9ScaleType4KindE0ELNS_15FloatRoundStyleE2ESM_EENS_4gemm15EpilogueDefaultEEEEEvvEEEEvNT_6ParamsE:
[----:B------:R-:W-:Y:S01]  /*0000*/  LDC R1, c[0x0][0x28] ;  /* 0x00000a00ff017b82 */ /* 0x000fe20000000800 */
[----:B------:R-:W0:Y:S01]  /*0010*/  S2R R9, SR_TID.X ;  /* 0x0000000000097919 */ /* 0x000e220000002100 */
[----:B------:R-:W-:Y:S01]  /*0020*/  ELECT P0, URZ, PT ;  /* 0x00000000003f782f */ /* 0x000fe20003800000 */
[----:B------:R-:W-:Y:S01]  /*0030*/  BSSY B0, `(.L_x_0) ;  /* 0x000000f000007945 */ /* 0x000fe20003800000 */
[--C-:B0-----:R-:W-:Y:S02]  /*0040*/  SHF.R.U32.HI R0, RZ, 0x5, R9.reuse ;  /* 0x00000005ff007819 */ /* 0x101fe40000011609 */
[----:B------:R-:W-:-:S03]  /*0050*/  SHF.R.U32.HI R3, RZ, 0x7, R9 ;  /* 0x00000007ff037819 */ /* 0x000fc60000011609 */
[----:B------:R-:W0:Y:S04]  /*0060*/  SHFL.IDX PT, R2, R0, RZ, 0x1f ;  /* 0x00001fff00027589 */ /* 0x000e2800000e0000 */
[----:B------:R1:W2:Y:S01]  /*0070*/  SHFL.IDX PT, R8, R3, RZ, 0x1f ;  /* 0x00001fff03087589 */ /* 0x0002a200000e0000 */
[----:B0-----:R-:W-:-:S13]  /*0080*/  ISETP.NE.OR P0, PT, R2, RZ, !P0 ;  /* 0x000000ff0200720c */ /* 0x001fda0004705670 */
[----:B-12---:R-:W-:Y:S05]  /*0090*/  @P0 BRA `(.L_x_1) ;  /* 0x0000000000200947 */ /* 0x006fea0003800000 */
[----:B------:R-:W-:Y:S02]  /*00a0*/  ULDC.64 UR4, c[0x0][0x198] ;  /* 0x0000660000047ab9 */ /* 0x000fe40000000a00 */
[----:B------:R-:W-:Y:S02]  /*00b0*/  UIADD3 UR6, UP0, UR4, 0xf0, URZ ;  /* 0x000000f004067890 */ /* 0x000fe4000ff1e03f */
[----:B------:R-:W-:Y:S02]  /*00c0*/  UIADD3 UR4, UP1, UR4, 0x270, URZ ;  /* 0x0000027004047890 */ /* 0x000fe4000ff3e03f */
[----:B------:R-:W-:Y:S02]  /*00d0*/  UIADD3.X UR7, URZ, UR5, URZ, UP0, !UPT ;  /* 0x000000053f077290 */ /* 0x000fe400087fe43f */
[----:B------:R-:W-:-:S07]  /*00e0*/  UIADD3.X UR5, URZ, UR5, URZ, UP1, !UPT ;  /* 0x000000053f057290 */ /* 0x000fce0008ffe43f */
[----:B------:R0:W-:Y:S02]  /*00f0*/  UTMACCTL.PF [UR6] ;  /* 0x00000000060079b9 */ /* 0x0001e40008040000 */
[----:B------:R0:W-:Y:S02]  /*0100*/  UTMACCTL.PF [UR4] ;  /* 0x00000000040079b9 */ /* 0x0001e40008040000 */
[----:B0-----:R-:W-:Y:S01]  /*0110*/  NOP ;  /* 0x0000000000007918 */ /* 0x001fe20000000000 */
.L_x_1:
[----:B------:R-:W-:Y:S05]  /*0120*/  BSYNC B0 ;  /* 0x0000000000007941 */ /* 0x000fea0003800000 */
.L_x_0:
[----:B------:R-:W0:Y:S01]  /*0130*/  SHFL.IDX PT, R0, R0, RZ, 0x1f ;  /* 0x00001fff00007589 */ /* 0x000e2200000e0000 */
[----:B------:R-:W1:Y:S01]  /*0140*/  S2UR UR4, SR_CTAID.X ;  /* 0x00000000000479c3 */ /* 0x000e620000002500 */
[----:B------:R-:W-:-:S04]  /*0150*/  SHF.R.S32.HI R4, RZ, 0x1f, R9 ;  /* 0x0000001fff047819 */ /* 0x000fc80000011409 */
[----:B------:R-:W-:-:S04]  /*0160*/  LEA.HI R4, R4, R9, RZ, 0x7 ;  /* 0x0000000904047211 */ /* 0x000fc800078f38ff */
[----:B------:R-:W-:-:S05]  /*0170*/  LOP3.LUT R4, R4, 0xffffff80, RZ, 0xc0, !PT ;  /* 0xffffff8004047812 */ /* 0x000fca00078ec0ff */
[----:B------:R-:W-:-:S05]  /*0180*/  IMAD.IADD R12, R9, 0x1, -R4 ;  /* 0x00000001090c7824 */ /* 0x000fca00078e0a04 */
[----:B------:R-:W-:Y:S02]  /*0190*/  SHF.R.S32.HI R3, RZ, 0x1f, R12 ;  /* 0x0000001fff037819 */ /* 0x000fe4000001140c */
[----:B0-----:R-:W-:Y:S02]  /*01a0*/  ISETP.NE.AND P0, PT, R0, RZ, PT ;  /* 0x000000ff0000720c */ /* 0x001fe40003f05270 */
[----:B------:R-:W-:Y:S02]  /*01b0*/  LEA.HI R3, R3, R12, RZ, 0x3 ;  /* 0x0000000c03037211 */ /* 0x000fe400078f18ff */
[----:B-1----:R-:W-:Y:S02]  /*01c0*/  I2FP.F32.U32 R6, UR4 ;  /* 0x0000000400067c45 */ /* 0x002fe40008201000 */
[--C-:B------:R-:W-:Y:S02]  /*01d0*/  SHF.R.S32.HI R4, RZ, 0x3, R3.reuse ;  /* 0x00000003ff047819 */ /* 0x100fe40000011403 */
[----:B------:R-:W-:-:S02]  /*01e0*/  SHF.R.S32.HI R3, RZ, 0x1f, R3 ;  /* 0x0000001fff037819 */ /* 0x000fc40000011403 */
[----:B------:R-:W-:-:S03]  /*01f0*/  SHF.R.S32.HI R5, RZ, 0x1f, R0 ;  /* 0x0000001fff057819 */ /* 0x000fc60000011400 */
[----:B------:R-:W-:Y:S05]  /*0200*/  @P0 BRA `(.L_x_2) ;  /* 0x0000000000480947 */ /* 0x000fea0003800000 */
[----:B------:R-:W0:Y:S01]  /*0210*/  S2UR UR8, SR_CgaCtaId ;  /* 0x00000000000879c3 */ /* 0x000e220000008800 */
[----:B------:R-:W-:Y:S01]  /*0220*/  UMOV UR4, 0x400 ;  /* 0x0000040000047882 */ /* 0x000fe20000000000 */
[----:B------:R-:W-:Y:S01]  /*0230*/  UMOV UR5, 0x1 ;  /* 0x0000000100057882 */ /* 0x000fe20000000000 */
[----:B------:R-:W-:Y:S01]  /*0240*/  UMOV UR6, 0x2 ;  /* 0x0000000200067882 */ /* 0x000fe20000000000 */
[----:B------:R-:W-:Y:S01]  /*0250*/  ELECT P0, URZ, PT ;  /* 0x00000000003f782f */ /* 0x000fe20003800000 */
[----:B------:R-:W-:-:S04]  /*0260*/  UIADD3 UR6, -UR6, 0x100000, URZ ;  /* 0x0010000006067890 */ /* 0x000fc8000fffe13f */
[----:B------:R-:W-:Y:S02]  /*0270*/  USHF.L.U32 UR7, UR6, 0xb, URZ ;  /* 0x0000000b06077899 */ /* 0x000fe4000800063f */
[----:B------:R-:W-:Y:S02]  /*0280*/  USHF.L.U32 UR6, UR6, 0x1, URZ ;  /* 0x0000000106067899 */ /* 0x000fe4000800063f */
[----:B0-----:R-:W-:Y:S02]  /*0290*/  ULEA UR8, UR8, UR4, 0x18 ;  /* 0x0000000408087291 */ /* 0x001fe4000f8ec03f */
[----:B------:R-:W-:-:S04]  /*02a0*/  UIADD3 UR4, -UR5, 0x100000, URZ ;  /* 0x0010000005047890 */ /* 0x000fc8000fffe13f */
[----:B------:R-:W-:Y:S02]  /*02b0*/  USHF.L.U32 UR5, UR4, 0xb, URZ ;  /* 0x0000000b04057899 */ /* 0x000fe4000800063f */
[----:B------:R-:W-:Y:S01]  /*02c0*/  USHF.L.U32 UR4, UR4, 0x1, URZ ;  /* 0x0000000104047899 */ /* 0x000fe2000800063f */
[----:B------:R-:W0:Y:S11]  /*02d0*/  FENCE.VIEW.ASYNC.S ;  /* 0x00000000000073c6 */ /* 0x000e360000000000 */
[----:B0-----:R0:W1:Y:S01]  /*02e0*/  SYNCS.EXCH.64 URZ, [UR8+0x28000], UR4 ;  /* 0x02800004083f75b2 */ /* 0x0010620008000100 */
[----:B------:R0:W2:Y:S01]  /*02f0*/  SYNCS.EXCH.64 URZ, [UR8+0x28010], UR6 ;  /* 0x02801006083f75b2 */ /* 0x0000a20008000100 */
[----:B------:R0:W3:Y:S01]  /*0300*/  SYNCS.EXCH.64 URZ, [UR8+0x28008], UR4 ;  /* 0x02800804083f75b2 */ /* 0x0000e20008000100 */
[----:B------:R0:W4:Y:S01]  /*0310*/  SYNCS.EXCH.64 URZ, [UR8+0x28018], UR6 ;  /* 0x02801806083f75b2 */ /* 0x0001220008000100 */
[----:B------:R-:W-:Y:S01]  /*0320*/  NOP ;  /* 0x0000000000007918 */ /* 0x000fe20000000000 */
.L_x_2:
[----:B0-----:R-:W0:Y:S01]  /*0330*/  S2UR UR5, SR_CTAID.Y ;  /* 0x00000000000579c3 */ /* 0x001e220000002600 */
[----:B------:R-:W-:Y:S01]  /*0340*/  ULDC UR4, c[0x0][0x150] ;  /* 0x0000540000047ab9 */ /* 0x000fe20000000800 */
[----:B------:R-:W-:Y:S01]  /*0350*/  LEA.HI R3, R3, R4, RZ, 0x2 ;  /* 0x0000000403037211 */ /* 0x000fe200078f10ff */
[----:B------:R-:W-:Y:S01]  /*0360*/  FMUL R6, R6, UR4 ;  /* 0x0000000406067c20 */ /* 0x000fe20008400000 */
[----:B------:R-:W-:Y:S01]  /*0370*/  LEA.HI R5, R5, R0, RZ, 0x2 ;  /* 0x0000000005057211 */ /* 0x000fe200078f10ff */
[----:B------:R-:W-:Y:S01]  /*0380*/  ULDC UR4, c[0x0][0x154] ;  /* 0x0000550000047ab9 */ /* 0x000fe20000000800 */
[----:B------:R-:W-:Y:S01]  /*0390*/  LOP3.LUT R3, R3, 0xfffffffc, RZ, 0xc0, !PT ;  /* 0xfffffffc03037812 */ /* 0x000fe200078ec0ff */
[----:B------:R-:W-:Y:S01]  /*03a0*/  NOP ;  /* 0x0000000000007918 */ /* 0x000fe20000000000 */
[----:B------:R-:W5:Y:S01]  /*03b0*/  LDC R7, c[0x0][0x144] ;  /* 0x00005100ff077b82 */ /* 0x000f620000000800 */
[----:B------:R-:W-:Y:S01]  /*03c0*/  LOP3.LUT R5, R5, 0x3ffffffc, RZ, 0xc0, !PT ;  /* 0x3ffffffc05057812 */ /* 0x000fe200078ec0ff */
[----:B------:R-:W1:Y:S01]  /*03d0*/  F2I.U32.TRUNC.NTZ R6, R6 ;  /* 0x0000000600067305 */ /* 0x000e62000020f000 */
[----:B------:R-:W-:Y:S01]  /*03e0*/  IMAD.IADD R3, R4, 0x1, -R3 ;  /* 0x0000000104037824 */ /* 0x000fe200078e0a03 */
[----:B------:R-:W-:Y:S01]  /*03f0*/  LOP3.LUT P0, RZ, R12, 0x7, RZ, 0xc0, !PT ;  /* 0x000000070cff7812 */ /* 0x000fe2000780c0ff */
[----:B------:R-:W-:Y:S01]  /*0400*/  NOP ;  /* 0x0000000000007918 */ /* 0x000fe20000000000 */
[----:B------:R-:W-:Y:S01]  /*0410*/  IMAD.IADD R0, R0, 0x1, -R5 ;  /* 0x0000000100007824 */ /* 0x000fe200078e0a05 */
[----:B------:R-:W-:Y:S01]  /*0420*/  ISETP.NE.AND P3, PT, R8, 0x1, PT ;  /* 0x000000010800780c */ /* 0x000fe20003f65270 */
[----:B------:R-:W5:Y:S02]  /*0430*/  S2UR UR6, SR_CTAID.X ;  /* 0x00000000000679c3 */ /* 0x000f640000002500 */
[----:B------:R-:W-:-:S04]  /*0440*/  IMAD R0, R0, 0x4, R3 ;  /* 0x0000000400007824 */ /* 0x000fc800078e0203 */
[C---:B------:R-:W-:Y:S01]  /*0450*/  IMAD.SHL.U32 R5, R0.reuse, 0x4, RZ ;  /* 0x0000000400057824 */ /* 0x040fe200078e00ff */
[----:B------:R-:W-:Y:S01]  /*0460*/  LEA.HI R3, R0, R0, RZ, 0x1 ;  /* 0x0000000000037211 */ /* 0x000fe200078f08ff */
[----:B------:R-:W2:Y:S01]  /*0470*/  LDC R11, c[0x0][0x140] ;  /* 0x00005000ff0b7b82 */ /* 0x000ea20000000800 */
[----:B0-----:R-:W-:Y:S01]  /*0480*/  I2FP.F32.U32 R4, UR5 ;  /* 0x0000000500047c45 */ /* 0x001fe20008201000 */
[----:B-1----:R-:W-:Y:S01]  /*0490*/  IMAD.MOV R14, RZ, RZ, -R6 ;  /* 0x000000ffff0e7224 */ /* 0x002fe200078e0a06 */
[----:B------:R-:W-:-:S03]  /*04a0*/  LOP3.LUT R3, R3, 0xfffffffe, RZ, 0xc0, !PT ;  /* 0xfffffffe03037812 */ /* 0x000fc600078ec0ff */
[----:B------:R-:W-:Y:S02]  /*04b0*/  FMUL R6, R4, UR4 ;  /* 0x0000000404067c20 */ /* 0x000fe40008400000 */
[----:B------:R-:W0:Y:S01]  /*04c0*/  LDC R10, c[0x0][0x148] ;  /* 0x00005200ff0a7b82 */ /* 0x000e220000000800 */
[C---:B------:R-:W-:Y:S01]  /*04d0*/  IMAD.IADD R3, R0.reuse, 0x1, -R3 ;  /* 0x0000000100037824 */ /* 0x040fe200078e0a03 */
[----:B------:R-:W-:Y:S02]  /*04e0*/  LOP3.LUT R0, R0, 0xc, R5, 0x78, !PT ;  /* 0x0000000c00007812 */ /* 0x000fe400078e7805 */
[----:B------:R-:W1:Y:S02]  /*04f0*/  F2I.U32.TRUNC.NTZ R6, R6 ;  /* 0x0000000600067305 */ /* 0x000e64000020f000 */
[----:B------:R-:W-:Y:S01]  /*0500*/  ISETP.LT.U32.AND P0, PT, R0, 0x2, !P0 ;  /* 0x000000020000780c */ /* 0x000fe20004701070 */
[----:B-----5:R-:W-:-:S05]  /*0510*/  IMAD R4, R7, R14, UR6 ;  /* 0x0000000607047e24 */ /* 0x020fca000f8e020e */
[----:B------:R-:W-:Y:S02]  /*0520*/  ISETP.NE.AND P4, PT, R3, R4, PT ;  /* 0x000000040300720c */ /* 0x000fe40003f85270 */
[----:B------:R-:W-:Y:S02]  /*0530*/  SHF.R.S32.HI R3, RZ, 0x1f, R2 ;  /* 0x0000001fff037819 */ /* 0x000fe40000011402 */
[----:B--2---:R-:W-:Y:S02]  /*0540*/  ISETP.EQ.U32.AND P1, PT, R11, 0x1, PT ;  /* 0x000000010b00780c */ /* 0x004fe40003f22070 */
[----:B------:R-:W-:Y:S01]  /*0550*/  LEA.HI R3, R3, R2, RZ, 0x2 ;  /* 0x0000000203037211 */ /* 0x000fe200078f10ff */
[----:B-1----:R-:W-:-:S03]  /*0560*/  IMAD.MOV R7, RZ, RZ, -R6 ;  /* 0x000000ffff077224 */ /* 0x002fc600078e0a06 */
[----:B------:R-:W-:Y:S01]  /*0570*/  LOP3.LUT R3, R3, 0xfffffffc, RZ, 0xc0, !PT ;  /* 0xfffffffc03037812 */ /* 0x000fe200078ec0ff */
[----:B0-----:R-:W-:Y:S02]  /*0580*/  IMAD R7, R10, R7, UR5 ;  /* 0x000000050a077e24 */ /* 0x001fe4000f8e0207 */
[----:B------:R-:W-:Y:S02]  /*0590*/  @P4 LEA.HI R4, R0, R0, RZ, 0x1 ;  /* 0x0000000000044211 */ /* 0x000fe400078f08ff */
[----:B------:R-:W-:Y:S01]  /*05a0*/  IMAD.IADD R5, R2, 0x1, -R3 ;  /* 0x0000000102057824 */ /* 0x000fe200078e0a03 */
[----:B------:R-:W-:Y:S02]  /*05b0*/  SEL R3, RZ, 0x1, !P0 ;  /* 0x00000001ff037807 */ /* 0x000fe40004000000 */
[----:B------:R-:W-:Y:S02]  /*05c0*/  @P4 SHF.R.S32.HI R4, RZ, 0x1, R4 ;  /* 0x00000001ff044819 */ /* 0x000fe40000011404 */
[----:B------:R-:W-:-:S02]  /*05d0*/  LOP3.LUT P2, RZ, R8, R5, RZ, 0xfc, !PT ;  /* 0x0000000508ff7212 */ /* 0x000fc4000784fcff */
[----:B------:R-:W-:Y:S01]  /*05e0*/  @P4 ISETP.NE.AND P5, PT, R4, R7, PT ;  /* 0x000000070400420c */ /* 0x000fe20003fa5270 */
[----:B------:R-:W-:Y:S01]  /*05f0*/  IMAD.MOV.U32 R4, RZ, RZ, 0x1 ;  /* 0x00000001ff047424 */ /* 0x000fe200078e00ff */
[----:B------:R-:W-:Y:S02]  /*0600*/  SEL R2, RZ, 0x1, P2 ;  /* 0x00000001ff027807 */ /* 0x000fe40001000000 */
[----:B------:R-:W-:Y:S02]  /*0610*/  @P4 SEL R4, RZ, 0x1, P5 ;  /* 0x00000001ff044807 */ /* 0x000fe40002800000 */
[----:B------:R-:W-:Y:S02]  /*0620*/  SEL R2, R2, 0x2, P3 ;  /* 0x0000000202027807 */ /* 0x000fe40001800000 */
[----:B------:R-:W-:Y:S01]  /*0630*/  LOP3.LUT R4, R4, R3, RZ, 0xc0, !PT ;  /* 0x0000000304047212 */ /* 0x000fe200078ec0ff */
[----:B------:R-:W-:Y:S06]  /*0640*/  @!P1 BRA `(.L_x_3) ;  /* 0x0000000000089947 */ /* 0x000fec0003800000 */
[----:B---34-:R-:W-:Y:S01]  /*0650*/  UCGABAR_ARV ;  /* 0x00000000000079c7 */ /* 0x018fe20008000000 */
[----:B------:R-:W-:Y:S05]  /*0660*/  BRA `(.L_x_4) ;  /* 0x0000000000047947 */ /* 0x000fea0003800000 */
.L_x_3:
[----:B---34-:R-:W-:Y:S01]  /*0670*/  NOP ;  /* 0x0000000000007918 */ /* 0x018fe20000000000 */
.L_x_4:
[----:B------:R-:W-:Y:S01]  /*0680*/  ULDC.64 UR4, c[0x0][0x618] ;  /* 0x0001860000047ab9 */ /* 0x000fe20000000a00 */
[----:B------:R-:W-:Y:S01]  /*0690*/  ULDC.64 UR12, c[0x0][0x208] ;  /* 0x00008200000c7ab9 */ /* 0x000fe20000000a00 */
[----:B------:R-:W-:-:S04]  /*06a0*/  ISETP.NE.U32.AND P0, PT, RZ, UR4, PT ;  /* 0x00000004ff007c0c */ /* 0x000fc8000bf05070 */
[----:B------:R-:W-:-:S13]  /*06b0*/  ISETP.NE.AND.EX P0, PT, RZ, UR5, PT, P0 ;  /* 0x00000005ff007c0c */ /* 0x000fda000bf05300 */
[----:B------:R-:W-:Y:S05]  /*06c0*/  @!P0 BRA `(.L_x_5) ;  /* 0x00000000001c8947 */ /* 0x000fea0003800000 */
[----:B------:R-:W0:Y:S02]  /*06d0*/  LDC.64 R6, c[0x0][0x618] ;  /* 0x00018600ff067b82 */ /* 0x000e240000000a00 */
[----:B0-----:R-:W2:Y:S02]  /*06e0*/  LDG.E.64 R6, desc[UR12][R6.64] ;  /* 0x0000000c06067981 */ /* 0x001ea4000c1e1b00 */
[----:B--2---:R-:W-:-:S04]  /*06f0*/  ISETP.NE.U32.AND P0, PT, R6, RZ, PT ;  /* 0x000000ff0600720c */ /* 0x004fc80003f05070 */
[----:B------:R-:W-:-:S13]  /*0700*/  ISETP.NE.AND.EX P0, PT, R7, RZ, PT, P0 ;  /* 0x000000ff0700720c */ /* 0x000fda0003f05300 */
[----:B------:R-:W-:Y:S05]  /*0710*/  @!P0 BRA `(.L_x_5) ;  /* 0x0000000000088947 */ /* 0x000fea0003800000 */
[----:B------:R0:W5:Y:S01]  /*0720*/  LD.E R11, desc[UR12][R6.64] ;  /* 0x0000000c060b7980 */ /* 0x000162000c101900 */
[----:B------:R-:W-:Y:S05]  /*0730*/  BRA `(.L_x_6) ;  /* 0x0000000000207947 */ /* 0x000fea0003800000 */
.L_x_5:
[----:B------:R-:W-:Y:S02]  /*0740*/  ULDC.64 UR4, c[0x0][0x608] ;  /* 0x0001820000047ab9 */ /* 0x000fe40000000a00 */
[----:B------:R-:W-:-:S04]  /*0750*/  ISETP.NE.U32.AND P0, PT, RZ, UR4, PT ;  /* 0x00000004ff007c0c */ /* 0x000fc8000bf05070 */
[----:B------:R-:W-:-:S13]  /*0760*/  ISETP.NE.AND.EX P0, PT, RZ, UR5, PT, P0 ;  /* 0x00000005ff007c0c */ /* 0x000fda000bf05300 */
[----:B------:R-:W-:Y:S05]  /*0770*/  @!P0 BRA `(.L_x_7) ;  /* 0x00000000000c8947 */ /* 0x000fea0003800000 */
[----:B------:R-:W0:Y:S02]  /*0780*/  LDC.64 R6, c[0x0][0x608] ;  /* 0x00018200ff067b82 */ /* 0x000e240000000a00 */
[----:B0-----:R1:W5:Y:S01]  /*0790*/  LDG.E R11, desc[UR12][R6.64] ;  /* 0x0000000c060b7981 */ /* 0x001362000c1e1900 */
[----:B------:R-:W-:Y:S05]  /*07a0*/  BRA `(.L_x_6) ;  /* 0x0000000000047947 */ /* 0x000fea0003800000 */
.L_x_7:
[----:B------:R-:W2:Y:S02]  /*07b0*/  LDC R11, c[0x0][0x600] ;  /* 0x00018000ff0b7b82 */ /* 0x000ea40000000800 */
.L_x_6:
[----:B------:R-:W-:Y:S02]  /*07c0*/  ULDC.64 UR4, c[0x0][0x620] ;  /* 0x0001880000047ab9 */ /* 0x000fe40000000a00 */
[----:B------:R-:W-:-:S04]  /*07d0*/  ISETP.NE.U32.AND P0, PT, RZ, UR4, PT ;  /* 0x00000004ff007c0c */ /* 0x000fc8000bf05070 */
[----:B------:R-:W-:-:S13]  /*07e0*/  ISETP.NE.AND.EX P0, PT, RZ, UR5, PT, P0 ;  /* 0x00000005ff007c0c */ /* 0x000fda000bf05300 */
[----:B------:R-:W-:Y:S05]  /*07f0*/  @!P0 BRA `(.L_x_8) ;  /* 0x00000000001c8947 */ /* 0x000fea0003800000 */
[----:B01----:R-:W0:Y:S02]  /*0800*/  LDC.64 R6, c[0x0][0x620] ;  /* 0x00018800ff067b82 */ /* 0x003e240000000a00 */
[----:B0-----:R-:W3:Y:S02]  /*0810*/  LDG.E.64 R6, desc[UR12][R6.64] ;  /* 0x0000000c06067981 */ /* 0x001ee4000c1e1b00 */
[----:B---3--:R-:W-:-:S04]  /*0820*/  ISETP.NE.U32.AND P0, PT, R6, RZ, PT ;  /* 0x000000ff0600720c */ /* 0x008fc80003f05070 */
[----:B------:R-:W-:-:S13]  /*0830*/  ISETP.NE.AND.EX P0, PT, R7, RZ, PT, P0 ;  /* 0x000000ff0700720c */ /* 0x000fda0003f05300 */
[----:B------:R-:W-:Y:S05]  /*0840*/  @!P0 BRA `(.L_x_8) ;  /* 0x0000000000088947 */ /* 0x000fea0003800000 */
[----:B------:R0:W5:Y:S01]  /*0850*/  LD.E R14, desc[UR12][R6.64] ;  /* 0x0000000c060e7980 */ /* 0x000162000c101900 */
[----:B------:R-:W-:Y:S05]  /*0860*/  BRA `(.L_x_9) ;  /* 0x0000000000207947 */ /* 0x000fea0003800000 */
.L_x_8:
[----:B------:R-:W-:Y:S02]  /*0870*/  ULDC.64 UR4, c[0x0][0x610] ;  /* 0x0001840000047ab9 */ /* 0x000fe40000000a00 */
[----:B------:R-:W-:-:S04]  /*0880*/  ISETP.NE.U32.AND P0, PT, RZ, UR4, PT ;  /* 0x00000004ff007c0c */ /* 0x000fc8000bf05070 */
[----:B------:R-:W-:-:S13]  /*0890*/  ISETP.NE.AND.EX P0, PT, RZ, UR5, PT, P0 ;  /* 0x00000005ff007c0c */ /* 0x000fda000bf05300 */
[----:B------:R-:W-:Y:S05]  /*08a0*/  @!P0 BRA `(.L_x_10) ;  /* 0x00000000000c8947 */ /* 0x000fea0003800000 */
[----:B------:R-:W3:Y:S02]  /*08b0*/  LDC.64 R14, c[0x0][0x610] ;  /* 0x00018400ff0e7b82 */ /* 0x000ee40000000a00 */
[----:B---3--:R3:W5:Y:S01]  /*08c0*/  LDG.E R14, desc[UR12][R14.64] ;  /* 0x0000000c0e0e7981 */ /* 0x008762000c1e1900 */
[----:B------:R-:W-:Y:S05]  /*08d0*/  BRA `(.L_x_9) ;  /* 0x0000000000047947 */ /* 0x000fea0003800000 */
.L_x_10:
[----:B------:R-:W4:Y:S02]  /*08e0*/  LDC R14, c[0x0][0x604] ;  /* 0x00018100ff0e7b82 */ /* 0x000f240000000800 */
.L_x_9:
[----:B------:R-:W1:Y:S01]  /*08f0*/  LDC R3, c[0x0][0x3e8] ;  /* 0x0000fa00ff037b82 */ /* 0x000e620000000800 */
[----:B------:R-:W-:Y:S01]  /*0900*/  ULDC UR4, c[0x0][0x3dc] ;  /* 0x0000f70000047ab9 */ /* 0x000fe20000000800 */
[----:B------:R-:W-:Y:S01]  /*0910*/  ULDC.64 UR6, c[0x0][0x3e0] ;  /* 0x0000f80000067ab9 */ /* 0x000fe20000000a00 */
[----:B------:R-:W-:Y:S02]  /*0920*/  UIADD3 UR4, UR4, 0x3f, URZ ;  /* 0x0000003f04047890 */ /* 0x000fe4000fffe03f */
[----:B------:R-:W-:Y:S02]  /*0930*/  UIMAD UR6, UR7, UR6, URZ ;  /* 0x00000006070672a4 */ /* 0x000fe4000f8e023f */
[----:B------:R-:W-:-:S04]  /*0940*/  USHF.R.S32.HI UR5, URZ, 0x1f, UR4 ;  /* 0x0000001f3f057899 */ /* 0x000fc80008011404 */
[----:B------:R-:W-:-:S04]  /*0950*/  ULEA.HI UR5, UR5, UR4, URZ, 0x6 ;  /* 0x0000000405057291 */ /* 0x000fc8000f8f303f */
[----:B------:R-:W-:-:S06]  /*0960*/  USHF.R.S32.HI UR8, URZ, 0x6, UR5 ;  /* 0x000000063f087899 */ /* 0x000fcc0008011405 */
[----:B------:R-:W-:Y:S02]  /*0970*/  IMAD.U32 R21, RZ, RZ, UR8 ;  /* 0x00000008ff157e24 */ /* 0x000fe4000f8e00ff */
[----:B-1----:R-:W-:-:S04]  /*0980*/  IMAD R3, R3, UR6, RZ ;  /* 0x0000000603037c24 */ /* 0x002fc8000f8e02ff */
[----:B------:R-:W-:Y:S01]  /*0990*/  IMAD R3, R3, UR8, RZ ;  /* 0x0000000803037c24 */ /* 0x000fe2000f8e02ff */
[----:B------:R-:W-:Y:S06]  /*09a0*/  @!P1 BRA `(.L_x_11) ;  /* 0x00000000000c9947 */ /* 0x000fec0003800000 */
[----:B------:R-:W-:Y:S01]  /*09b0*/  UCGABAR_WAIT ;  /* 0x0000000000007dc7 */ /* 0x000fe20008000000 */
[----:B------:R-:W-:Y:S01]  /*09c0*/  CCTL.IVALL ;  /* 0x00000000ff00798f */ /* 0x000fe20002000000 */
[----:B------:R-:W-:Y:S05]  /*09d0*/  BRA `(.L_x_12) ;  /* 0x0000000000047947 */ /* 0x000fea0003800000 */
.L_x_11:
[----:B------:R-:W-:Y:S06]  /*09e0*/  BAR.SYNC.DEFER_BLOCKING 0x0 ;  /* 0x0000000000007b1d */ /* 0x000fec0000010000 */
.L_x_12:
[----:B------:R-:W-:-:S13]  /*09f0*/  ISETP.NE.AND P0, PT, R8, RZ, PT ;  /* 0x000000ff0800720c */ /* 0x000fda0003f05270 */
[----:B------:R-:W-:Y:S05]  /*0a00*/  @!P0 BRA `(.L_x_13) ;  /* 0x000000bc00948947 */ /* 0x000fea0003800000 */
[----:B------:R-:W-:-:S13]  /*0a10*/  ISETP.NE.AND P0, PT, R8, 0x1, PT ;  /* 0x000000010800780c */ /* 0x000fda0003f05270 */
[----:B------:R-:W-:Y:S05]  /*0a20*/  @P0 EXIT ;  /* 0x000000000000094d */ /* 0x000fea0003800000 */
[----:B------:R-:W-:Y:S01]  /*0a30*/  ISETP.GE.AND P0, PT, R3, 0x1, PT ;  /* 0x000000010300780c */ /* 0x000fe20003f06270 */
[----:B------:R-:W-:Y:S01]  /*0a40*/  UMOV UR4, URZ ;  /* 0x0000003f00047c82 */ /* 0x000fe20008000000 */
[----:B------:R-:W-:Y:S02]  /*0a50*/  CS2R R54, SRZ ;  /* 0x0000000000367805 */ /* 0x000fe4000001ff00 */
[----:B------:R-:W-:Y:S02]  /*0a60*/  CS2R R120, SRZ ;  /* 0x0000000000787805 */ /* 0x000fe4000001ff00 */
[----:B------:R-:W-:Y:S02]  /*0a70*/  CS2R R122, SRZ ;  /* 0x00000000007a7805 */ /* 0x000fe4000001ff00 */
[----:B------:R-:W-:Y:S02]  /*0a80*/  CS2R R124, SRZ ;  /* 0x00000000007c7805 */ /* 0x000fe4000001ff00 */
[----:B------:R-:W-:-:S02]  /*0a90*/  CS2R R126, SRZ ;  /* 0x00000000007e7805 */ /* 0x000fc4000001ff00 */
[----:B------:R-:W-:Y:S02]  /*0aa0*/  CS2R R128, SRZ ;  /* 0x0000000000807805 */ /* 0x000fe4000001ff00 */
        /* <DEDUP_REMOVED lines=57> */
[----:B------:R-:W-:Y:S01]  /*0e40*/  CS2R R52, SRZ ;  /* 0x0000000000347805 */ /* 0x000fe2000001ff00 */
[----:B------:R-:W-:Y:S06]  /*0e50*/  @!P0 BRA `(.L_x_14) ;  /* 0x0000000800788947 */ /* 0x000fec0003800000 */
[----:B------:R-:W-:-:S04]  /*0e60*/  LOP3.LUT R5, R2, 0x1, RZ, 0xfc, !PT ;  /* 0x0000000102057812 */ /* 0x000fc800078efcff */
[----:B------:R-:W-:-:S13]  /*0e70*/  ISETP.NE.AND P1, PT, R5, 0x3, PT ;  /* 0x000000030500780c */ /* 0x000fda0003f25270 */
[----:B------:R-:W-:Y:S05]  /*0e80*/  @!P1 BRA `(.L_x_15) ;  /* 0x0000000000049947 */ /* 0x000fea0003800000 */
[----:B------:R-:W-:Y:S01]  /*0e90*/  BPT.TRAP 0x1 ;  /* 0x000000040000795c */ /* 0x000fe20000300000 */
.L_x_15:
[----:B------:R-:W1:Y:S01]  /*0ea0*/  S2UR UR5, SR_CgaCtaId ;  /* 0x00000000000579c3 */ /* 0x000e620000008800 */
[----:B------:R-:W-:Y:S01]  /*0eb0*/  SHF.L.U32 R5, RZ, 0x1f, RZ ;  /* 0x0000001fff057819 */ /* 0x000fe200000006ff */
[----:B------:R-:W-:Y:S02]  /*0ec0*/  UMOV UR4, 0x400 ;  /* 0x0000040000047882 */ /* 0x000fe40000000000 */
[----:B-1----:R-:W-:-:S12]  /*0ed0*/  ULEA UR4, UR5, UR4, 0x18 ;  /* 0x0000000405047291 */ /* 0x002fd8000f8ec03f */
.L_x_16:
[----:B0-----:R-:W-:-:S04]  /*0ee0*/  IMAD.U32 R6, RZ, RZ, UR4 ;  /* 0x00000004ff067e24 */ /* 0x001fc8000f8e00ff */
[----:B------:R0:W1:Y:S03]  /*0ef0*/  SYNCS.PHASECHK.TRANS64.TRYWAIT P1, [R6+URZ+0x28000], R5 ;  /* 0x02800005060075a7 */ /* 0x000066000802017f */
[----:B-1----:R-:W-:Y:S05]  /*0f00*/  @!P1 NANOSLEEP.SYNCS 0x989680 ;  /* 0x009896800000995d */ /* 0x002fea0003900000 */
[----:B------:R-:W1:Y:S02]  /*0f10*/  @!P1 SYNCS.PHASECHK.TRANS64 P1, [R6+URZ+0x28000], R5 ;  /* 0x02800005060095a7 */ /* 0x000e64000802007f */
[----:B-1----:R-:W-:Y:S05]  /*0f20*/  @!P1 BRA `(.L_x_16) ;  /* 0xfffffffc00ec9947 */ /* 0x002fea000383ffff */
[----:B------:R-:W-:Y:S01]  /*0f30*/  UIADD3 UR5, UR4, 0x20000, URZ ;  /* 0x0002000004057890 */ /* 0x000fe2000fffe03f */
[----:B------:R-:W-:Y:S01]  /*0f40*/  WARPGROUP.ARRIVE ;  /* 0x00000000000079c5 */ /* 0x000fe20000000000 */
[----:B------:R-:W-:Y:S02]  /*0f50*/  USHF.R.U32.HI UR4, URZ, 0x4, UR4 ;  /* 0x000000043f047899 */ /* 0x000fe40008011604 */
[----:B------:R-:W-:Y:S02]  /*0f60*/  USHF.R.U32.HI UR5, URZ, 0x4, UR5 ;  /* 0x000000043f057899 */ /* 0x000fe40008011605 */
[----:B------:R-:W-:Y:S02]  /*0f70*/  ULOP3.LUT UR4, UR4, 0x3fff, URZ, 0xc0, !UPT ;  /* 0x00003fff04047892 */ /* 0x000fe4000f8ec03f */
[----:B------:R-:W-:Y:S02]  /*0f80*/  ULOP3.LUT UR5, UR5, 0x3fff, URZ, 0xc0, !UPT ;  /* 0x00003fff05057892 */ /* 0x000fe4000f8ec03f */
[----:B------:R-:W-:-:S02]  /*0f90*/  ULOP3.LUT UR4, UR4, 0x10000, URZ, 0xfc, !UPT ;  /* 0x0001000004047892 */ /* 0x000fc4000f8efc3f */
[----:B------:R-:W-:Y:S02]  /*0fa0*/  ULOP3.LUT UR6, UR5, 0x10000, URZ, 0xfc, !UPT ;  /* 0x0001000005067892 */ /* 0x000fe4000f8efc3f */
[----:B------:R-:W-:Y:S02]  /*0fb0*/  UIADD3 UR5, UR4, 0x400, URZ ;  /* 0x0000040004057890 */ /* 0x000fe4000fffe03f */
[----:B------:R-:W-:Y:S02]  /*0fc0*/  UIADD3 UR7, UR4, 0x800, URZ ;  /* 0x0000080004077890 */ /* 0x000fe4000fffe03f */
[----:B------:R-:W-:Y:S01]  /*0fd0*/  UMOV UR8, UR4 ;  /* 0x0000000400087c82 */ /* 0x000fe20008000000 */
[----:B------:R-:W-:Y:S01]  /*0fe0*/  UMOV UR9, 0x40000080 ;  /* 0x4000008000097882 */ /* 0x000fe20000000000 */
[----:B------:R-:W-:Y:S01]  /*0ff0*/  UMOV UR10, UR6 ;  /* 0x00000006000a7c82 */ /* 0x000fe20008000000 */
[----:B------:R-:W-:Y:S01]  /*1000*/  UMOV UR11, 0x40000080 ;  /* 0x40000080000b7882 */ /* 0x000fe20000000000 */
[----:B------:R-:W-:Y:S01]  /*1010*/  UIADD3 UR14, UR4, 0xc00, URZ ;  /* 0x00000c00040e7890 */ /* 0x000fe2000fffe03f */
[----:B------:R-:W-:Y:S01]  /*1020*/  HGMMA.64x64x8.F32.TF32 R120, gdesc[UR8], RZ, !UPT ;  /* 0x04e00000087879f0 */ /* 0x000fe2000c7028ff */
        /* <DEDUP_REMOVED lines=12> */
[----:B------:R-:W-:-:S02]  /*10f0*/  UIADD3 UR8, UR4, 0x2, URZ ;  /* 0x0000000204087890 */ /* 0x000fc4000fffe03f */
[----:B------:R-:W-:Y:S01]  /*1100*/  UIADD3 UR10, UR6, 0x2, URZ ;  /* 0x00000002060a7890 */ /* 0x000fe2000fffe03f */
[----:B------:R-:W-:Y:S01]  /*1110*/  UMOV UR9, 0x40000080 ;  /* 0x4000008000097882 */ /* 0x000fe20000000000 */
[----:B------:R-:W-:-:S07]  /*1120*/  UMOV UR11, 0x40000080 ;  /* 0x40000080000b7882 */ /* 0x000fce0000000000 */
[----:B------:R-:W-:Y:S01]  /*1130*/  HGMMA.64x64x8.F32.TF32 R120, gdesc[UR8], R120 ;  /* 0x04e00000087879f0 */ /* 0x000fe20008702878 */
[----:B------:R-:W-:Y:S01]  /*1140*/  UMOV UR8, UR5 ;  /* 0x0000000500087c82 */ /* 0x000fe20008000000 */
[----:B------:R-:W-:Y:S01]  /*1150*/  UMOV UR9, 0x40000080 ;  /* 0x4000008000097882 */ /* 0x000fe20000000000 */
[----:B------:R-:W-:Y:S01]  /*1160*/  UIADD3 UR5, UR4, 0x404, URZ ;  /* 0x0000040404057890 */ /* 0x000fe2000fffe03f */
        /* <DEDUP_REMOVED lines=87> */
[----:B------:R-:W-:Y:S02]  /*16e0*/  UMOV UR9, 0x40000080 ;  /* 0x4000008000097882 */ /* 0x000fe40000000000 */
[----:B------:R-:W-:Y:S01]  /*16f0*/  HGMMA.64x64x8.F32.TF32 R56, gdesc[UR8], R56 ;  /* 0x04e00000083879f0 */ /* 0x000fe20008702838 */
[----:B------:R-:W-:Y:S01]  /*1700*/  UMOV UR8, UR14 ;  /* 0x0000000e00087c82 */ /* 0x000fe20008000000 */
[----:B------:R-:W-:-:S02]  /*1710*/  UMOV UR9, 0x40000080 ;  /* 0x4000008000097882 */ /* 0x000fc40000000000 */
[----:B------:R-:W-:Y:S01]  /*1720*/  HGMMA.64x64x8.F32.TF32 R24, gdesc[UR8], R24 ;  /* 0x04e00000081879f0 */ /* 0x000fe20008702818 */
[----:B------:R-:W-:Y:S02]  /*1730*/  UIADD3 UR8, UR4, 0x46, URZ ;  /* 0x0000004604087890 */ /* 0x000fe4000fffe03f */
[----:B------:R-:W-:Y:S02]  /*1740*/  UIADD3 UR10, UR6, 0x46, URZ ;  /* 0x00000046060a7890 */ /* 0x000fe4000fffe03f */
[----:B------:R-:W-:Y:S01]  /*1750*/  UIADD3 UR6, UR4, 0x846, URZ ;  /* 0x0000084604067890 */ /* 0x000fe2000fffe03f */
[----:B------:R-:W-:Y:S01]  /*1760*/  UMOV UR9, 0x40000080 ;  /* 0x4000008000097882 */ /* 0x000fe20000000000 */
[----:B------:R-:W-:Y:S01]  /*1770*/  UMOV UR11, 0x40000080 ;  /* 0x40000080000b7882 */ /* 0x000fe20000000000 */
[----:B------:R-:W-:-:S04]  /*1780*/  UIADD3 UR4, UR4, 0xc46, URZ ;  /* 0x00000c4604047890 */ /* 0x000fc8000fffe03f */
[----:B------:R-:W-:Y:S01]  /*1790*/  HGMMA.64x64x8.F32.TF32 R120, gdesc[UR8], R120 ;  /* 0x04e00000087879f0 */ /* 0x000fe20008702878 */
[----:B------:R-:W-:Y:S01]  /*17a0*/  UMOV UR8, UR5 ;  /* 0x0000000500087c82 */ /* 0x000fe20008000000 */
[----:B------:R-:W-:Y:S02]  /*17b0*/  UMOV UR9, 0x40000080 ;  /* 0x4000008000097882 */ /* 0x000fe40000000000 */
[----:B------:R-:W-:Y:S01]  /*17c0*/  HGMMA.64x64x8.F32.TF32 R88, gdesc[UR8], R88 ;  /* 0x04e00000085879f0 */ /* 0x000fe20008702858 */
[----:B------:R-:W-:Y:S01]  /*17d0*/  UMOV UR8, UR6 ;  /* 0x0000000600087c82 */ /* 0x000fe20008000000 */
[----:B------:R-:W-:Y:S02]  /*17e0*/  UMOV UR9, 0x40000080 ;  /* 0x4000008000097882 */ /* 0x000fe40000000000 */
[----:B------:R-:W-:Y:S01]  /*17f0*/  HGMMA.64x64x8.F32.TF32 R56, gdesc[UR8], R56 ;  /* 0x04e00000083879f0 */ /* 0x000fe20008702838 */
[----:B------:R-:W-:Y:S01]  /*1800*/  UMOV UR8, UR4 ;  /* 0x0000000400087c82 */ /* 0x000fe20008000000 */
[----:B------:R-:W-:Y:S01]  /*1810*/  UMOV UR9, 0x40000080 ;  /* 0x4000008000097882 */ /* 0x000fe20000000000 */
[----:B------:R-:W-:Y:S01]  /*1820*/  UMOV UR4, 0x1 ;  /* 0x0000000100047882 */ /* 0x000fe20000000000 */
[----:B------:R-:W-:Y:S04]  /*1830*/  HGMMA.64x64x8.F32.TF32 R24, gdesc[UR8], R24, gsb0 ;  /* 0x04e00000081879f0 */ /* 0x000fe80008002818 */
.L_x_14:
[----:B0-----:R-:W-:-:S05]  /*1840*/  VIMNMX R6, R3, 0x1, PT ;  /* 0x0000000103067848 */ /* 0x001fca0003fe0100 */
[----:B------:R-:W-:-:S05]  /*1850*/  IMAD.IADD R6, R3, 0x1, -R6 ;  /* 0x0000000103067824 */ /* 0x000fca00078e0a06 */
[----:B------:R-:W-:-:S13]  /*1860*/  ISETP.GE.AND P1, PT, R6, 0x1, PT ;  /* 0x000000010600780c */ /* 0x000fda0003f26270 */
[----:B------:R-:W-:Y:S05]  /*1870*/  @!P1 BRA `(.L_x_17) ;  /* 0x0000000800f89947 */ /* 0x000fea0003800000 */
[----:B------:R-:W0:Y:S01]  /*1880*/  S2UR UR6, SR_CgaCtaId ;  /* 0x00000000000679c3 */ /* 0x000e220000008800 */
[----:B------:R-:W-:Y:S01]  /*1890*/  UMOV UR5, 0x400 ;  /* 0x0000040000057882 */ /* 0x000fe20000000000 */
[----:B------:R-:W-:Y:S01]  /*18a0*/  LOP3.LUT R10, R2, 0x1, RZ, 0xfc, !PT ;  /* 0x00000001020a7812 */ /* 0x000fe200078efcff */
[----:B------:R-:W-:Y:S01]  /*18b0*/  IMAD.MOV.U32 R9, RZ, RZ, RZ ;  /* 0x000000ffff097224 */ /* 0x000fe200078e00ff */
[----:B------:R-:W-:Y:S01]  /*18c0*/  UISETP.NE.U32.AND UP0, UPT, UR4, URZ, UPT ;  /* 0x0000003f0400728c */ /* 0x000fe2000bf05070 */
[----:B------:R-:W-:Y:S02]  /*18d0*/  IMAD.MOV.U32 R3, RZ, RZ, R6 ;  /* 0x000000ffff037224 */ /* 0x000fe400078e0006 */
[----:B------:R-:W-:Y:S01]  /*18e0*/  IMAD.MOV.U32 R5, RZ, RZ, RZ ;  /* 0x000000ffff057224 */ /* 0x000fe200078e00ff */
[----:B0-----:R-:W-:-:S04]  /*18f0*/  ULEA UR5, UR6, UR5, 0x18 ;  /* 0x0000000506057291 */ /* 0x001fc8000f8ec03f */
[----:B------:R-:W-:Y:S02]  /*1900*/  UIADD3 UR7, UR5, 0x20000, URZ ;  /* 0x0002000005077890 */ /* 0x000fe4000fffe03f */
[----:B------:R-:W-:Y:S02]  /*1910*/  USHF.R.U32.HI UR6, URZ, 0x4, UR5 ;  /* 0x000000043f067899 */ /* 0x000fe40008011605 */
[----:B------:R-:W-:Y:S02]  /*1920*/  USHF.R.U32.HI UR7, URZ, 0x4, UR7 ;  /* 0x000000043f077899 */ /* 0x000fe40008011607 */
[----:B------:R-:W-:Y:S02]  /*1930*/  ULOP3.LUT UR6, UR6, 0x3fff, URZ, 0xc0, !UPT ;  /* 0x00003fff06067892 */ /* 0x000fe4000f8ec03f */
[----:B------:R-:W-:Y:S02]  /*1940*/  ULOP3.LUT UR7, UR7, 0x3fff, URZ, 0xc0, !UPT ;  /* 0x00003fff07077892 */ /* 0x000fe4000f8ec03f */
[----:B------:R-:W-:-:S02]  /*1950*/  ULOP3.LUT UR6, UR6, 0x10000, URZ, 0xfc, !UPT ;  /* 0x0001000006067892 */ /* 0x000fc4000f8efc3f */
[----:B------:R-:W-:-:S12]  /*1960*/  ULOP3.LUT UR7, UR7, 0x10000, URZ, 0xfc, !UPT ;  /* 0x0001000007077892 */ /* 0x000fd8000f8efc3f */
.L_x_22:
[----:B------:R-:W-:-:S13]  /*1970*/  ISETP.NE.AND P2, PT, R10, 0x3, PT ;  /* 0x000000030a00780c */ /* 0x000fda0003f45270 */
[----:B------:R-:W-:Y:S05]  /*1980*/  @!P2 BRA `(.L_x_18) ;  /* 0x000000000004a947 */ /* 0x000fea0003800000 */
[----:B------:R-:W-:Y:S01]  /*1990*/  BPT.TRAP 0x1 ;  /* 0x000000040000795c */ /* 0x000fe20000300000 */
.L_x_18:
[----:B------:R-:W-:Y:S01]  /*19a0*/  SHF.L.U32 R7, R9, 0x1f, RZ ;  /* 0x0000001f09077819 */ /* 0x000fe200000006ff */
[----:B------:R-:W-:-:S12]  /*19b0*/  ULEA UR8, UR4, UR5, 0x3 ;  /* 0x0000000504087291 */ /* 0x000fd8000f8e183f */
.L_x_19:
[----:B0-----:R-:W-:-:S04]  /*19c0*/  IMAD.U32 R8, RZ, RZ, UR8 ;  /* 0x00000008ff087e24 */ /* 0x001fc8000f8e00ff */
[----:B------:R0:W1:Y:S03]  /*19d0*/  SYNCS.PHASECHK.TRANS64.TRYWAIT P1, [R8+URZ+0x28000], R7 ;  /* 0x02800007080075a7 */ /* 0x000066000802017f */
[----:B-1----:R-:W-:Y:S05]  /*19e0*/  @!P1 NANOSLEEP.SYNCS 0x989680 ;  /* 0x009896800000995d */ /* 0x002fea0003900000 */
[----:B------:R-:W1:Y:S02]  /*19f0*/  @!P1 SYNCS.PHASECHK.TRANS64 P1, [R8+URZ+0x28000], R7 ;  /* 0x02800007080095a7 */ /* 0x000e64000802007f */
[----:B-1----:R-:W-:Y:S05]  /*1a00*/  @!P1 BRA `(.L_x_19) ;  /* 0xfffffffc00ec9947 */ /* 0x002fea000383ffff */
[----:B------:R-:W-:Y:S01]  /*1a10*/  ULEA UR8, UR4, UR6, 0xc ;  /* 0x0000000604087291 */ /* 0x000fe2000f8e603f */
[----:B------:R-:W-:Y:S01]  /*1a20*/  WARPGROUP.ARRIVE ;  /* 0x00000000000079c5 */ /* 0x000fe20000000000 */
[----:B------:R-:W-:Y:S02]  /*1a30*/  ULEA UR10, UR4, UR7, 0xa ;  /* 0x00000007040a7291 */ /* 0x000fe4000f8e503f */
[----:B------:R-:W-:Y:S02]  /*1a40*/  UIADD3 UR16, UR8, 0x400, URZ ;  /* 0x0000040008107890 */ /* 0x000fe4000fffe03f */
[----:B------:R-:W-:Y:S01]  /*1a50*/  UIADD3 UR14, UR8, 0x800, URZ ;  /* 0x00000800080e7890 */ /* 0x000fe2000fffe03f */
[----:B------:R-:W-:Y:S01]  /*1a60*/  UMOV UR9, 0x40000080 ;  /* 0x4000008000097882 */ /* 0x000fe20000000000 */
[----:B------:R-:W-:Y:S01]  /*1a70*/  UMOV UR11, 0x40000080 ;  /* 0x40000080000b7882 */ /* 0x000fe20000000000 */
[----:B------:R-:W-:Y:S02]  /*1a80*/  UMOV UR18, UR10 ;  /* 0x0000000a00127c82 */ /* 0x000fe40008000000 */
[----:B------:R-:W-:Y:S01]  /*1a90*/  HGMMA.64x64x8.F32.TF32 R120, gdesc[UR8], R120, UP0 ;  /* 0x04e00000087879f0 */ /* 0x000fe2000bf02878 */
[----:B------:R-:W-:Y:S01]  /*1aa0*/  UIADD3 UR9, UR8, 0xc00, URZ ;  /* 0x00000c0008097890 */ /* 0x000fe2000fffe03f */
[----:B------:R-:W-:Y:S01]  /*1ab0*/  UMOV UR19, UR11 ;  /* 0x0000000b00137c82 */ /* 0x000fe20008000000 */
[----:B------:R-:W-:-:S02]  /*1ac0*/  UMOV UR17, 0x40000080 ;  /* 0x4000008000117882 */ /* 0x000fc40000000000 */
[----:B------:R-:W-:Y:S01]  /*1ad0*/  HGMMA.64x64x8.F32.TF32 R88, gdesc[UR16], R88, UP0 ;  /* 0x04e00000105879f0 */ /* 0x000fe2000bf02858 */
[----:B------:R-:W-:Y:S01]  /*1ae0*/  UMOV UR18, UR10 ;  /* 0x0000000a00127c82 */ /* 0x000fe20008000000 */
[----:B------:R-:W-:Y:S01]  /*1af0*/  UMOV UR19, UR11 ;  /* 0x0000000b00137c82 */ /* 0x000fe20008000000 */
[----:B------:R-:W-:Y:S01]  /*1b00*/  UMOV UR16, UR14 ;  /* 0x0000000e00107c82 */ /* 0x000fe20008000000 */
[----:B------:R-:W-:Y:S01]  /*1b10*/  UMOV UR17, 0x40000080 ;  /* 0x4000008000117882 */ /* 0x000fe20000000000 */
[----:B------:R-:W-:Y:S01]  /*1b20*/  UIADD3 UR14, UR8, 0xc02, URZ ;  /* 0x00000c02080e7890 */ /* 0x000fe2000fffe03f */
[----:B------:R-:W-:Y:S01]  /*1b30*/  HGMMA.64x64x8.F32.TF32 R56, gdesc[UR16], R56, UP0 ;  /* 0x04e00000103879f0 */ /* 0x000fe2000bf02838 */
[----:B------:R-:W-:Y:S01]  /*1b40*/  UMOV UR18, UR10 ;  /* 0x0000000a00127c82 */ /* 0x000fe20008000000 */
[----:B------:R-:W-:Y:S01]  /*1b50*/  UMOV UR19, UR11 ;  /* 0x0000000b00137c82 */ /* 0x000fe20008000000 */
[----:B------:R-:W-:Y:S01]  /*1b60*/  UMOV UR16, UR9 ;  /* 0x0000000900107c82 */ /* 0x000fe20008000000 */
[----:B------:R-:W-:Y:S01]  /*1b70*/  UMOV UR17, 0x40000080 ;  /* 0x4000008000117882 */ /* 0x000fe20000000000 */
[----:B------:R-:W-:Y:S01]  /*1b80*/  UIADD3 UR9, UR8, 0x402, URZ ;  /* 0x0000040208097890 */ /* 0x000fe2000fffe03f */
[----:B------:R-:W-:Y:S01]  /*1b90*/  HGMMA.64x64x8.F32.TF32 R24, gdesc[UR16], R24, UP0 ;  /* 0x04e00000101879f0 */ /* 0x000fe2000bf02818 */
[----:B------:R-:W-:-:S02]  /*1ba0*/  UIADD3 UR16, UR8, 0x2, URZ ;  /* 0x0000000208107890 */ /* 0x000fc4000fffe03f */
[----:B------:R-:W-:Y:S02]  /*1bb0*/  UIADD3 UR18, UR10, 0x2, URZ ;  /* 0x000000020a127890 */ /* 0x000fe4000fffe03f */
[----:B------:R-:W-:Y:S01]  /*1bc0*/  UIADD3 UR11, UR8, 0x802, URZ ;  /* 0x00000802080b7890 */ /* 0x000fe2000fffe03f */
[----:B------:R-:W-:Y:S01]  /*1bd0*/  UMOV UR17, 0x40000080 ;  /* 0x4000008000117882 */ /* 0x000fe20000000000 */
[----:B------:R-:W-:-:S05]  /*1be0*/  UMOV UR19, 0x40000080 ;  /* 0x4000008000137882 */ /* 0x000fca0000000000 */
        /* <DEDUP_REMOVED lines=110> */
[----:B------:R-:W-:-:S02]  /*22d0*/  UMOV UR17, 0x40000080 ;  /* 0x4000008000117882 */ /* 0x000fc40000000000 */
[----:B------:R-:W-:Y:S03]  /*22e0*/  HGMMA.64x64x8.F32.TF32 R24, gdesc[UR16], R24, gsb0 ;  /* 0x04e00000101879f0 */ /* 0x000fe60008002818 */
[----:B------:R-:W-:Y:S02]  /*22f0*/  WARPGROUP.DEPBAR.LE gsb0, 0x1 ;  /* 0x00008000000079c5 */ /* 0x000fe40000010100 */
[----:B------:R-:W-:Y:S05]  /*2300*/  @!P2 BRA `(.L_x_20) ;  /* 0x000000000004a947 */ /* 0x000fea0003800000 */
[----:B------:R-:W-:Y:S01]  /*2310*/  BPT.TRAP 0x1 ;  /* 0x000000040000795c */ /* 0x000fe20000300000 */
.L_x_20:
[----:B------:R-:W-:-:S13]  /*2320*/  ISETP.NE.AND P1, PT, R4, RZ, PT ;  /* 0x000000ff0400720c */ /* 0x000fda0003f25270 */
[----:B0-----:R-:W-:-:S05]  /*2330*/  @P1 LEA R7, R5, UR5, 0x3 ;  /* 0x0000000505071c11 */ /* 0x001fca000f8e18ff */
[----:B------:R-:W-:-:S05]  /*2340*/  @P1 VIADD R7, R7, 0x28010 ;  /* 0x0002801007071836 */ /* 0x000fca0000000000 */
[----:B------:R-:W-:-:S04]  /*2350*/  @P1 PRMT R7, R0, 0x654, R7 ;  /* 0x0000065400071816 */ /* 0x000fc80000000007 */
[----:B------:R0:W-:Y:S01]  /*2360*/  @P1 SYNCS.ARRIVE.TRANS64.RED.A1T0 RZ, [R7+URZ], RZ ;  /* 0x000000ff07ff19a7 */ /* 0x0001e2000810043f */
[----:B------:R-:W-:-:S13]  /*2370*/  ISETP.GT.U32.AND P1, PT, R2, 0x1, PT ;  /* 0x000000010200780c */ /* 0x000fda0003f24070 */
[----:B0-----:R-:W-:Y:S05]  /*2380*/  @P1 BRA `(.L_x_21) ;  /* 0x0000000000041947 */ /* 0x001fea0003800000 */
[----:B------:R-:W-:Y:S01]  /*2390*/  BPT.TRAP 0x1 ;  /* 0x000000040000795c */ /* 0x000fe20000300000 */
.L_x_21:
[----:B------:R-:W-:Y:S01]  /*23a0*/  UIADD3 UR4, UR4, 0x1, URZ ;  /* 0x0000000104047890 */ /* 0x000fe2000fffe03f */
[----:B------:R-:W-:Y:S01]  /*23b0*/  ISETP.GT.AND P2, PT, R3, 0x1, PT ;  /* 0x000000010300780c */ /* 0x000fe20003f44270 */
[----:B------:R-:W-:Y:S02]  /*23c0*/  VIADD R5, R5, 0x1 ;  /* 0x0000000105057836 */ /* 0x000fe40000000000 */
[----:B------:R-:W-:Y:S01]  /*23d0*/  UISETP.NE.AND UP0, UPT, UR4, 0x2, UPT ;  /* 0x000000020400788c */ /* 0x000fe2000bf05270 */
[----:B------:R-:W-:Y:S02]  /*23e0*/  VIADD R3, R3, 0xffffffff ;  /* 0xffffffff03037836 */ /* 0x000fe40000000000 */
[C---:B------:R-:W-:Y:S01]  /*23f0*/  ISETP.NE.AND P1, PT, R5.reuse, 0x2, PT ;  /* 0x000000020500780c */ /* 0x040fe20003f25270 */
[----:B------:R-:W-:Y:S02]  /*2400*/  USEL UR8, URZ, 0x1, UP0 ;  /* 0x000000013f087887 */ /* 0x000fe40008000000 */
[----:B------:R-:W-:Y:S01]  /*2410*/  USEL UR4, UR4, URZ, UP0 ;  /* 0x0000003f04047287 */ /* 0x000fe20008000000 */
[----:B------:R-:W-:Y:S01]  /*2420*/  SEL R5, R5, RZ, P1 ;  /* 0x000000ff05057207 */ /* 0x000fe20000800000 */
[----:B------:R-:W-:-:S02]  /*2430*/  UPLOP3.LUT UP0, UPT, UPT, UPT, UPT, 0x80, 0x0 ;  /* 0x000000000000789c */ /* 0x000fc40003f0f070 */
[----:B------:R-:W-:Y:S01]  /*2440*/  LOP3.LUT R9, R9, UR8, RZ, 0x3c, !PT ;  /* 0x0000000809097c12 */ /* 0x000fe2000f8e3cff */
[----:B------:R-:W-:Y:S08]  /*2450*/  @P2 BRA `(.L_x_22) ;  /* 0xfffffff400442947 */ /* 0x000ff0000383ffff */
.L_x_17:
[----:B------:R-:W-:Y:S02]  /*2460*/  WARPGROUP.DEPBAR.LE gsb0, 0x0 ;  /* 0x00008000000079c5 */ /* 0x000fe40000010000 */
[----:B------:R-:W-:Y:S05]  /*2470*/  @!P0 BRA `(.L_x_23) ;  /* 0x0000000000408947 */ /* 0x000fea0003800000 */
[----:B------:R-:W-:-:S04]  /*2480*/  LOP3.LUT R3, R2, 0x1, RZ, 0xfc, !PT ;  /* 0x0000000102037812 */ /* 0x000fc800078efcff */
[----:B------:R-:W-:-:S13]  /*2490*/  ISETP.NE.AND P0, PT, R3, 0x3, PT ;  /* 0x000000030300780c */ /* 0x000fda0003f05270 */
[----:B------:R-:W-:Y:S05]  /*24a0*/  @!P0 BRA `(.L_x_24) ;  /* 0x0000000000048947 */ /* 0x000fea0003800000 */
[----:B------:R-:W-:Y:S01]  /*24b0*/  BPT.TRAP 0x1 ;  /* 0x000000040000795c */ /* 0x000fe20000300000 */
.L_x_24:
[----:B------:R-:W-:-:S13]  /*24c0*/  ISETP.NE.AND P0, PT, R4, RZ, PT ;  /* 0x000000ff0400720c */ /* 0x000fda0003f05270 */
[----:B------:R-:W0:Y:S01]  /*24d0*/  @P0 S2R R4, SR_CgaCtaId ;  /* 0x0000000000040919 */ /* 0x000e220000008800 */
[----:B------:R-:W-:Y:S01]  /*24e0*/  @P0 IMAD.SHL.U32 R6, R6, 0x8, RZ ;  /* 0x0000000806060824 */ /* 0x000fe200078e00ff */
[----:B------:R-:W-:-:S04]  /*24f0*/  @P0 MOV R3, 0x400 ;  /* 0x0000040000030802 */ /* 0x000fc80000000f00 */
[----:B------:R-:W-:Y:S02]  /*2500*/  @P0 LOP3.LUT R6, R6, 0x8, RZ, 0xc0, !PT ;  /* 0x0000000806060812 */ /* 0x000fe400078ec0ff */
[----:B0-----:R-:W-:-:S04]  /*2510*/  @P0 LEA R3, R4, R3, 0x18 ;  /* 0x0000000304030211 */ /* 0x001fc800078ec0ff */
[----:B------:R-:W-:-:S04]  /*2520*/  @P0 IADD3 R3, R3, 0x28010, R6 ;  /* 0x0002801003030810 */ /* 0x000fc80007ffe006 */
[----:B------:R-:W-:-:S04]  /*2530*/  @P0 PRMT R3, R0, 0x654, R3 ;  /* 0x0000065400030816 */ /* 0x000fc80000000003 */
[----:B------:R0:W-:Y:S01]  /*2540*/  @P0 SYNCS.ARRIVE.TRANS64.RED.A1T0 RZ, [R3+URZ], RZ ;  /* 0x000000ff03ff09a7 */ /* 0x0001e2000810043f */
[----:B------:R-:W-:-:S13]  /*2550*/  ISETP.GT.U32.AND P0, PT, R2, 0x1, PT ;  /* 0x000000010200780c */ /* 0x000fda0003f04070 */
[----:B0-----:R-:W-:Y:S05]  /*2560*/  @P0 BRA `(.L_x_23) ;  /* 0x0000000000040947 */ /* 0x001fea0003800000 */
[----:B------:R-:W-:Y:S01]  /*2570*/  BPT.TRAP 0x1 ;  /* 0x000000040000795c */ /* 0x000fe20000300000 */
.L_x_23:
[----:B------:R-:W0:Y:S01]  /*2580*/  S2R R0, SR_TID.X ;  /* 0x0000000000007919 */ /* 0x000e220000002100 */
[----:B------:R-:W-:Y:S01]  /*2590*/  ULDC.64 UR4, c[0x0][0x280] ;  /* 0x0000a00000047ab9 */ /* 0x000fe20000000a00 */
[----:B------:R-:W1:Y:S01]  /*25a0*/  S2R R2, SR_CTAID.Y ;  /* 0x0000000000027919 */ /* 0x000e620000002600 */
[----:B------:R-:W2:Y:S01]  /*25b0*/  S2R R9, SR_CTAID.X ;  /* 0x0000000000097919 */ /* 0x000ea20000002500 */
[----:B0-----:R-:W-:-:S04]  /*25c0*/  SHF.R.S32.HI R3, RZ, 0x1f, R0 ;  /* 0x0000001fff037819 */ /* 0x001fc80000011400 */
[----:B------:R-:W-:-:S04]  /*25d0*/  LEA.HI R3, R3, R0, RZ, 0x7 ;  /* 0x0000000003037211 */ /* 0x000fc800078f38ff */
[----:B------:R-:W-:Y:S01]  /*25e0*/  LOP3.LUT R3, R3, 0xffffff80, RZ, 0xc0, !PT ;  /* 0xffffff8003037812 */ /* 0x000fe200078ec0ff */
[----:B--2---:R-:W-:-:S04]  /*25f0*/  IMAD.SHL.U32 R6, R9, 0x100, RZ ;  /* 0x0000010009067824 */ /* 0x004fc800078e00ff */
[----:B------:R-:W-:Y:S02]  /*2600*/  IMAD.IADD R8, R0, 0x1, -R3 ;  /* 0x0000000100087824 */ /* 0x000fe400078e0a03 */
[----:B-1----:R-:W-:-:S03]  /*2610*/  IMAD.SHL.U32 R0, R2, 0x40, RZ ;  /* 0x0000004002007824 */ /* 0x002fc600078e00ff */
[----:B------:R-:W-:Y:S02]  /*2620*/  SHF.R.S32.HI R7, RZ, 0x1f, R8 ;  /* 0x0000001fff077819 */ /* 0x000fe40000011408 */
[----:B------:R-:W-:Y:S02]  /*2630*/  ISETP.GE.AND P0, PT, R0, UR5, PT ;  /* 0x0000000500007c0c */ /* 0x000fe4000bf06270 */
[----:B------:R-:W-:Y:S02]  /*2640*/  LEA.HI R2, R7, R8, RZ, 0x2 ;  /* 0x0000000807027211 */ /* 0x000fe400078f10ff */
[----:B------:R-:W-:Y:S02]  /*2650*/  ISETP.GE.OR P0, PT, R6, UR4, P0 ;  /* 0x0000000406007c0c */ /* 0x000fe40008706670 */
[--C-:B------:R-:W-:Y:S02]  /*2660*/  SHF.R.S32.HI R4, RZ, 0x2, R2.reuse ;  /* 0x00000002ff047819 */ /* 0x100fe40000011402 */
[----:B------:R-:W-:-:S04]  /*2670*/  SHF.R.S32.HI R3, RZ, 0x1f, R2 ;  /* 0x0000001fff037819 */ /* 0x000fc80000011402 */
[----:B------:R-:W-:-:S04]  /*2680*/  LEA.HI R3, R3, R4, RZ, 0x3 ;  /* 0x0000000403037211 */ /* 0x000fc800078f18ff */
[----:B------:R-:W-:Y:S01]  /*2690*/  LOP3.LUT R5, R3, 0xfffffff8, RZ, 0xc0, !PT ;  /* 0xfffffff803057812 */ /* 0x000fe200078ec0ff */
[----:B------:R-:W-:Y:S06]  /*26a0*/  @P0 EXIT ;  /* 0x000000000000094d */ /* 0x000fec0003800000 */
[----:B------:R-:W0:Y:S01]  /*26b0*/  LDC.64 R20, c[0x0][0x658] ;  /* 0x00019600ff147b82 */ /* 0x000e220000000a00 */
[----:B------:R-:W-:Y:S01]  /*26c0*/  LOP3.LUT R3, R2, 0x7ffffffc, RZ, 0xc0, !PT ;  /* 0x7ffffffc02037812 */ /* 0x000fe200078ec0ff */
[----:B------:R-:W-:Y:S01]  /*26d0*/  IMAD.IADD R2, R4, 0x1, -R5 ;  /* 0x0000000104027824 */ /* 0x000fe200078e0a05 */
[----:B------:R-:W-:Y:S02]  /*26e0*/  LEA.HI R5, R7, R8, RZ, 0x5 ;  /* 0x0000000807057211 */ /* 0x000fe400078f28ff */
[----:B----45:R-:W-:Y:S01]  /*26f0*/  FSETP.NEU.AND P1, PT, R14, RZ, PT ;  /* 0x000000ff0e00720b */ /* 0x030fe20003f2d000 */
[----:B------:R-:W-:Y:S01]  /*2700*/  IMAD.IADD R4, R8, 0x1, -R3 ;  /* 0x0000000108047824 */ /* 0x000fe200078e0a03 */
[----:B------:R-:W-:Y:S02]  /*2710*/  SHF.R.S32.HI R3, RZ, 0x1f, R2 ;  /* 0x0000001fff037819 */ /* 0x000fe40000011402 */
[----:B------:R-:W-:Y:S01]  /*2720*/  SHF.R.S32.HI R13, RZ, 0x5, R5 ;  /* 0x00000005ff0d7819 */ /* 0x000fe20000011405 */
[----:B------:R-:W-:-:S02]  /*2730*/  IMAD.SHL.U32 R5, R4, 0x2, RZ ;  /* 0x0000000204057824 */ /* 0x000fc400078e00ff */
[----:B------:R-:W-:-:S03]  /*2740*/  IMAD.WIDE R8, R9, 0x100, R2 ;  /* 0x0000010009087825 */ /* 0x000fc600078e0202 */
[----:B------:R-:W-:Y:S01]  /*2750*/  SHF.R.S32.HI R7, RZ, 0x1f, R5 ;  /* 0x0000001fff077819 */ /* 0x000fe20000011405 */
[C---:B------:R-:W-:Y:S01]  /*2760*/  IMAD R3, R13.reuse, -0x10, -R6 ;  /* 0xfffffff00d037824 */ /* 0x040fe200078e0a06 */
[C---:B------:R-:W-:Y:S01]  /*2770*/  IADD3 R6, P0, R0.reuse, R5, RZ ;  /* 0x0000000500067210 */ /* 0x040fe20007f1e0ff */
[----:B------:R-:W-:Y:S01]  /*2780*/  IMAD.WIDE R8, R13, 0x10, R8 ;  /* 0x000000100d087825 */ /* 0x000fe200078e0208 */
[----:B------:R-:W-:Y:S02]  /*2790*/  IADD3 R10, -R5, UR5, -R0 ;  /* 0x00000005050a7c10 */ /* 0x000fe4000fffe900 */
[----:B------:R-:W-:Y:S02]  /*27a0*/  LEA.HI.X.SX32 R7, R0, R7, 0x1, P0 ;  /* 0x0000000700077211 */ /* 0x000fe400000f0eff */
[----:B------:R-:W-:Y:S01]  /*27b0*/  IADD3 R0, R3, UR4, -R2 ;  /* 0x0000000403007c10 */ /* 0x000fe2000fffe802 */
[-C--:B0-----:R-:W-:Y:S01]  /*27c0*/  IMAD R2, R9, R20.reuse, RZ ;  /* 0x0000001409027224 */ /* 0x081fe200078e02ff */
[----:B------:R-:W-:Y:S01]  /*27d0*/  ISETP.GT.AND P3, PT, R10, RZ, PT ;  /* 0x000000ff0a00720c */ /* 0x000fe20003f64270 */
[----:B------:R-:W-:Y:S01]  /*27e0*/  IMAD.WIDE.U32 R16, R8, R20, R6 ;  /* 0x0000001408107225 */ /* 0x000fe200078e0006 */
[----:B------:R-:W-:-:S02]  /*27f0*/  SHF.L.U64.HI R12, R20, 0x3, R21 ;  /* 0x00000003140c7819 */ /* 0x000fc40000010215 */
[----:B------:R-:W-:Y:S01]  /*2800*/  P2R R3, PR, RZ, 0x8 ;  /* 0x00000008ff037803 */ /* 0x000fe20000000000 */
[----:B------:R-:W-:Y:S01]  /*2810*/  IMAD R19, R8, R21, R2 ;  /* 0x0000001508137224 */ /* 0x000fe200078e0202 */
[----:B------:R-:W-:Y:S01]  /*2820*/  ISETP.GT.AND P0, PT, R0, RZ, P3 ;  /* 0x000000ff0000720c */ /* 0x000fe20001f04270 */
[----:B------:R-:W-:Y:S02]  /*2830*/  IMAD.SHL.U32 R13, R20, 0x8, RZ ;  /* 0x00000008140d7824 */ /* 0x000fe400078e00ff */
[----:B------:R-:W-:Y:S01]  /*2840*/  IMAD.IADD R19, R17, 0x1, R19 ;  /* 0x0000000111137824 */ /* 0x000fe200078e0213 */
[----:B------:R-:W-:Y:S09]  /*2850*/  @!P1 BRA `(.L_x_25) ;  /* 0x0000006c00709947 */ /* 0x000ff20003800000 */
[----:B------:R-:W-:Y:S01]  /*2860*/  ULDC.64 UR4, c[0x0][0x630] ;  /* 0x00018c0000047ab9 */ /* 0x000fe20000000a00 */
[----:B------:R-:W-:Y:S01]  /*2870*/  ULDC.64 UR8, c[0x0][0x628] ;  /* 0x00018a0000087ab9 */ /* 0x000fe20000000a00 */
[----:B---3--:R-:W-:Y:S01]  /*2880*/  IMAD R15, R9, UR4, RZ ;  /* 0x00000004090f7c24 */ /* 0x008fe2000f8e02ff */
[----:B------:R-:W-:Y:S01]  /*2890*/  ULDC.64 UR6, c[0x0][0x650] ;  /* 0x0001940000067ab9 */ /* 0x000fe20000000a00 */
[----:B------:R-:W-:-:S04]  /*28a0*/  IMAD.WIDE.U32 R2, R8, UR4, R6 ;  /* 0x0000000408027c25 */ /* 0x000fc8000f8e0006 */
[----:B------:R-:W-:Y:S01]  /*28b0*/  IMAD R15, R8, UR5, R15 ;  /* 0x00000005080f7c24 */ /* 0x000fe2000f8e020f */
[----:B------:R-:W-:-:S03]  /*28c0*/  LEA R4, P1, R2, UR8, 0x2 ;  /* 0x0000000802047c11 */ /* 0x000fc6000f8210ff */
[----:B------:R-:W-:-:S05]  /*28d0*/  IMAD.IADD R3, R3, 0x1, R15 ;  /* 0x0000000103037824 */ /* 0x000fca00078e020f */
[----:B------:R-:W-:-:S05]  /*28e0*/  LEA.HI.X R5, R2, UR9, R3, 0x2, P1 ;  /* 0x0000000902057c11 */ /* 0x000fca00088f1403 */
[----:B------:R-:W2:Y:S01]  /*28f0*/  @P0 LDG.E.LTC128B R17, desc[UR12][R4.64] ;  /* 0x0000000c04110981 */ /* 0x000ea2000c1e1920 */
[----:B------:R-:W-:Y:S01]  /*2900*/  ISETP.GT.AND P6, PT, R10, 0x1, PT ;  /* 0x000000010a00780c */ /* 0x000fe20003fc4270 */
[----:B------:R-:W-:Y:S01]  /*2910*/  BSSY B0, `(.L_x_26) ;  /* 0x000000d000007945 */ /* 0x000fe20003800000 */
[----:B------:R-:W-:Y:S02]  /*2920*/  LEA R2, P2, R16, UR6, 0x2 ;  /* 0x0000000610027c11 */ /* 0x000fe4000f8410ff */
[----:B------:R-:W-:Y:S02]  /*2930*/  ISETP.GT.AND P1, PT, R0, RZ, P6 ;  /* 0x000000ff0000720c */ /* 0x000fe40003724270 */
[----:B--2---:R-:W-:Y:S01]  /*2940*/  LOP3.LUT R3, R17, 0xffffe000, RZ, 0xc0, !PT ;  /* 0xffffe00011037812 */ /* 0x004fe200078ec0ff */
[----:B------:R-:W-:-:S04]  /*2950*/  IMAD.MOV.U32 R18, RZ, RZ, R17 ;  /* 0x000000ffff127224 */ /* 0x000fc800078e0011 */
[----:B------:R-:W-:-:S04]  /*2960*/  FMUL R3, R3, R14 ;  /* 0x0000000e03037220 */ /* 0x000fc80000400000 */
[----:B------:R-:W-:Y:S01]  /*2970*/  FFMA R23, R120, R11, R3 ;  /* 0x0000000b78177223 */ /* 0x000fe20000000003 */
[----:B------:R-:W-:Y:S02]  /*2980*/  P2R R3, PR, RZ, 0x40 ;  /* 0x00000040ff037803 */ /* 0x000fe40000000000 */
[----:B------:R-:W-:Y:S02]  /*2990*/  LEA.HI.X R3, R16, UR7, R19, 0x2, P2 ;  /* 0x0000000710037c11 */ /* 0x000fe400090f1413 */
[----:B------:R-:W-:-:S05]  /*29a0*/  F2FP.TF32.F32.PACK_B R23, R23 ;  /* 0x00000017ff17723e */ /* 0x000fca00024050ff */
[----:B------:R0:W-:Y:S01]  /*29b0*/  @P0 STG.E desc[UR12][R2.64], R23 ;  /* 0x0000001702000986 */ /* 0x0001e2000c10190c */
[----:B------:R-:W-:Y:S05]  /*29c0*/  @!P1 BRA `(.L_x_27) ;  /* 0x0000000000049947 */ /* 0x000fea0003800000 */
[----:B------:R1:W5:Y:S02]  /*29d0*/  LDG.E.LTC128B R18, desc[UR12][R4.64+0x4] ;  /* 0x0000040c04127981 */ /* 0x000364000c1e1920 */
.L_x_27:
[----:B------:R-:W-:Y:S05]  /*29e0*/  BSYNC B0 ;  /* 0x0000000000007941 */ /* 0x000fea0003800000 */
.L_x_26:
[----:B------:R-:W-:Y:S01]  /*29f0*/  USHF.L.U32 UR6, UR4, 0x3, URZ ;  /* 0x0000000304067899 */ /* 0x000fe2000800063f */
[----:B-----5:R-:W-:Y:S01]  /*2a00*/  LOP3.LUT R19, R18, 0xffffe000, RZ, 0xc0, !PT ;  /* 0xffffe00012137812 */ /* 0x020fe200078ec0ff */
[----:B------:R-:W-:Y:S01]  /*2a10*/  USHF.L.U64.HI UR7, UR4, 0x3, UR5 ;  /* 0x0000000304077899 */ /* 0x000fe20008010205 */
[----:B------:R-:W-:-:S03]  /*2a20*/  ISETP.GT.AND P0, PT, R0, 0x8, P3 ;  /* 0x000000080000780c */ /* 0x000fc60001f04270 */
[----:B------:R-:W-:Y:S02]  /*2a30*/  IMAD.U32 R16, RZ, RZ, UR6 ;  /* 0x00000006ff107e24 */ /* 0x000fe4000f8e00ff */
[----:B------:R-:W-:Y:S02]  /*2a40*/  IMAD.U32 R17, RZ, RZ, UR7 ;  /* 0x00000007ff117e24 */ /* 0x000fe4000f8e00ff */
[----:B------:R-:W-:-:S04]  /*2a50*/  IMAD.WIDE.U32 R8, R8, UR4, R16 ;  /* 0x0000000408087c25 */ /* 0x000fc8000f8e0010 */
[----:B------:R-:W-:Y:S01]  /*2a60*/  FMUL R16, R19, R14 ;  /* 0x0000000e13107220 */ /* 0x000fe20000400000 */
[----:B------:R-:W-:-:S03]  /*2a70*/  IADD3 R6, P2, R6, R8, RZ ;  /* 0x0000000806067210 */ /* 0x000fc60007f5e0ff */
[----:B------:R-:W-:Y:S01]  /*2a80*/  FFMA R121, R121, R11, R16 ;  /* 0x0000000b79797223 */ /* 0x000fe20000000010 */
[----:B------:R-:W-:Y:S02]  /*2a90*/  IADD3.X R7, R7, R15, R9, P2, !PT ;  /* 0x0000000f07077210 */ /* 0x000fe400017fe409 */
[C---:B------:R-:W-:Y:S02]  /*2aa0*/  LEA R8, P2, R6.reuse, UR8, 0x2 ;  /* 0x0000000806087c11 */ /* 0x040fe4000f8410ff */
[----:B------:R-:W-:Y:S02]  /*2ab0*/  F2FP.TF32.F32.PACK_B R121, R121 ;  /* 0x00000079ff79723e */ /* 0x000fe400024050ff */
[----:B------:R-:W-:-:S03]  /*2ac0*/  LEA.HI.X R9, R6, UR9, R7, 0x2, P2 ;  /* 0x0000000906097c11 */ /* 0x000fc600090f1407 */
[----:B------:R2:W-:Y:S04]  /*2ad0*/  @P1 STG.E desc[UR12][R2.64+0x4], R121 ;  /* 0x0000047902001986 */ /* 0x0005e8000c10190c */
[----:B------:R-:W3:Y:S01]  /*2ae0*/  @P0 LDG.E.LTC128B R18, desc[UR12][R8.64] ;  /* 0x0000000c08120981 */ /* 0x000ee2000c1e1920 */
[C---:B------:R-:W-:Y:S01]  /*2af0*/  SHF.L.U64.HI R15, R13.reuse, 0x2, R12 ;  /* 0x000000020d0f7819 */ /* 0x040fe2000001020c */
[----:B------:R-:W-:Y:S01]  /*2b00*/  BSSY B0, `(.L_x_28) ;  /* 0x000000b000007945 */ /* 0x000fe20003800000 */
[----:B------:R-:W-:Y:S02]  /*2b10*/  LEA R6, P2, R13, R2, 0x2 ;  /* 0x000000020d067211 */ /* 0x000fe400078410ff */
[----:B------:R-:W-:Y:S02]  /*2b20*/  ISETP.GT.AND P1, PT, R0, 0x8, P6 ;  /* 0x000000080000780c */ /* 0x000fe40003724270 */
[----:B---3--:R-:W-:-:S05]  /*2b30*/  LOP3.LUT R7, R18, 0xffffe000, RZ, 0xc0, !PT ;  /* 0xffffe00012077812 */ /* 0x008fca00078ec0ff */
[----:B------:R-:W-:-:S04]  /*2b40*/  FMUL R7, R7, R14 ;  /* 0x0000000e07077220 */ /* 0x000fc80000400000 */
[----:B------:R-:W-:Y:S01]  /*2b50*/  FFMA R13, R122, R11, R7 ;  /* 0x0000000b7a0d7223 */ /* 0x000fe20000000007 */
[----:B------:R-:W-:-:S04]  /*2b60*/  IMAD.X R7, R15, 0x1, R3, P2 ;  /* 0x000000010f077824 */ /* 0x000fc800010e0603 */
[----:B------:R-:W-:-:S05]  /*2b70*/  F2FP.TF32.F32.PACK_B R13, R13 ;  /* 0x0000000dff0d723e */ /* 0x000fca00024050ff */
[----:B------:R2:W-:Y:S01]  /*2b80*/  @P0 STG.E desc[UR12][R6.64], R13 ;  /* 0x0000000d06000986 */ /* 0x0005e2000c10190c */
[----:B------:R-:W-:Y:S05]  /*2b90*/  @!P1 BRA `(.L_x_29) ;  /* 0x0000000000049947 */ /* 0x000fea0003800000 */
[----:B------:R3:W5:Y:S02]  /*2ba0*/  LDG.E.LTC128B R18, desc[UR12][R8.64+0x4] ;  /* 0x0000040c08127981 */ /* 0x000764000c1e1920 */
.L_x_29:
[----:B------:R-:W-:Y:S05]  /*2bb0*/  BSYNC B0 ;  /* 0x0000000000007941 */ /* 0x000fea0003800000 */
.L_x_28:
[----:B--2--5:R-:W-:Y:S01]  /*2bc0*/  LOP3.LUT R13, R18, 0xffffe000, RZ, 0xc0, !PT ;  /* 0xffffe000120d7812 */ /* 0x024fe200078ec0ff */
[----:B------:R-:W-:Y:S01]  /*2bd0*/  BSSY B0, `(.L_x_30) ;  /* 0x000000a000007945 */ /* 0x000fe20003800000 */
[----:B------:R-:W-:-:S03]  /*2be0*/  ISETP.GT.AND P3, PT, R10, 0x8, PT ;  /* 0x000000080a00780c */ /* 0x000fc60003f64270 */
[----:B------:R-:W-:Y:S01]  /*2bf0*/  FMUL R12, R13, R14 ;  /* 0x0000000e0d0c7220 */ /* 0x000fe20000400000 */
[----:B------:R-:W-:-:S03]  /*2c00*/  ISETP.GT.AND P0, PT, R0, RZ, P3 ;  /* 0x000000ff0000720c */ /* 0x000fc60001f04270 */
[----:B------:R-:W-:Y:S01]  /*2c10*/  FFMA R123, R123, R11, R12 ;  /* 0x0000000b7b7b7223 */ /* 0x000fe2000000000c */
[----:B------:R-:W-:-:S04]  /*2c20*/  P2R R12, PR, RZ, 0x8 ;  /* 0x00000008ff0c7803 */ /* 0x000fc80000000000 */
[----:B------:R-:W-:-:S05]  /*2c30*/  F2FP.TF32.F32.PACK_B R123, R123 ;  /* 0x0000007bff7b723e */ /* 0x000fca00024050ff */
[----:B------:R2:W-:Y:S01]  /*2c40*/  @P1 STG.E desc[UR12][R6.64+0x4], R123 ;  /* 0x0000047b06001986 */ /* 0x0005e2000c10190c */
[----:B------:R-:W-:Y:S05]  /*2c50*/  @!P0 BRA `(.L_x_31) ;  /* 0x0000000000048947 */ /* 0x000fea0003800000 */
[----:B------:R4:W5:Y:S02]  /*2c60*/  LDG.E.LTC128B R18, desc[UR12][R4.64+0x20] ;  /* 0x0000200c04127981 */ /* 0x000964000c1e1920 */
.L_x_31:
[----:B------:R-:W-:Y:S05]  /*2c70*/  BSYNC B0 ;  /* 0x0000000000007941 */ /* 0x000fea0003800000 */
.L_x_30:
[----:B-----5:R-:W-:Y:S01]  /*2c80*/  LOP3.LUT R13, R18, 0xffffe000, RZ, 0xc0, !PT ;  /* 0xffffe000120d7812 */ /* 0x020fe200078ec0ff */
[----:B------:R-:W-:Y:S01]  /*2c90*/  BSSY B0, `(.L_x_32) ;  /* 0x000000a000007945 */ /* 0x000fe20003800000 */
[----:B------:R-:W-:-:S03]  /*2ca0*/  ISETP.GT.AND P2, PT, R10, 0x9, PT ;  /* 0x000000090a00780c */ /* 0x000fc60003f44270 */
[----:B------:R-:W-:Y:S01]  /*2cb0*/  FMUL R13, R13, R14 ;  /* 0x0000000e0d0d7220 */ /* 0x000fe20000400000 */
[----:B------:R-:W-:Y:S02]  /*2cc0*/  ISETP.GT.AND P1, PT, R0, RZ, P2 ;  /* 0x000000ff0000720c */ /* 0x000fe40001724270 */
[----:B------:R-:W-:Y:S01]  /*2cd0*/  P2R R12, PR, RZ, 0x4 ;  /* 0x00000004ff0c7803 */ /* 0x000fe20000000000 */
[----:B------:R-:W-:-:S05]  /*2ce0*/  FFMA R13, R124, R11, R13 ;  /* 0x0000000b7c0d7223 */ /* 0x000fca000000000d */
[----:B------:R-:W-:-:S05]  /*2cf0*/  F2FP.TF32.F32.PACK_B R13, R13 ;  /* 0x0000000dff0d723e */ /* 0x000fca00024050ff */
[----:B------:R0:W-:Y:S01]  /*2d00*/  @P0 STG.E desc[UR12][R2.64+0x20], R13 ;  /* 0x0000200d02000986 */ /* 0x0001e2000c10190c */
[----:B------:R-:W-:Y:S05]  /*2d10*/  @!P1 BRA `(.L_x_33) ;  /* 0x0000000000049947 */ /* 0x000fea0003800000 */
[----:B------:R0:W5:Y:S02]  /*2d20*/  LDG.E.LTC128B R18, desc[UR12][R4.64+0x24] ;  /* 0x0000240c04127981 */ /* 0x000164000c1e1920 */
.L_x_33:
[----:B------:R-:W-:Y:S05]  /*2d30*/  BSYNC B0 ;  /* 0x0000000000007941 */ /* 0x000fea0003800000 */
.L_x_32:
[----:B0----5:R-:W-:Y:S01]  /*2d40*/  LOP3.LUT R13, R18, 0xffffe000, RZ, 0xc0, !PT ;  /* 0xffffe000120d7812 */ /* 0x021fe200078ec0ff */
[----:B------:R-:W-:Y:S01]  /*2d50*/  BSSY B0, `(.L_x_34) ;  /* 0x0000008000007945 */ /* 0x000fe20003800000 */
[----:B------:R-:W-:-:S03]  /*2d60*/  ISETP.GT.AND P0, PT, R0, 0x8, P3 ;  /* 0x000000080000780c */ /* 0x000fc60001f04270 */
[----:B------:R-:W-:-:S04]  /*2d70*/  FMUL R12, R13, R14 ;  /* 0x0000000e0d0c7220 */ /* 0x000fc80000400000 */
[----:B------:R-:W-:-:S05]  /*2d80*/  FFMA R125, R125, R11, R12 ;  /* 0x0000000b7d7d7223 */ /* 0x000fca000000000c */
[----:B------:R-:W-:-:S05]  /*2d90*/  F2FP.TF32.F32.PACK_B R125, R125 ;  /* 0x0000007dff7d723e */ /* 0x000fca00024050ff */
[----:B------:R0:W-:Y:S01]  /*2da0*/  @P1 STG.E desc[UR12][R2.64+0x24], R125 ;  /* 0x0000247d02001986 */ /* 0x0001e2000c10190c */
[----:B------:R-:W-:Y:S05]  /*2db0*/  @!P0 BRA `(.L_x_35) ;  /* 0x0000000000048947 */ /* 0x000fea0003800000 */
[----:B------:R0:W5:Y:S02]  /*2dc0*/  LDG.E.LTC128B R18, desc[UR12][R8.64+0x20] ;  /* 0x0000200c08127981 */ /* 0x000164000c1e1920 */
.L_x_35:
[----:B------:R-:W-:Y:S05]  /*2dd0*/  BSYNC B0 ;  /* 0x0000000000007941 */ /* 0x000fea0003800000 */
.L_x_34:
[----:B-----5:R-:W-:Y:S01]  /*2de0*/  LOP3.LUT R13, R18, 0xffffe000, RZ, 0xc0, !PT ;  /* 0xffffe000120d7812 */ /* 0x020fe200078ec0ff */
        /* <DEDUP_REMOVED lines=8> */
.L_x_37:
[----:B------:R-:W-:Y:S05]  /*2e70*/  BSYNC B0 ;  /* 0x0000000000007941 */ /* 0x000fea0003800000 */
.L_x_36:
[----:B0----5:R-:W-:Y:S01]  /*2e80*/  LOP3.LUT R13, R18, 0xffffe000, RZ, 0xc0, !PT ;  /* 0xffffe000120d7812 */ /* 0x021fe200078ec0ff */
        /* <DEDUP_REMOVED lines=10> */
.L_x_39:
[----:B------:R-:W-:Y:S05]  /*2f30*/  BSYNC B0 ;  /* 0x0000000000007941 */ /* 0x000fea0003800000 */
.L_x_38:
[----:B-----5:R-:W-:Y:S01]  /*2f40*/  LOP3.LUT R13, R18, 0xffffe000, RZ, 0xc0, !PT ;  /* 0xffffe000120d7812 */ /* 0x020fe200078ec0ff */
[----:B------:R-:W-:Y:S01]  /*2f50*/  BSSY B0, `(.L_x_40) ;  /* 0x000000a000007945 */ /* 0x000fe20003800000 */
[----:B------:R-:W-:-:S03]  /*2f60*/  ISETP.GT.AND P1, PT, R10, 0x11, PT ;  /* 0x000000110a00780c */ /* 0x000fc60003f24270 */
[----:B------:R-:W-:Y:S01]  /*2f70*/  FMUL R13, R13, R14 ;  /* 0x0000000e0d0d7220 */ /* 0x000fe20000400000 */
[----:B------:R-:W-:-:S03]  /*2f80*/  P2R R12, PR, RZ, 0x2 ;  /* 0x00000002ff0c7803 */ /* 0x000fc60000000000 */
[----:B------:R-:W-:-:S05]  /*2f90*/  FFMA R13, R128, R11, R13 ;  /* 0x0000000b800d7223 */ /* 0x000fca000000000d */
[----:B------:R-:W-:-:S05]  /*2fa0*/  F2FP.TF32.F32.PACK_B R13, R13 ;  /* 0x0000000dff0d723e */ /* 0x000fca00024050ff */
[----:B------:R0:W-:Y:S01]  /*2fb0*/  @P0 STG.E desc[UR12][R2.64+0x40], R13 ;  /* 0x0000400d02000986 */ /* 0x0001e2000c10190c */
[----:B------:R-:W-:-:S13]  /*2fc0*/  ISETP.GT.AND P0, PT, R0, RZ, P1 ;  /* 0x000000ff0000720c */ /* 0x000fda0000f04270 */
[----:B0-----:R-:W-:Y:S05]  /*2fd0*/  @!P0 BRA `(.L_x_41) ;  /* 0x0000000000048947 */ /* 0x001fea0003800000 */
[----:B------:R0:W5:Y:S02]  /*2fe0*/  LDG.E.LTC128B R18, desc[UR12][R4.64+0x44] ;  /* 0x0000440c04127981 */ /* 0x000164000c1e1920 */
.L_x_41:
[----:B------:R-:W-:Y:S05]  /*2ff0*/  BSYNC B0 ;  /* 0x0000000000007941 */ /* 0x000fea0003800000 */
.L_x_40:
[----:B-----5:R-:W-:Y:S01]  /*3000*/  LOP3.LUT R13, R18, 0xffffe000, RZ, 0xc0, !PT ;  /* 0xffffe000120d7812 */ /* 0x020fe200078ec0ff */
[----:B------:R-:W-:Y:S04]  /*3010*/  BSSY B0, `(.L_x_42) ;  /* 0x0000008000007945 */ /* 0x000fe80003800000 */
[----:B------:R-:W-:-:S04]  /*3020*/  FMUL R12, R13, R14 ;  /* 0x0000000e0d0c7220 */ /* 0x000fc80000400000 */
[----:B------:R-:W-:-:S05]  /*3030*/  FFMA R129, R129, R11, R12 ;  /* 0x0000000b81817223 */ /* 0x000fca000000000c */
[----:B------:R-:W-:-:S05]  /*3040*/  F2FP.TF32.F32.PACK_B R129, R129 ;  /* 0x00000081ff81723e */ /* 0x000fca00024050ff */
[----:B------:R0:W-:Y:S01]  /*3050*/  @P0 STG.E desc[UR12][R2.64+0x44], R129 ;  /* 0x0000448102000986 */ /* 0x0001e2000c10190c */
[----:B------:R-:W-:-:S13]  /*3060*/  ISETP.GT.AND P0, PT, R0, 0x8, P2 ;  /* 0x000000080000780c */ /* 0x000fda0001704270 */
[----:B0-----:R-:W-:Y:S05]  /*3070*/  @!P0 BRA `(.L_x_43) ;  /* 0x0000000000048947 */ /* 0x001fea0003800000 */
[----:B------:R0:W5:Y:S02]  /*3080*/  LDG.E.LTC128B R18, desc[UR12][R8.64+0x40] ;  /* 0x0000400c08127981 */ /* 0x000164000c1e1920 */
.L_x_43:
[----:B------:R-:W-:Y:S05]  /*3090*/  BSYNC B0 ;  /* 0x0000000000007941 */ /* 0x000fea0003800000 */
.L_x_42:
        /* <DEDUP_REMOVED lines=9> */
.L_x_45:
[----:B------:R-:W-:Y:S05]  /*3130*/  BSYNC B0 ;  /* 0x0000000000007941 */ /* 0x000fea0003800000 */
.L_x_44:
[----:B-----5:R-:W-:Y:S01]  /*3140*/  LOP3.LUT R13, R18, 0xffffe000, RZ, 0xc0, !PT ;  /* 0xffffe000120d7812 */ /* 0x020fe200078ec0ff */
[C---:B------:R-:W-:Y:S01]  /*3150*/  IMAD.SHL.U32 R17, R20.reuse, 0x100, RZ ;  /* 0x0000010014117824 */ /* 0x040fe200078e00ff */
[----:B------:R-:W-:Y:S01]  /*3160*/  SHF.L.U64.HI R21, R20, 0x8, R21 ;  /* 0x0000000814157819 */ /* 0x000fe20000010215 */
[----:B------:R-:W-:Y:S01]  /*3170*/  BSSY B0, `(.L_x_46) ;  /* 0x000000f000007945 */ /* 0x000fe20003800000 */
[----:B------:R-:W-:Y:S01]  /*3180*/  ISETP.GT.AND P2, PT, R10, 0x18, PT ;  /* 0x000000180a00780c */ /* 0x000fe20003f44270 */
[----:B------:R-:W-:Y:S01]  /*3190*/  FMUL R12, R13, R14 ;  /* 0x0000000e0d0c7220 */ /* 0x000fe20000400000 */
[----:B------:R-:W-:Y:S02]  /*31a0*/  LOP3.LUT R15, R17, 0x4, RZ, 0xfc, !PT ;  /* 0x00000004110f7812 */ /* 0x000fe400078efcff */
[----:B------:R-:W-:Y:S01]  /*31b0*/  P2R R16, PR, RZ, 0x4 ;  /* 0x00000004ff107803 */ /* 0x000fe20000000000 */
[----:B------:R-:W-:-:S05]  /*31c0*/  FFMA R131, R131, R11, R12 ;  /* 0x0000000b83837223 */ /* 0x000fca000000000c */
[----:B------:R-:W-:-:S05]  /*31d0*/  F2FP.TF32.F32.PACK_B R131, R131 ;  /* 0x00000083ff83723e */ /* 0x000fca00024050ff */
[----:B------:R0:W-:Y:S01]  /*31e0*/  @P0 STG.E desc[UR12][R6.64+0x44], R131 ;  /* 0x0000448306000986 */ /* 0x0001e2000c10190c */
[----:B------:R-:W-:-:S05]  /*31f0*/  IADD3 R124, P0, R15, R2, RZ ;  /* 0x000000020f7c7210 */ /* 0x000fca0007f1e0ff */
[----:B------:R-:W-:Y:S01]  /*3200*/  IMAD.X R125, R21, 0x1, R3, P0 ;  /* 0x00000001157d7824 */ /* 0x000fe200000e0603 */
[----:B------:R-:W-:-:S05]  /*3210*/  IADD3 R12, P0, R17, R2, RZ ;  /* 0x00000002110c7210 */ /* 0x000fca0007f1e0ff */
[----:B------:R-:W-:Y:S01]  /*3220*/  IMAD.X R13, R21, 0x1, R3, P0 ;  /* 0x00000001150d7824 */ /* 0x000fe200000e0603 */
[----:B------:R-:W-:-:S13]  /*3230*/  ISETP.GT.AND P0, PT, R0, RZ, P2 ;  /* 0x000000ff0000720c */ /* 0x000fda0001704270 */
[----:B0-----:R-:W-:Y:S05]  /*3240*/  @!P0 BRA `(.L_x_47) ;  /* 0x0000000000048947 */ /* 0x001fea0003800000 */
[----:B------:R0:W5:Y:S02]  /*3250*/  LDG.E.LTC128B R18, desc[UR12][R4.64+0x60] ;  /* 0x0000600c04127981 */ /* 0x000164000c1e1920 */
.L_x_47:
[----:B------:R-:W-:Y:S05]  /*3260*/  BSYNC B0 ;  /* 0x0000000000007941 */ /* 0x000fea0003800000 */
.L_x_46:
        /* <DEDUP_REMOVED lines=11> */
.L_x_49:
[----:B------:R-:W-:Y:S05]  /*3320*/  BSYNC B0 ;  /* 0x0000000000007941 */ /* 0x000fea0003800000 */
.L_x_48:
        /* <DEDUP_REMOVED lines=9> */
.L_x_51:
[----:B------:R-:W-:Y:S05]  /*33c0*/  BSYNC B0 ;  /* 0x0000000000007941 */ /* 0x000fea0003800000 */
.L_x_50:
        /* <DEDUP_REMOVED lines=9> */
.L_x_53:
[----:B------:R-:W-:Y:S05]  /*3460*/  BSYNC B0 ;  /* 0x0000000000007941 */ /* 0x000fea0003800000 */
.L_x_52:
[----:B-----5:R-:W-:Y:S01]  /*3470*/  LOP3.LUT R19, R18, 0xffffe000, RZ, 0xc0, !PT ;  /* 0xffffe00012137812 */ /* 0x020fe200078ec0ff */
[----:B------:R-:W-:Y:S01]  /*3480*/  BSSY B0, `(.L_x_54) ;  /* 0x000000a000007945 */ /* 0x000fe20003800000 */
[----:B------:R-:W-:-:S03]  /*3490*/  ISETP.GT.AND P2, PT, R10, 0x20, PT ;  /* 0x000000200a00780c */ /* 0x000fc60003f44270 */
[----:B------:R-:W-:-:S04]  /*34a0*/  FMUL R16, R19, R14 ;  /* 0x0000000e13107220 */ /* 0x000fc80000400000 */
[----:B------:R-:W-:Y:S01]  /*34b0*/  FFMA R135, R135, R11, R16 ;  /* 0x0000000b87877223 */ /* 0x000fe20000000010 */
[----:B------:R-:W-:-:S04]  /*34c0*/  P2R R16, PR, RZ, 0x4 ;  /* 0x00000004ff107803 */ /* 0x000fc80000000000 */
[----:B------:R-:W-:-:S05]  /*34d0*/  F2FP.TF32.F32.PACK_B R135, R135 ;  /* 0x00000087ff87723e */ /* 0x000fca00024050ff */
[----:B------:R0:W-:Y:S01]  /*34e0*/  @P0 STG.E desc[UR12][R6.64+0x64], R135 ;  /* 0x0000648706000986 */ /* 0x0001e2000c10190c */
[----:B------:R-:W-:-:S13]  /*34f0*/  ISETP.GT.AND P0, PT, R0, RZ, P2 ;  /* 0x000000ff0000720c */ /* 0x000fda0001704270 */
[----:B0-----:R-:W-:Y:S05]  /*3500*/  @!P0 BRA `(.L_x_55) ;  /* 0x0000000000048947 */ /* 0x001fea0003800000 */
[----:B------:R0:W5:Y:S02]  /*3510*/  LDG.E.LTC128B R18, desc[UR12][R4.64+0x80] ;  /* 0x0000800c04127981 */ /* 0x000164000c1e1920 */
.L_x_55:
[----:B------:R-:W-:Y:S05]  /*3520*/  BSYNC B0 ;  /* 0x0000000000007941 */ /* 0x000fea0003800000 */
.L_x_54:
        /* <DEDUP_REMOVED lines=11> */
.L_x_57:
[----:B------:R-:W-:Y:S05]  /*35e0*/  BSYNC B0 ;  /* 0x0000000000007941 */ /* 0x000fea0003800000 */
.L_x_56:
        /* <DEDUP_REMOVED lines=9> */
.L_x_59:
[----:B------:R-:W-:Y:S05]  /*3680*/  BSYNC B0 ;  /* 0x0000000000007941 */ /* 0x000fea0003800000 */
.L_x_58:
        /* <DEDUP_REMOVED lines=9> */
.L_x_61:
[----:B------:R-:W-:Y:S05]  /*3720*/  BSYNC B0 ;  /* 0x0000000000007941 */ /* 0x000fea0003800000 */
.L_x_60:
        /* <DEDUP_REMOVED lines=11> */
.L_x_63:
[----:B------:R-:W-:Y:S05]  /*37e0*/  BSYNC B0 ;  /* 0x0000000000007941 */ /* 0x000fea0003800000 */
.L_x_62:
[----:B-----5:R-:W-:Y:S01]  /*37f0*/  LOP3.LUT R19, R18, 0xffffe000, RZ, 0xc0, !PT ;  /* 0xffffe00012137812 */ /* 0x020fe200078ec0ff */
[----:B------:R-:W-:Y:S01]  /*3800*/  BSSY B0, `(.L_x_64) ;  /* 0x0000009000007945 */ /* 0x000fe20003800000 */
[----:B------:R-:W-:-:S03]  /*3810*/  ISETP.GT.AND P4, PT, R10, 0x29, PT ;  /* 0x000000290a00780c */ /* 0x000fc60003f84270 */
[----:B------:R-:W-:-:S04]  /*3820*/  FMUL R19, R19, R14 ;  /* 0x0000000e13137220 */ /* 0x000fc80000400000 */
[----:B------:R-:W-:-:S05]  /*3830*/  FFMA R19, R140, R11, R19 ;  /* 0x0000000b8c137223 */ /* 0x000fca0000000013 */
[----:B------:R-:W-:-:S05]  /*3840*/  F2FP.TF32.F32.PACK_B R19, R19 ;  /* 0x00000013ff13723e */ /* 0x000fca00024050ff */
[----:B------:R0:W-:Y:S01]  /*3850*/  @P0 STG.E desc[UR12][R2.64+0xa0], R19 ;  /* 0x0000a01302000986 */ /* 0x0001e2000c10190c */
[----:B------:R-:W-:-:S13]  /*3860*/  ISETP.GT.AND P0, PT, R0, RZ, P4 ;  /* 0x000000ff0000720c */ /* 0x000fda0002704270 */
[----:B0-----:R-:W-:Y:S05]  /*3870*/  @!P0 BRA `(.L_x_65) ;  /* 0x0000000000048947 */ /* 0x001fea0003800000 */
[----:B------:R0:W5:Y:S02]  /*3880*/  LDG.E.LTC128B R18, desc[UR12][R4.64+0xa4] ;  /* 0x0000a40c04127981 */ /* 0x000164000c1e1920 */
.L_x_65:
[----:B------:R-:W-:Y:S05]  /*3890*/  BSYNC B0 ;  /* 0x0000000000007941 */ /* 0x000fea0003800000 */
.L_x_64:
        /* <DEDUP_REMOVED lines=9> */
.L_x_67:
[----:B------:R-:W-:Y:S05]  /*3930*/  BSYNC B0 ;  /* 0x0000000000007941 */ /* 0x000fea0003800000 */
.L_x_66:
        /* <DEDUP_REMOVED lines=9> */
.L_x_69:
[----:B------:R-:W-:Y:S05]  /*39d0*/  BSYNC B0 ;  /* 0x0000000000007941 */ /* 0x000fea0003800000 */
.L_x_68:
        /* <DEDUP_REMOVED lines=10> */
.L_x_71:
[----:B------:R-:W-:Y:S05]  /*3a80*/  BSYNC B0 ;  /* 0x0000000000007941 */ /* 0x000fea0003800000 */
.L_x_70:
        /* <DEDUP_REMOVED lines=10> */
.L_x_73:
[----:B------:R-:W-:Y:S05]  /*3b30*/  BSYNC B0 ;  /* 0x0000000000007941 */ /* 0x000fea0003800000 */
.L_x_72:
        /* <DEDUP_REMOVED lines=9> */
.L_x_75:
[----:B------:R-:W-:Y:S05]  /*3bd0*/  BSYNC B0 ;  /* 0x0000000000007941 */ /* 0x000fea0003800000 */
.L_x_74:
        /* <DEDUP_REMOVED lines=9> */
.L_x_77:
[----:B------:R-:W-:Y:S05]  /*3c70*/  BSYNC B0 ;  /* 0x0000000000007941 */ /* 0x000fea0003800000 */
.L_x_76:
        /* <DEDUP_REMOVED lines=10> */
.L_x_79:
[----:B------:R-:W-:Y:S05]  /*3d20*/  BSYNC B0 ;  /* 0x0000000000007941 */ /* 0x000fea0003800000 */
.L_x_78:
[----:B-----5:R-:W-:Y:S01]  /*3d30*/  LOP3.LUT R19, R18, 0xffffe000, RZ, 0xc0, !PT ;  /* 0xffffe00012137812 */ /* 0x020fe200078ec0ff */
[----:B------:R-:W-:Y:S04]  /*3d40*/  BSSY B0, `(.L_x_80) ;  /* 0x0000009000007945 */ /* 0x000fe80003800000 */
[----:B------:R-:W-:-:S04]  /*3d50*/  FMUL R19, R19, R14 ;  /* 0x0000000e13137220 */ /* 0x000fc80000400000 */
[----:B------:R-:W-:-:S05]  /*3d60*/  FFMA R19, R148, R11, R19 ;  /* 0x0000000b94137223 */ /* 0x000fca0000000013 */
[----:B------:R-:W-:-:S05]  /*3d70*/  F2FP.TF32.F32.PACK_B R19, R19 ;  /* 0x00000013ff13723e */ /* 0x000fca00024050ff */
[----:B------:R0:W-:Y:S01]  /*3d80*/  @P0 STG.E desc[UR12][R2.64+0xe0], R19 ;  /* 0x0000e01302000986 */ /* 0x0001e2000c10190c */
[----:B------:R-:W-:-:S04]  /*3d90*/  ISETP.GT.AND P0, PT, R10, 0x39, PT ;  /* 0x000000390a00780c */ /* 0x000fc80003f04270 */
[----:B------:R-:W-:-:S13]  /*3da0*/  ISETP.GT.AND P5, PT, R0, RZ, P0 ;  /* 0x000000ff0000720c */ /* 0x000fda00007a4270 */
[----:B0-----:R-:W-:Y:S05]  /*3db0*/  @!P5 BRA `(.L_x_81) ;  /* 0x000000000004d947 */ /* 0x001fea0003800000 */
[----:B------:R0:W5:Y:S02]  /*3dc0*/  LDG.E.LTC128B R18, desc[UR12][R4.64+0xe4] ;  /* 0x0000e40c04127981 */ /* 0x000164000c1e1920 */
.L_x_81:
[----:B------:R-:W-:Y:S05]  /*3dd0*/  BSYNC B0 ;  /* 0x0000000000007941 */ /* 0x000fea0003800000 */
.L_x_80:
        /* <DEDUP_REMOVED lines=9> */
.L_x_83:
[----:B------:R-:W-:Y:S05]  /*3e70*/  BSYNC B0 ;  /* 0x0000000000007941 */ /* 0x000fea0003800000 */
.L_x_82:
[----:B-----5:R-:W-:Y:S01]  /*3e80*/  LOP3.LUT R19, R18, 0xffffe000, RZ, 0xc0, !PT ;  /* 0xffffe00012137812 */ /* 0x020fe200078ec0ff */
[----:B------:R-:W-:Y:S01]  /*3e90*/  BSSY B0, `(.L_x_84) ;  /* 0x0000009000007945 */ /* 0x000fe20003800000 */
[----:B------:R-:W-:-:S03]  /*3ea0*/  IMAD.MOV.U32 R16, RZ, RZ, R18 ;  /* 0x000000ffff107224 */ /* 0x000fc600078e0012 */
[----:B------:R-:W-:-:S04]  /*3eb0*/  FMUL R19, R19, R14 ;  /* 0x0000000e13137220 */ /* 0x000fc80000400000 */
[----:B------:R-:W-:-:S05]  /*3ec0*/  FFMA R19, R150, R11, R19 ;  /* 0x0000000b96137223 */ /* 0x000fca0000000013 */
[----:B------:R-:W-:-:S05]  /*3ed0*/  F2FP.TF32.F32.PACK_B R19, R19 ;  /* 0x00000013ff13723e */ /* 0x000fca00024050ff */
[----:B------:R0:W-:Y:S01]  /*3ee0*/  @P5 STG.E desc[UR12][R6.64+0xe0], R19 ;  /* 0x0000e01306005986 */ /* 0x0001e2000c10190c */
[----:B------:R-:W-:-:S13]  /*3ef0*/  ISETP.GT.AND P5, PT, R0, 0x8, P0 ;  /* 0x000000080000780c */ /* 0x000fda00007a4270 */
[----:B0-----:R-:W-:Y:S05]  /*3f00*/  @!P5 BRA `(.L_x_85) ;  /* 0x000000000004d947 */ /* 0x001fea0003800000 */
[----:B------:R0:W5:Y:S02]  /*3f10*/  LDG.E.LTC128B R16, desc[UR12][R8.64+0xe4] ;  /* 0x0000e40c08107981 */ /* 0x000164000c1e1920 */
.L_x_85:
[----:B------:R-:W-:Y:S05]  /*3f20*/  BSYNC B0 ;  /* 0x0000000000007941 */ /* 0x000fea0003800000 */
.L_x_84:
[----:B-----5:R-:W-:Y:S01]  /*3f30*/  LOP3.LUT R19, R16, 0xffffe000, RZ, 0xc0, !PT ;  /* 0xffffe00010137812 */ /* 0x020fe200078ec0ff */
[----:B------:R-:W-:Y:S01]  /*3f40*/  USHF.L.U32 UR22, UR4, 0x8, URZ ;  /* 0x0000000804167899 */ /* 0x000fe2000800063f */
[----:B--2---:R-:W-:Y:S01]  /*3f50*/  LOP3.LUT R123, R17, 0x20, RZ, 0xfc, !PT ;  /* 0x00000020117b7812 */ /* 0x004fe200078efcff */
[----:B------:R-:W-:Y:S02]  /*3f60*/  USHF.L.U64.HI UR4, UR4, 0x8, UR5 ;  /* 0x0000000804047899 */ /* 0x000fe40008010205 */
[----:B------:R-:W-:-:S04]  /*3f70*/  FMUL R18, R19, R14 ;  /* 0x0000000e13127220 */ /* 0x000fc80000400000 */
[----:B------:R-:W-:-:S05]  /*3f80*/  FFMA R151, R151, R11, R18 ;  /* 0x0000000b97977223 */ /* 0x000fca0000000012 */
[----:B------:R-:W-:-:S05]  /*3f90*/  F2FP.TF32.F32.PACK_B R151, R151 ;  /* 0x00000097ff97723e */ /* 0x000fca00024050ff */
[----:B------:R-:W-:Y:S01]  /*3fa0*/  @P5 STG.E desc[UR12][R6.64+0xe4], R151 ;  /* 0x0000e49706005986 */ /* 0x000fe2000c10190c */
[----:B------:R-:W-:-:S05]  /*3fb0*/  IADD3 R126, P5, R123, R2, RZ ;  /* 0x000000027b7e7210 */ /* 0x000fca0007fbe0ff */
[----:B------:R-:W-:Y:S01]  /*3fc0*/  IMAD.X R127, R21, 0x1, R3, P5 ;  /* 0x00000001157f7824 */ /* 0x000fe200028e0603 */
[----:B------:R-:W-:-:S04]  /*3fd0*/  IADD3 R18, P5, R4, UR22, RZ ;  /* 0x0000001604127c10 */ /* 0x000fc8000ffbe0ff */
[----:B------:R-:W-:Y:S02]  /*3fe0*/  IADD3.X R19, R5, UR4, RZ, P5, !PT ;  /* 0x0000000405137c10 */ /* 0x000fe4000affe4ff */
[----:B------:R-:W-:-:S04]  /*3ff0*/  ISETP.GT.AND P5, PT, R10, RZ, PT ;  /* 0x000000ff0a00720c */ /* 0x000fc80003fa4270 */
[----:B------:R-:W-:-:S13]  /*4000*/  ISETP.GT.AND P5, PT, R0, 0x40, P5 ;  /* 0x000000400000780c */ /* 0x000fda0002fa4270 */
[----:B------:R-:W2:Y:S01]  /*4010*/  @P5 LDG.E.LTC128B R16, desc[UR12][R18.64] ;  /* 0x0000000c12105981 */ /* 0x000ea2000c1e1920 */
[----:B------:R-:W-:Y:S01]  /*4020*/  LOP3.LUT R121, R17, 0x24, RZ, 0xfc, !PT ;  /* 0x0000002411797812 */ /* 0x000fe200078efcff */
[----:B------:R-:W-:Y:S01]  /*4030*/  ULOP3.LUT UR21, UR22, 0x4, URZ, 0xfc, !UPT ;  /* 0x0000000416157892 */ /* 0x000fe2000f8efc3f */
[----:B--2---:R-:W-:-:S05]  /*4040*/  LOP3.LUT R23, R16, 0xffffe000, RZ, 0xc0, !PT ;  /* 0xffffe00010177812 */ /* 0x004fca00078ec0ff */
[----:B------:R-:W-:-:S04]  /*4050*/  FMUL R23, R23, R14 ;  /* 0x0000000e17177220 */ /* 0x000fc80000400000 */
[----:B------:R-:W-:-:S05]  /*4060*/  FFMA R133, R88, R11, R23 ;  /* 0x0000000b58857223 */ /* 0x000fca0000000017 */
[----:B------:R-:W-:-:S05]  /*4070*/  F2FP.TF32.F32.PACK_B R133, R133 ;  /* 0x00000085ff85723e */ /* 0x000fca00024050ff */
[----:B------:R2:W-:Y:S01]  /*4080*/  @P5 STG.E desc[UR12][R12.64], R133 ;  /* 0x000000850c005986 */ /* 0x0005e2000c10190c */
[----:B------:R-:W-:-:S05]  /*4090*/  IADD3 R128, P5, R121, R2, RZ ;  /* 0x0000000279807210 */ /* 0x000fca0007fbe0ff */
[----:B------:R-:W-:Y:S01]  /*40a0*/  IMAD.X R129, R21, 0x1, R3, P5 ;  /* 0x0000000115817824 */ /* 0x000fe200028e0603 */
[----:B------:R-:W-:-:S04]  /*40b0*/  IADD3 R130, P5, R4, UR21, RZ ;  /* 0x0000001504827c10 */ /* 0x000fc8000ffbe0ff */
[----:B------:R-:W-:Y:S02]  /*40c0*/  IADD3.X R131, R5, UR4, RZ, P5, !PT ;  /* 0x0000000405837c10 */ /* 0x000fe4000affe4ff */
[----:B------:R-:W-:-:S13]  /*40d0*/  ISETP.GT.AND P5, PT, R0, 0x40, P6 ;  /* 0x000000400000780c */ /* 0x000fda00037a4270 */
[----:B------:R-:W3:Y:S01]  /*40e0*/  @P5 LDG.E.LTC128B R16, desc[UR12][R130.64] ;  /* 0x0000000c82105981 */ /* 0x000ee2000c1e1920 */
[----:B------:R-:W-:Y:S01]  /*40f0*/  BSSY B0, `(.L_x_86) ;  /* 0x000000e000007945 */ /* 0x000fe20003800000 */
[----:B---3--:R-:W-:-:S05]  /*4100*/  LOP3.LUT R23, R16, 0xffffe000, RZ, 0xc0, !PT ;  /* 0xffffe00010177812 */ /* 0x008fca00078ec0ff */
[----:B------:R-:W-:-:S04]  /*4110*/  FMUL R20, R23, R14 ;  /* 0x0000000e17147220 */ /* 0x000fc80000400000 */
[----:B--2---:R-:W-:-:S05]  /*4120*/  FFMA R133, R89, R11, R20 ;  /* 0x0000000b59857223 */ /* 0x004fca0000000014 */
[----:B------:R-:W-:-:S05]  /*4130*/  F2FP.TF32.F32.PACK_B R133, R133 ;  /* 0x00000085ff85723e */ /* 0x000fca00024050ff */
[----:B------:R2:W-:Y:S01]  /*4140*/  @P5 STG.E desc[UR12][R124.64], R133 ;  /* 0x000000857c005986 */ /* 0x0005e2000c10190c */
[----:B------:R-:W-:-:S05]  /*4150*/  IADD3 R88, P5, R17, R6, RZ ;  /* 0x0000000611587210 */ /* 0x000fca0007fbe0ff */
[----:B------:R-:W-:Y:S01]  /*4160*/  IMAD.X R89, R21, 0x1, R7, P5 ;  /* 0x0000000115597824 */ /* 0x000fe200028e0607 */
[----:B------:R-:W-:-:S04]  /*4170*/  IADD3 R22, P5, R8, UR22, RZ ;  /* 0x0000001608167c10 */ /* 0x000fc8000ffbe0ff */
[----:B------:R-:W-:Y:S02]  /*4180*/  IADD3.X R23, R9, UR4, RZ, P5, !PT ;  /* 0x0000000409177c10 */ /* 0x000fe4000affe4ff */
[----:B------:R-:W-:-:S04]  /*4190*/  ISETP.GT.AND P5, PT, R10, RZ, PT ;  /* 0x000000ff0a00720c */ /* 0x000fc80003fa4270 */
[----:B------:R-:W-:-:S13]  /*41a0*/  ISETP.GT.AND P5, PT, R0, 0x48, P5 ;  /* 0x000000480000780c */ /* 0x000fda0002fa4270 */
[----:B--2---:R-:W-:Y:S05]  /*41b0*/  @!P5 BRA `(.L_x_87) ;  /* 0x000000000004d947 */ /* 0x004fea0003800000 */
[----:B------:R2:W5:Y:S02]  /*41c0*/  LDG.E.LTC128B R16, desc[UR12][R22.64] ;  /* 0x0000000c16107981 */ /* 0x000564000c1e1920 */
.L_x_87:
[----:B------:R-:W-:Y:S05]  /*41d0*/  BSYNC B0 ;  /* 0x0000000000007941 */ /* 0x000fea0003800000 */
.L_x_86:
[----:B-----5:R-:W-:Y:S01]  /*41e0*/  LOP3.LUT R125, R16, 0xffffe000, RZ, 0xc0, !PT ;  /* 0xffffe000107d7812 */ /* 0x020fe200078ec0ff */
[----:B------:R-:W-:Y:S04]  /*41f0*/  BSSY B0, `(.L_x_88) ;  /* 0x000000c000007945 */ /* 0x000fe80003800000 */
[----:B------:R-:W-:-:S04]  /*4200*/  FMUL R125, R125, R14 ;  /* 0x0000000e7d7d7220 */ /* 0x000fc80000400000 */
[----:B------:R-:W-:-:S05]  /*4210*/  FFMA R125, R90, R11, R125 ;  /* 0x0000000b5a7d7223 */ /* 0x000fca000000007d */
[----:B------:R-:W-:-:S05]  /*4220*/  F2FP.TF32.F32.PACK_B R125, R125 ;  /* 0x0000007dff7d723e */ /* 0x000fca00024050ff */
[----:B------:R3:W-:Y:S01]  /*4230*/  @P5 STG.E desc[UR12][R88.64], R125 ;  /* 0x0000007d58005986 */ /* 0x0007e2000c10190c */
[----:B------:R-:W-:-:S05]  /*4240*/  IADD3 R132, P5, R15, R6, RZ ;  /* 0x000000060f847210 */ /* 0x000fca0007fbe0ff */
[----:B------:R-:W-:Y:S01]  /*4250*/  IMAD.X R133, R21, 0x1, R7, P5 ;  /* 0x0000000115857824 */ /* 0x000fe200028e0607 */
[----:B------:R-:W-:-:S13]  /*4260*/  ISETP.GT.AND P5, PT, R0, 0x48, P6 ;  /* 0x000000480000780c */ /* 0x000fda00037a4270 */
[----:B---3--:R-:W-:Y:S05]  /*4270*/  @!P5 BRA `(.L_x_89) ;  /* 0x00000000000cd947 */ /* 0x008fea0003800000 */
[----:B------:R-:W-:-:S04]  /*4280*/  IADD3 R124, P6, R8, UR21, RZ ;  /* 0x00000015087c7c10 */ /* 0x000fc8000ffde0ff */
[----:B------:R-:W-:-:S05]  /*4290*/  IADD3.X R125, R9, UR4, RZ, P6, !PT ;  /* 0x00000004097d7c10 */ /* 0x000fca000b7fe4ff */
[----:B------:R3:W5:Y:S04]  /*42a0*/  LDG.E.LTC128B R16, desc[UR12][R124.64] ;  /* 0x0000000c7c107981 */ /* 0x000768000c1e1920 */
.L_x_89:
[----:B------:R-:W-:Y:S05]  /*42b0*/  BSYNC B0 ;  /* 0x0000000000007941 */ /* 0x000fea0003800000 */
.L_x_88:
[----:B---3-5:R-:W-:Y:S01]  /*42c0*/  LOP3.LUT R125, R16, 0xffffe000, RZ, 0xc0, !PT ;  /* 0xffffe000107d7812 */ /* 0x028fe200078ec0ff */
[----:B------:R-:W-:Y:S01]  /*42d0*/  ULOP3.LUT UR20, UR22, 0x20, URZ, 0xfc, !UPT ;  /* 0x0000002016147892 */ /* 0x000fe2000f8efc3f */
[----:B------:R-:W-:-:S03]  /*42e0*/  ISETP.GT.AND P6, PT, R10, 0x8, PT ;  /* 0x000000080a00780c */ /* 0x000fc60003fc4270 */
[----:B------:R-:W-:-:S04]  /*42f0*/  FMUL R20, R125, R14 ;  /* 0x0000000e7d147220 */ /* 0x000fc80000400000 */
[----:B------:R-:W-:Y:S01]  /*4300*/  FFMA R137, R91, R11, R20 ;  /* 0x0000000b5b897223 */ /* 0x000fe20000000014 */
[----:B------:R-:W-:-:S04]  /*4310*/  LOP3.LUT R91, R17, 0x40, RZ, 0xfc, !PT ;  /* 0x00000040115b7812 */ /* 0x000fc800078efcff */
[----:B------:R-:W-:-:S05]  /*4320*/  F2FP.TF32.F32.PACK_B R137, R137 ;  /* 0x00000089ff89723e */ /* 0x000fca00024050ff */
[----:B------:R3:W-:Y:S01]  /*4330*/  @P5 STG.E desc[UR12][R132.64], R137 ;  /* 0x0000008984005986 */ /* 0x0007e2000c10190c */
[----:B------:R-:W-:-:S05]  /*4340*/  IADD3 R130, P5, R91, R2, RZ ;  /* 0x000000025b827210 */ /* 0x000fca0007fbe0ff */
[----:B------:R-:W-:Y:S01]  /*4350*/  IMAD.X R131, R21, 0x1, R3, P5 ;  /* 0x0000000115837824 */ /* 0x000fe200028e0603 */
[----:B------:R-:W-:-:S04]  /*4360*/  IADD3 R134, P5, R4, UR20, RZ ;  /* 0x0000001404867c10 */ /* 0x000fc8000ffbe0ff */
[----:B------:R-:W-:Y:S02]  /*4370*/  IADD3.X R135, R5, UR4, RZ, P5, !PT ;  /* 0x0000000405877c10 */ /* 0x000fe4000affe4ff */
[----:B------:R-:W-:-:S13]  /*4380*/  ISETP.GT.AND P5, PT, R0, 0x40, P6 ;  /* 0x000000400000780c */ /* 0x000fda00037a4270 */
[----:B------:R-:W2:Y:S01]  /*4390*/  @P5 LDG.E.LTC128B R16, desc[UR12][R134.64] ;  /* 0x0000000c86105981 */ /* 0x000ea2000c1e1920 */
[----:B------:R-:W-:Y:S01]  /*43a0*/  ULOP3.LUT UR19, UR22, 0x24, URZ, 0xfc, !UPT ;  /* 0x0000002416137892 */ /* 0x000fe2000f8efc3f */
[----:B--2---:R-:W-:-:S05]  /*43b0*/  LOP3.LUT R125, R16, 0xffffe000, RZ, 0xc0, !PT ;  /* 0xffffe000107d7812 */ /* 0x004fca00078ec0ff */
[----:B------:R-:W-:-:S04]  /*43c0*/  FMUL R125, R125, R14 ;  /* 0x0000000e7d7d7220 */ /* 0x000fc80000400000 */
[----:B------:R-:W-:Y:S01]  /*43d0*/  FFMA R139, R92, R11, R125 ;  /* 0x0000000b5c8b7223 */ /* 0x000fe2000000007d */
[----:B------:R-:W-:-:S04]  /*43e0*/  LOP3.LUT R125, R17, 0x44, RZ, 0xfc, !PT ;  /* 0x00000044117d7812 */ /* 0x000fc800078efcff */
[----:B------:R-:W-:-:S05]  /*43f0*/  F2FP.TF32.F32.PACK_B R139, R139 ;  /* 0x0000008bff8b723e */ /* 0x000fca00024050ff */
[----:B------:R2:W-:Y:S01]  /*4400*/  @P5 STG.E desc[UR12][R126.64], R139 ;  /* 0x0000008b7e005986 */ /* 0x0005e2000c10190c */
[----:B---3--:R-:W-:-:S05]  /*4410*/  IADD3 R132, P5, R125, R2, RZ ;  /* 0x000000027d847210 */ /* 0x008fca0007fbe0ff */
[----:B------:R-:W-:Y:S01]  /*4420*/  IMAD.X R133, R21, 0x1, R3, P5 ;  /* 0x0000000115857824 */ /* 0x000fe200028e0603 */
[----:B------:R-:W-:-:S04]  /*4430*/  IADD3 R136, P5, R4, UR19, RZ ;  /* 0x0000001304887c10 */ /* 0x000fc8000ffbe0ff */
[----:B------:R-:W-:Y:S02]  /*4440*/  IADD3.X R137, R5, UR4, RZ, P5, !PT ;  /* 0x0000000405897c10 */ /* 0x000fe4000affe4ff */
[----:B------:R-:W-:-:S04]  /*4450*/  ISETP.GT.AND P5, PT, R10, 0x9, PT ;  /* 0x000000090a00780c */ /* 0x000fc80003fa4270 */
[----:B------:R-:W-:-:S13]  /*4460*/  ISETP.GT.AND P5, PT, R0, 0x40, P5 ;  /* 0x000000400000780c */ /* 0x000fda0002fa4270 */
[----:B------:R-:W3:Y:S01]  /*4470*/  @P5 LDG.E.LTC128B R16, desc[UR12][R136.64] ;  /* 0x0000000c88105981 */ /* 0x000ee2000c1e1920 */
[----:B------:R-:W-:Y:S01]  /*4480*/  BSSY B0, `(.L_x_90) ;  /* 0x000000d000007945 */ /* 0x000fe20003800000 */
[----:B---3--:R-:W-:-:S05]  /*4490*/  LOP3.LUT R135, R16, 0xffffe000, RZ, 0xc0, !PT ;  /* 0xffffe00010877812 */ /* 0x008fca00078ec0ff */
[----:B------:R-:W-:-:S04]  /*44a0*/  FMUL R20, R135, R14 ;  /* 0x0000000e87147220 */ /* 0x000fc80000400000 */
[----:B------:R-:W-:-:S05]  /*44b0*/  FFMA R93, R93, R11, R20 ;  /* 0x0000000b5d5d7223 */ /* 0x000fca0000000014 */
[----:B------:R-:W-:-:S05]  /*44c0*/  F2FP.TF32.F32.PACK_B R93, R93 ;  /* 0x0000005dff5d723e */ /* 0x000fca00024050ff */
[----:B------:R3:W-:Y:S01]  /*44d0*/  @P5 STG.E desc[UR12][R128.64], R93 ;  /* 0x0000005d80005986 */ /* 0x0007e2000c10190c */
[----:B--2---:R-:W-:-:S05]  /*44e0*/  IADD3 R126, P5, R123, R6, RZ ;  /* 0x000000067b7e7210 */ /* 0x004fca0007fbe0ff */
[----:B------:R-:W-:Y:S01]  /*44f0*/  IMAD.X R127, R21, 0x1, R7, P5 ;  /* 0x00000001157f7824 */ /* 0x000fe200028e0607 */
[----:B------:R-:W-:-:S13]  /*4500*/  ISETP.GT.AND P5, PT, R0, 0x48, P6 ;  /* 0x000000480000780c */ /* 0x000fda00037a4270 */
[----:B---3--:R-:W-:Y:S05]  /*4510*/  @!P5 BRA `(.L_x_91) ;  /* 0x00000000000cd947 */ /* 0x008fea0003800000 */
[----:B------:R-:W-:-:S04]  /*4520*/  IADD3 R92, P6, R8, UR20, RZ ;  /* 0x00000014085c7c10 */ /* 0x000fc8000ffde0ff */
[----:B------:R-:W-:-:S05]  /*4530*/  IADD3.X R93, R9, UR4, RZ, P6, !PT ;  /* 0x00000004095d7c10 */ /* 0x000fca000b7fe4ff */
[----:B------:R2:W5:Y:S04]  /*4540*/  LDG.E.LTC128B R16, desc[UR12][R92.64] ;  /* 0x0000000c5c107981 */ /* 0x000568000c1e1920 */
.L_x_91:
[----:B------:R-:W-:Y:S05]  /*4550*/  BSYNC B0 ;  /* 0x0000000000007941 */ /* 0x000fea0003800000 */
.L_x_90:
[----:B--2--5:R-:W-:Y:S01]  /*4560*/  LOP3.LUT R93, R16, 0xffffe000, RZ, 0xc0, !PT ;  /* 0xffffe000105d7812 */ /* 0x024fe200078ec0ff */
[----:B------:R-:W-:Y:S01]  /*4570*/  BSSY B0, `(.L_x_92) ;  /* 0x000000d000007945 */ /* 0x000fe20003800000 */
[----:B------:R-:W-:-:S03]  /*4580*/  ISETP.GT.AND P6, PT, R10, 0x9, PT ;  /* 0x000000090a00780c */ /* 0x000fc60003fc4270 */
[----:B------:R-:W-:-:S04]  /*4590*/  FMUL R93, R93, R14 ;  /* 0x0000000e5d5d7220 */ /* 0x000fc80000400000 */
[----:B------:R-:W-:-:S05]  /*45a0*/  FFMA R93, R94, R11, R93 ;  /* 0x0000000b5e5d7223 */ /* 0x000fca000000005d */
[----:B------:R-:W-:-:S05]  /*45b0*/  F2FP.TF32.F32.PACK_B R93, R93 ;  /* 0x0000005dff5d723e */ /* 0x000fca00024050ff */
[----:B------:R2:W-:Y:S01]  /*45c0*/  @P5 STG.E desc[UR12][R126.64], R93 ;  /* 0x0000005d7e005986 */ /* 0x0005e2000c10190c */
[----:B------:R-:W-:-:S05]  /*45d0*/  IADD3 R128, P5, R121, R6, RZ ;  /* 0x0000000679807210 */ /* 0x000fca0007fbe0ff */
[----:B------:R-:W-:Y:S01]  /*45e0*/  IMAD.X R129, R21, 0x1, R7, P5 ;  /* 0x0000000115817824 */ /* 0x000fe200028e0607 */
[----:B------:R-:W-:-:S13]  /*45f0*/  ISETP.GT.AND P5, PT, R0, 0x48, P6 ;  /* 0x000000480000780c */ /* 0x000fda00037a4270 */
[----:B--2---:R-:W-:Y:S05]  /*4600*/  @!P5 BRA `(.L_x_93) ;  /* 0x00000000000cd947 */ /* 0x004fea0003800000 */
[----:B------:R-:W-:-:S04]  /*4610*/  IADD3 R92, P6, R8, UR19, RZ ;  /* 0x00000013085c7c10 */ /* 0x000fc8000ffde0ff */
[----:B------:R-:W-:-:S05]  /*4620*/  IADD3.X R93, R9, UR4, RZ, P6, !PT ;  /* 0x00000004095d7c10 */ /* 0x000fca000b7fe4ff */
[----:B------:R2:W5:Y:S04]  /*4630*/  LDG.E.LTC128B R16, desc[UR12][R92.64] ;  /* 0x0000000c5c107981 */ /* 0x000568000c1e1920 */
.L_x_93:
[----:B------:R-:W-:Y:S05]  /*4640*/  BSYNC B0 ;  /* 0x0000000000007941 */ /* 0x000fea0003800000 */
.L_x_92:
[----:B--2--5:R-:W-:Y:S01]  /*4650*/  LOP3.LUT R93, R16, 0xffffe000, RZ, 0xc0, !PT ;  /* 0xffffe000105d7812 */ /* 0x024fe200078ec0ff */
[----:B------:R-:W-:Y:S01]  /*4660*/  ULOP3.LUT UR18, UR22, 0x40, URZ, 0xfc, !UPT ;  /* 0x0000004016127892 */ /* 0x000fe2000f8efc3f */
[----:B------:R-:W-:-:S03]  /*4670*/  ISETP.GT.AND P6, PT, R10, 0x10, PT ;  /* 0x000000100a00780c */ /* 0x000fc60003fc4270 */
[----:B------:R-:W-:Y:S01]  /*4680*/  FMUL R20, R93, R14 ;  /* 0x0000000e5d147220 */ /* 0x000fe20000400000 */
[----:B------:R-:W-:-:S03]  /*4690*/  LOP3.LUT R93, R17, 0x60, RZ, 0xfc, !PT ;  /* 0x00000060115d7812 */ /* 0x000fc600078efcff */
        /* <DEDUP_REMOVED lines=9> */
[----:B------:R-:W-:Y:S01]  /*4730*/  ULOP3.LUT UR17, UR22, 0x44, URZ, 0xfc, !UPT ;  /* 0x0000004416117892 */ /* 0x000fe2000f8efc3f */
[----:B---3--:R-:W-:-:S05]  /*4740*/  LOP3.LUT R95, R16, 0xffffe000, RZ, 0xc0, !PT ;  /* 0xffffe000105f7812 */ /* 0x008fca00078ec0ff */
[----:B------:R-:W-:-:S04]  /*4750*/  FMUL R95, R95, R14 ;  /* 0x0000000e5f5f7220 */ /* 0x000fc80000400000 */
[----:B------:R-:W-:Y:S01]  /*4760*/  FFMA R139, R96, R11, R95 ;  /* 0x0000000b608b7223 */ /* 0x000fe2000000005f */
[----:B------:R-:W-:-:S04]  /*4770*/  LOP3.LUT R95, R17, 0x64, RZ, 0xfc, !PT ;  /* 0x00000064115f7812 */ /* 0x000fc800078efcff */
[----:B------:R-:W-:-:S05]  /*4780*/  F2FP.TF32.F32.PACK_B R139, R139 ;  /* 0x0000008bff8b723e */ /* 0x000fca00024050ff */
[----:B------:R3:W-:Y:S01]  /*4790*/  @P5 STG.E desc[UR12][R130.64], R139 ;  /* 0x0000008b82005986 */ /* 0x0007e2000c10190c */
[----:B--2---:R-:W-:-:S05]  /*47a0*/  IADD3 R128, P5, R95, R2, RZ ;  /* 0x000000025f807210 */ /* 0x004fca0007fbe0ff */
[----:B------:R-:W-:Y:S01]  /*47b0*/  IMAD.X R129, R21, 0x1, R3, P5 ;  /* 0x0000000115817824 */ /* 0x000fe200028e0603 */
[----:B------:R-:W-:-:S04]  /*47c0*/  IADD3 R136, P5, R4, UR17, RZ ;  /* 0x0000001104887c10 */ /* 0x000fc8000ffbe0ff */
[----:B------:R-:W-:Y:S02]  /*47d0*/  IADD3.X R137, R5, UR4, RZ, P5, !PT ;  /* 0x0000000405897c10 */ /* 0x000fe4000affe4ff */
[----:B------:R-:W-:-:S04]  /*47e0*/  ISETP.GT.AND P5, PT, R10, 0x11, PT ;  /* 0x000000110a00780c */ /* 0x000fc80003fa4270 */
[----:B------:R-:W-:-:S13]  /*47f0*/  ISETP.GT.AND P5, PT, R0, 0x40, P5 ;  /* 0x000000400000780c */ /* 0x000fda0002fa4270 */
[----:B------:R-:W2:Y:S01]  /*4800*/  @P5 LDG.E.LTC128B R16, desc[UR12][R136.64] ;  /* 0x0000000c88105981 */ /* 0x000ea2000c1e1920 */
[----:B------:R-:W-:Y:S01]  /*4810*/  BSSY B0, `(.L_x_94) ;  /* 0x000000d000007945 */ /* 0x000fe20003800000 */
[----:B--2---:R-:W-:-:S05]  /*4820*/  LOP3.LUT R135, R16, 0xffffe000, RZ, 0xc0, !PT ;  /* 0xffffe00010877812 */ /* 0x004fca00078ec0ff */
[----:B------:R-:W-:-:S04]  /*4830*/  FMUL R20, R135, R14 ;  /* 0x0000000e87147220 */ /* 0x000fc80000400000 */
[----:B------:R-:W-:-:S05]  /*4840*/  FFMA R97, R97, R11, R20 ;  /* 0x0000000b61617223 */ /* 0x000fca0000000014 */
[----:B------:R-:W-:-:S05]  /*4850*/  F2FP.TF32.F32.PACK_B R97, R97 ;  /* 0x00000061ff61723e */ /* 0x000fca00024050ff */
[----:B------:R2:W-:Y:S01]  /*4860*/  @P5 STG.E desc[UR12][R132.64], R97 ;  /* 0x0000006184005986 */ /* 0x0005e2000c10190c */
[----:B---3--:R-:W-:-:S05]  /*4870*/  IADD3 R130, P5, R91, R6, RZ ;  /* 0x000000065b827210 */ /* 0x008fca0007fbe0ff */
[----:B------:R-:W-:Y:S01]  /*4880*/  IMAD.X R131, R21, 0x1, R7, P5 ;  /* 0x0000000115837824 */ /* 0x000fe200028e0607 */
[----:B------:R-:W-:-:S13]  /*4890*/  ISETP.GT.AND P5, PT, R0, 0x48, P6 ;  /* 0x000000480000780c */ /* 0x000fda00037a4270 */
[----:B--2---:R-:W-:Y:S05]  /*48a0*/  @!P5 BRA `(.L_x_95) ;  /* 0x00000000000cd947 */ /* 0x004fea0003800000 */
[----:B------:R-:W-:-:S04]  /*48b0*/  IADD3 R96, P6, R8, UR18, RZ ;  /* 0x0000001208607c10 */ /* 0x000fc8000ffde0ff */
[----:B------:R-:W-:-:S05]  /*48c0*/  IADD3.X R97, R9, UR4, RZ, P6, !PT ;  /* 0x0000000409617c10 */ /* 0x000fca000b7fe4ff */
[----:B------:R2:W5:Y:S04]  /*48d0*/  LDG.E.LTC128B R16, desc[UR12][R96.64] ;  /* 0x0000000c60107981 */ /* 0x000568000c1e1920 */
.L_x_95:
[----:B------:R-:W-:Y:S05]  /*48e0*/  BSYNC B0 ;  /* 0x0000000000007941 */ /* 0x000fea0003800000 */
.L_x_94:
        /* <DEDUP_REMOVED lines=14> */
.L_x_97:
[----:B------:R-:W-:Y:S05]  /*49d0*/  BSYNC B0 ;  /* 0x0000000000007941 */ /* 0x000fea0003800000 */
.L_x_96:
        /* <DEDUP_REMOVED lines=41> */
.L_x_99:
[----:B------:R-:W-:Y:S05]  /*4c70*/  BSYNC B0 ;  /* 0x0000000000007941 */ /* 0x000fea0003800000 */
.L_x_98:
        /* <DEDUP_REMOVED lines=14> */
.L_x_101:
[----:B------:R-:W-:Y:S05]  /*4d60*/  BSYNC B0 ;  /* 0x0000000000007941 */ /* 0x000fea0003800000 */
.L_x_100:
        /* <DEDUP_REMOVED lines=41> */
.L_x_103:
[----:B------:R-:W-:Y:S05]  /*5000*/  BSYNC B0 ;  /* 0x0000000000007941 */ /* 0x000fea0003800000 */
.L_x_102:
        /* <DEDUP_REMOVED lines=14> */
.L_x_105:
[----:B------:R-:W-:Y:S05]  /*50f0*/  BSYNC B0 ;  /* 0x0000000000007941 */ /* 0x000fea0003800000 */
.L_x_104:
        /* <DEDUP_REMOVED lines=40> */
.L_x_107:
[----:B------:R-:W-:Y:S05]  /*5380*/  BSYNC B0 ;  /* 0x0000000000007941 */ /* 0x000fea0003800000 */
.L_x_106:
[----:B--2--5:R-:W-:Y:S01]  /*5390*/  LOP3.LUT R109, R16, 0xffffe000, RZ, 0xc0, !PT ;  /* 0xffffe000106d7812 */ /* 0x024fe200078ec0ff */
        /* <DEDUP_REMOVED lines=12> */
.L_x_109:
[----:B------:R-:W-:Y:S05]  /*5460*/  BSYNC B0 ;  /* 0x0000000000007941 */ /* 0x000fea0003800000 */
.L_x_108:
[----:B--2--5:R-:W-:Y:S01]  /*5470*/  LOP3.LUT R109, R16, 0xffffe000, RZ, 0xc0, !PT ;  /* 0xffffe000106d7812 */ /* 0x024fe200078ec0ff */
[----:B------:R-:W-:-:S04]  /*5480*/  ULOP3.LUT UR8, UR22, 0xc0, URZ, 0xfc, !UPT ;  /* 0x000000c016087892 */ /* 0x000fc8000f8efc3f */
        /* <DEDUP_REMOVED lines=14> */
[----:B--2---:R-:W-:Y:S01]  /*5570*/  FFMA R137, R112, R11, R111 ;  /* 0x0000000b70897223 */ /* 0x004fe2000000006f */
        /* <DEDUP_REMOVED lines=22> */
.L_x_111:
[----:B------:R-:W-:Y:S05]  /*56e0*/  BSYNC B0 ;  /* 0x0000000000007941 */ /* 0x000fea0003800000 */
.L_x_110:
        /* <DEDUP_REMOVED lines=13> */
.L_x_113:
[----:B------:R-:W-:Y:S05]  /*57c0*/  BSYNC B0 ;  /* 0x0000000000007941 */ /* 0x000fea0003800000 */
.L_x_112:
[----:B--2--5:R-:W-:Y:S01]  /*57d0*/  LOP3.LUT R3, R16, 0xffffe000, RZ, 0xc0, !PT ;  /* 0xffffe00010037812 */ /* 0x024fe200078ec0ff */
[----:B------:R-:W-:-:S04]  /*57e0*/  ULOP3.LUT UR6, UR22, 0xe0, URZ, 0xfc, !UPT ;  /* 0x000000e016067892 */ /* 0x000fc8000f8efc3f */
        /* <DEDUP_REMOVED lines=13> */
[----:B------:R-:W-:-:S05]  /*58c0*/  FFMA R115, R116, R11, R115 ;  /* 0x0000000b74737223 */ /* 0x000fca0000000073 */
[----:B------:R-:W-:-:S05]  /*58d0*/  F2FP.TF32.F32.PACK_B R115, R115 ;  /* 0x00000073ff73723e */ /* 0x000fca00024050ff */
[----:B------:R2:W-:Y:S01]  /*58e0*/  @P5 STG.E desc[UR12][R126.64], R115 ;  /* 0x000000737e005986 */ /* 0x0005e2000c10190c */
[----:B------:R-:W-:-:S05]  /*58f0*/  IADD3 R6, P5, R111, R6, RZ ;  /* 0x000000066f067210 */ /* 0x000fca0007fbe0ff */
[----:B------:R-:W-:Y:S01]  /*5900*/  IMAD.X R7, R21, 0x1, R7, P5 ;  /* 0x0000000115077824 */ /* 0x000fe200028e0607 */
[----:B-1--4-:R-:W-:-:S04]  /*5910*/  IADD3 R4, P5, R4, UR5, RZ ;  /* 0x0000000504047c10 */ /* 0x012fc8000ffbe0ff */
[----:B------:R-:W-:Y:S02]  /*5920*/  IADD3.X R5, R5, UR4, RZ, P5, !PT ;  /* 0x0000000405057c10 */ /* 0x000fe4000affe4ff */
        /* <DEDUP_REMOVED lines=15> */
.L_x_115:
[----:B------:R-:W-:Y:S05]  /*5a20*/  BSYNC B0 ;  /* 0x0000000000007941 */ /* 0x000fea0003800000 */
.L_x_114:
[----:B-1---5:R-:W-:Y:S01]  /*5a30*/  LOP3.LUT R5, R16, 0xffffe000, RZ, 0xc0, !PT ;  /* 0xffffe00010057812 */ /* 0x022fe200078ec0ff */
[----:B------:R-:W-:Y:S04]  /*5a40*/  BSSY B0, `(.L_x_116) ;  /* 0x000000c000007945 */ /* 0x000fe80003800000 */
        /* <DEDUP_REMOVED lines=9> */
[----:B-1----:R-:W-:Y:S05]  /*5ae0*/  @!P5 BRA `(.L_x_117) ;  /* 0x000000000004d947 */ /* 0x002fea0003800000 */
[----:B------:R1:W5:Y:S02]  /*5af0*/  LDG.E.LTC128B R16, desc[UR12][R4.64] ;  /* 0x0000000c04107981 */ /* 0x000364000c1e1920 */
.L_x_117:
[----:B------:R-:W-:Y:S05]  /*5b00*/  BSYNC B0 ;  /* 0x0000000000007941 */ /* 0x000fea0003800000 */
.L_x_116:
[----:B-1---5:R-:W-:Y:S01]  /*5b10*/  LOP3.LUT R5, R16, 0xffffe000, RZ, 0xc0, !PT ;  /* 0xffffe00010057812 */ /* 0x022fe200078ec0ff */
[----:B------:R-:W-:Y:S01]  /*5b20*/  BSSY B0, `(.L_x_118) ;  /* 0x000000d000007945 */ /* 0x000fe20003800000 */
[----:B------:R-:W-:-:S03]  /*5b30*/  ISETP.GT.AND P6, PT, R10, RZ, PT ;  /* 0x000000ff0a00720c */ /* 0x000fc60003fc4270 */
        /* <DEDUP_REMOVED lines=11> */
.L_x_119:
[----:B------:R-:W-:Y:S05]  /*5bf0*/  BSYNC B0 ;  /* 0x0000000000007941 */ /* 0x000fea0003800000 */
.L_x_118:
[----:B-----5:R-:W-:Y:S01]  /*5c00*/  LOP3.LUT R7, R16, 0xffffe000, RZ, 0xc0, !PT ;  /* 0xffffe00010077812 */ /* 0x020fe200078ec0ff */
        /* <DEDUP_REMOVED lines=13> */
.L_x_121:
[----:B------:R-:W-:Y:S05]  /*5ce0*/  BSYNC B0 ;  /* 0x0000000000007941 */ /* 0x000fea0003800000 */
.L_x_120:
[----:B--2--5:R-:W-:Y:S01]  /*5cf0*/  LOP3.LUT R7, R16, 0xffffe000, RZ, 0xc0, !PT ;  /* 0xffffe00010077812 */ /* 0x024fe200078ec0ff */
        /* <DEDUP_REMOVED lines=8> */
[----:B0-----:R-:W-:-:S04]  /*5d80*/  IADD3 R8, P5, R22, UR22, RZ ;  /* 0x0000001616087c10 */ /* 0x001fc8000ffbe0ff */
[----:B------:R-:W-:Y:S02]  /*5d90*/  IADD3.X R9, R23, UR4, RZ, P5, !PT ;  /* 0x0000000417097c10 */ /* 0x000fe4000affe4ff */
[----:B------:R-:W-:-:S13]  /*5da0*/  ISETP.GT.AND P5, PT, R0, 0x88, P6 ;  /* 0x000000880000780c */ /* 0x000fda00037a4270 */
[----:B--2---:R-:W-:Y:S05]  /*5db0*/  @!P5 BRA `(.L_x_123) ;  /* 0x000000000004d947 */ /* 0x004fea0003800000 */
[----:B------:R0:W5:Y:S02]  /*5dc0*/  LDG.E.LTC128B R16, desc[UR12][R8.64] ;  /* 0x0000000c08107981 */ /* 0x000164000c1e1920 */
.L_x_123:
[----:B------:R-:W-:Y:S05]  /*5dd0*/  BSYNC B0 ;  /* 0x0000000000007941 */ /* 0x000fea0003800000 */
.L_x_122:
        /* <DEDUP_REMOVED lines=14> */
.L_x_125:
[----:B------:R-:W-:Y:S05]  /*5ec0*/  BSYNC B0 ;  /* 0x0000000000007941 */ /* 0x000fea0003800000 */
.L_x_124:
        /* <DEDUP_REMOVED lines=14> */
.L_x_127:
[----:B------:R-:W-:Y:S05]  /*5fb0*/  BSYNC B0 ;  /* 0x0000000000007941 */ /* 0x000fea0003800000 */
.L_x_126:
        /* <DEDUP_REMOVED lines=14> */
.L_x_129:
[----:B------:R-:W-:Y:S05]  /*60a0*/  BSYNC B0 ;  /* 0x0000000000007941 */ /* 0x000fea0003800000 */
.L_x_128:
        /* <DEDUP_REMOVED lines=14> */
.L_x_131:
[----:B------:R-:W-:Y:S05]  /*6190*/  BSYNC B0 ;  /* 0x0000000000007941 */ /* 0x000fea0003800000 */
.L_x_130:
        /* <DEDUP_REMOVED lines=14> */
.L_x_133:
[----:B------:R-:W-:Y:S05]  /*6280*/  BSYNC B0 ;  /* 0x0000000000007941 */ /* 0x000fea0003800000 */
.L_x_132:
        /* <DEDUP_REMOVED lines=14> */
.L_x_135:
[----:B------:R-:W-:Y:S05]  /*6370*/  BSYNC B0 ;  /* 0x0000000000007941 */ /* 0x000fea0003800000 */
.L_x_134:
        /* <DEDUP_REMOVED lines=14> */
.L_x_137:
[----:B------:R-:W-:Y:S05]  /*6460*/  BSYNC B0 ;  /* 0x0000000000007941 */ /* 0x000fea0003800000 */
.L_x_136:
        /* <DEDUP_REMOVED lines=14> */
.L_x_139:
[----:B------:R-:W-:Y:S05]  /*6550*/  BSYNC B0 ;  /* 0x0000000000007941 */ /* 0x000fea0003800000 */
.L_x_138:
        /* <DEDUP_REMOVED lines=14> */
.L_x_141:
[----:B------:R-:W-:Y:S05]  /*6640*/  BSYNC B0 ;  /* 0x0000000000007941 */ /* 0x000fea0003800000 */
.L_x_140:
        /* <DEDUP_REMOVED lines=14> */
.L_x_143:
[----:B------:R-:W-:Y:S05]  /*6730*/  BSYNC B0 ;  /* 0x0000000000007941 */ /* 0x000fea0003800000 */
.L_x_142:
        /* <DEDUP_REMOVED lines=14> */
.L_x_145:
[----:B------:R-:W-:Y:S05]  /*6820*/  BSYNC B0 ;  /* 0x0000000000007941 */ /* 0x000fea0003800000 */
.L_x_144:
        /* <DEDUP_REMOVED lines=14> */
.L_x_147:
[----:B------:R-:W-:Y:S05]  /*6910*/  BSYNC B0 ;  /* 0x0000000000007941 */ /* 0x000fea0003800000 */
.L_x_146:
        /* <DEDUP_REMOVED lines=14> */
.L_x_149:
[----:B------:R-:W-:Y:S05]  /*6a00*/  BSYNC B0 ;  /* 0x0000000000007941 */ /* 0x000fea0003800000 */
.L_x_148:
        /* <DEDUP_REMOVED lines=14> */
.L_x_151:
[----:B------:R-:W-:Y:S05]  /*6af0*/  BSYNC B0 ;  /* 0x0000000000007941 */ /* 0x000fea0003800000 */
.L_x_150:
        /* <DEDUP_REMOVED lines=14> */
.L_x_153:
[----:B------:R-:W-:Y:S05]  /*6be0*/  BSYNC B0 ;  /* 0x0000000000007941 */ /* 0x000fea0003800000 */
.L_x_152:
        /* <DEDUP_REMOVED lines=14> */
.L_x_155:
[----:B------:R-:W-:Y:S05]  /*6cd0*/  BSYNC B0 ;  /* 0x0000000000007941 */ /* 0x000fea0003800000 */
.L_x_154:
        /* <DEDUP_REMOVED lines=14> */
.L_x_157:
[----:B------:R-:W-:Y:S05]  /*6dc0*/  BSYNC B0 ;  /* 0x0000000000007941 */ /* 0x000fea0003800000 */
.L_x_156:
        /* <DEDUP_REMOVED lines=14> */
.L_x_159:
[----:B------:R-:W-:Y:S05]  /*6eb0*/  BSYNC B0 ;  /* 0x0000000000007941 */ /* 0x000fea0003800000 */
.L_x_158:
        /* <DEDUP_REMOVED lines=13> */
.L_x_161:
[----:B------:R-:W-:Y:S05]  /*6f90*/  BSYNC B0 ;  /* 0x0000000000007941 */ /* 0x000fea0003800000 */
.L_x_160:
        /* <DEDUP_REMOVED lines=14> */
.L_x_163:
[----:B------:R-:W-:Y:S05]  /*7080*/  BSYNC B0 ;  /* 0x0000000000007941 */ /* 0x000fea0003800000 */
.L_x_162:
        /* <DEDUP_REMOVED lines=13> */
.L_x_165:
[----:B------:R-:W-:Y:S05]  /*7160*/  BSYNC B0 ;  /* 0x0000000000007941 */ /* 0x000fea0003800000 */
.L_x_164:
        /* <DEDUP_REMOVED lines=13> */
.L_x_167:
[----:B------:R-:W-:Y:S05]  /*7240*/  BSYNC B0 ;  /* 0x0000000000007941 */ /* 0x000fea0003800000 */
.L_x_166:
        /* <DEDUP_REMOVED lines=13> */
.L_x_169:
[----:B------:R-:W-:Y:S05]  /*7320*/  BSYNC B0 ;  /* 0x0000000000007941 */ /* 0x000fea0003800000 */
.L_x_168:
        /* <DEDUP_REMOVED lines=13> */
.L_x_171:
[----:B------:R-:W-:Y:S05]  /*7400*/  BSYNC B0 ;  /* 0x0000000000007941 */ /* 0x000fea0003800000 */
.L_x_170:
        /* <DEDUP_REMOVED lines=13> */
.L_x_173:
[----:B------:R-:W-:Y:S05]  /*74e0*/  BSYNC B0 ;  /* 0x0000000000007941 */ /* 0x000fea0003800000 */
.L_x_172:
        /* <DEDUP_REMOVED lines=13> */
.L_x_175:
[----:B------:R-:W-:Y:S05]  /*75c0*/  BSYNC B0 ;  /* 0x0000000000007941 */ /* 0x000fea0003800000 */
.L_x_174:
        /* <DEDUP_REMOVED lines=11> */
[----:B--2---:R-:W-:Y:S05]  /*7680*/  @!P5 BRA `(.L_x_177) ;  /* 0x000000000004d947 */ /* 0x004fea0003800000 */
[----:B------:R2:W5:Y:S02]  /*7690*/  LDG.E.LTC128B R16, desc[UR12][R12.64] ;  /* 0x0000000c0c107981 */ /* 0x000564000c1e1920 */
.L_x_177:
[----:B------:R-:W-:Y:S05]  /*76a0*/  BSYNC B0 ;  /* 0x0000000000007941 */ /* 0x000fea0003800000 */
.L_x_176:
        /* <DEDUP_REMOVED lines=13> */
.L_x_179:
[----:B------:R-:W-:Y:S05]  /*7780*/  BSYNC B0 ;  /* 0x0000000000007941 */ /* 0x000fea0003800000 */
.L_x_178:
        /* <DEDUP_REMOVED lines=13> */
.L_x_181:
[----:B------:R-:W-:Y:S05]  /*7860*/  BSYNC B0 ;  /* 0x0000000000007941 */ /* 0x000fea0003800000 */
.L_x_180:
        /* <DEDUP_REMOVED lines=14> */
.L_x_183:
[----:B------:R-:W-:Y:S05]  /*7950*/  BSYNC B0 ;  /* 0x0000000000007941 */ /* 0x000fea0003800000 */
.L_x_182:
[----:B--2--5:R-:W-:Y:S01]  /*7960*/  LOP3.LUT R13, R16, 0xffffe000, RZ, 0xc0, !PT ;  /* 0xffffe000100d7812 */ /* 0x024fe200078ec0ff */
[----:B------:R-:W-:Y:S01]  /*7970*/  BSSY B0, `(.L_x_184) ;  /* 0x000000e000007945 */ /* 0x000fe20003800000 */
[----:B------:R-:W-:Y:S01]  /*7980*/  ISETP.GT.AND P6, PT, R10, 0x1, PT ;  /* 0x000000010a00780c */ /* 0x000fe20003fc4270 */
[----:B------:R-:W-:Y:S02]  /*7990*/  IMAD.MOV.U32 R12, RZ, RZ, R16 ;  /* 0x000000ffff0c7224 */ /* 0x000fe400078e0010 */
        /* <DEDUP_REMOVED lines=11> */
.L_x_185:
[----:B------:R-:W-:Y:S05]  /*7a50*/  BSYNC B0 ;  /* 0x0000000000007941 */ /* 0x000fea0003800000 */
.L_x_184:
        /* <DEDUP_REMOVED lines=14> */
.L_x_187:
[----:B------:R-:W-:Y:S05]  /*7b40*/  BSYNC B0 ;  /* 0x0000000000007941 */ /* 0x000fea0003800000 */
.L_x_186:
        /* <DEDUP_REMOVED lines=14> */
.L_x_189:
[----:B------:R-:W-:Y:S05]  /*7c30*/  BSYNC B0 ;  /* 0x0000000000007941 */ /* 0x000fea0003800000 */
.L_x_188:
        /* <DEDUP_REMOVED lines=14> */
.L_x_191:
[----:B------:R-:W-:Y:S05]  /*7d20*/  BSYNC B0 ;  /* 0x0000000000007941 */ /* 0x000fea0003800000 */
.L_x_190:
        /* <DEDUP_REMOVED lines=14> */
.L_x_193:
[----:B------:R-:W-:Y:S05]  /*7e10*/  BSYNC B0 ;  /* 0x0000000000007941 */ /* 0x000fea0003800000 */
.L_x_192:
        /* <DEDUP_REMOVED lines=14> */
.L_x_195:
[----:B------:R-:W-:Y:S05]  /*7f00*/  BSYNC B0 ;  /* 0x0000000000007941 */ /* 0x000fea0003800000 */
.L_x_194:
        /* <DEDUP_REMOVED lines=14> */
.L_x_197:
[----:B------:R-:W-:Y:S05]  /*7ff0*/  BSYNC B0 ;  /* 0x0000000000007941 */ /* 0x000fea0003800000 */
.L_x_196:
        /* <DEDUP_REMOVED lines=14> */
.L_x_199:
[----:B------:R-:W-:Y:S05]  /*80e0*/  BSYNC B0 ;  /* 0x0000000000007941 */ /* 0x000fea0003800000 */
.L_x_198:
        /* <DEDUP_REMOVED lines=14> */
.L_x_201:
[----:B------:R-:W-:Y:S05]  /*81d0*/  BSYNC B0 ;  /* 0x0000000000007941 */ /* 0x000fea0003800000 */
.L_x_200:
        /* <DEDUP_REMOVED lines=14> */
.L_x_203:
[----:B------:R-:W-:Y:S05]  /*82c0*/  BSYNC B0 ;  /* 0x0000000000007941 */ /* 0x000fea0003800000 */
.L_x_202:
        /* <DEDUP_REMOVED lines=14> */
.L_x_205:
[----:B------:R-:W-:Y:S05]  /*83b0*/  BSYNC B0 ;  /* 0x0000000000007941 */ /* 0x000fea0003800000 */
.L_x_204:
        /* <DEDUP_REMOVED lines=14> */
.L_x_207:
[----:B------:R-:W-:Y:S05]  /*84a0*/  BSYNC B0 ;  /* 0x0000000000007941 */ /* 0x000fea0003800000 */
.L_x_206:
        /* <DEDUP_REMOVED lines=14> */
.L_x_209:
[----:B------:R-:W-:Y:S05]  /*8590*/  BSYNC B0 ;  /* 0x0000000000007941 */ /* 0x000fea0003800000 */
.L_x_208:
        /* <DEDUP_REMOVED lines=14> */
.L_x_211:
[----:B------:R-:W-:Y:S05]  /*8680*/  BSYNC B0 ;  /* 0x0000000000007941 */ /* 0x000fea0003800000 */
.L_x_210:
        /* <DEDUP_REMOVED lines=14> */
.L_x_213:
[----:B------:R-:W-:Y:S05]  /*8770*/  BSYNC B0 ;  /* 0x0000000000007941 */ /* 0x000fea0003800000 */
.L_x_212:
        /* <DEDUP_REMOVED lines=14> */
.L_x_215:
[----:B------:R-:W-:Y:S05]  /*8860*/  BSYNC B0 ;  /* 0x0000000000007941 */ /* 0x000fea0003800000 */
.L_x_214:
        /* <DEDUP_REMOVED lines=14> */
.L_x_217:
[----:B------:R-:W-:Y:S05]  /*8950*/  BSYNC B0 ;  /* 0x0000000000007941 */ /* 0x000fea0003800000 */
.L_x_216:
[----:B--2--5:R-:W-:Y:S01]  /*8960*/  LOP3.LUT R13, R12, 0xffffe000, RZ, 0xc0, !PT ;  /* 0xffffe0000c0d7812 */ /* 0x024fe200078ec0ff */
[----:B------:R-:W-:Y:S01]  /*8970*/  BSSY B0, `(.L_x_218) ;  /* 0x000000b000007945 */ /* 0x000fe20003800000 */
[----:B------:R-:W-:-:S03]  /*8980*/  ISETP.GT.AND P6, PT, R10, 0x20, PT ;  /* 0x000000200a00780c */ /* 0x000fc60003fc4270 */
[----:B------:R-:W-:-:S04]  /*8990*/  FMUL R20, R13, R14 ;  /* 0x0000000e0d147220 */ /* 0x000fc80000400000 */
[----:B------:R-:W-:-:S05]  /*89a0*/  FFMA R41, R41, R11, R20 ;  /* 0x0000000b29297223 */ /* 0x000fca0000000014 */
[----:B------:R-:W-:-:S05]  /*89b0*/  F2FP.TF32.F32.PACK_B R41, R41 ;  /* 0x00000029ff29723e */ /* 0x000fca00024050ff */
[----:B------:R2:W-:Y:S01]  /*89c0*/  @P5 STG.E desc[UR12][R26.64], R41 ;  /* 0x000000291a005986 */ /* 0x0005e2000c10190c */
[----:B------:R-:W-:-:S13]  /*89d0*/  ISETP.GT.AND P5, PT, R0, 0xc8, P6 ;  /* 0x000000c80000780c */ /* 0x000fda00037a4270 */
[----:B--2---:R-:W-:Y:S05]  /*89e0*/  @!P5 BRA `(.L_x_219) ;  /* 0x00000000000cd947 */ /* 0x004fea0003800000 */
[----:B------:R-:W-:-:S04]  /*89f0*/  IADD3 R12, P6, R8, UR14, RZ ;  /* 0x0000000e080c7c10 */ /* 0x000fc8000ffde0ff */
[----:B------:R-:W-:-:S05]  /*8a00*/  IADD3.X R13, R9, UR4, RZ, P6, !PT ;  /* 0x00000004090d7c10 */ /* 0x000fca000b7fe4ff */
[----:B------:R2:W5:Y:S04]  /*8a10*/  LDG.E.LTC128B R12, desc[UR12][R12.64] ;  /* 0x0000000c0c0c7981 */ /* 0x000568000c1e1920 */
.L_x_219:
[----:B------:R-:W-:Y:S05]  /*8a20*/  BSYNC B0 ;  /* 0x0000000000007941 */ /* 0x000fea0003800000 */
.L_x_218:
        /* <DEDUP_REMOVED lines=12> */
.L_x_221:
[----:B------:R-:W-:Y:S05]  /*8af0*/  BSYNC B0 ;  /* 0x0000000000007941 */ /* 0x000fea0003800000 */
.L_x_220:
        /* <DEDUP_REMOVED lines=14> */
.L_x_223:
[----:B------:R-:W-:Y:S05]  /*8be0*/  BSYNC B0 ;  /* 0x0000000000007941 */ /* 0x000fea0003800000 */
.L_x_222:
        /* <DEDUP_REMOVED lines=13> */
.L_x_225:
[----:B------:R-:W-:Y:S05]  /*8cc0*/  BSYNC B0 ;  /* 0x0000000000007941 */ /* 0x000fea0003800000 */
.L_x_224:
[----:B--2--5:R-:W-:Y:S01]  /*8cd0*/  LOP3.LUT R13, R12, 0xffffe000, RZ, 0xc0, !PT ;  /* 0xffffe0000c0d7812 */ /* 0x024fe200078ec0ff */
[----:B------:R-:W-:Y:S01]  /*8ce0*/  BSSY B0, `(.L_x_226) ;  /* 0x000000c000007945 */ /* 0x000fe20003800000 */
[----:B------:R-:W-:-:S03]  /*8cf0*/  ISETP.GT.AND P6, PT, R10, 0x28, PT ;  /* 0x000000280a00780c */ /* 0x000fc60003fc4270 */
[----:B------:R-:W-:Y:S01]  /*8d00*/  FMUL R10, R13, R14 ;  /* 0x0000000e0d0a7220 */ /* 0x000fe20000400000 */
[----:B------:R-:W-:-:S03]  /*8d10*/  ISETP.GT.AND P6, PT, R0, 0xc8, P6 ;  /* 0x000000c80000780c */ /* 0x000fc600037c4270 */
[----:B------:R-:W-:Y:S01]  /*8d20*/  FFMA R45, R45, R11, R10 ;  /* 0x0000000b2d2d7223 */ /* 0x000fe2000000000a */
[----:B------:R-:W-:-:S04]  /*8d30*/  IMAD.MOV.U32 R10, RZ, RZ, R12 ;  /* 0x000000ffff0a7224 */ /* 0x000fc800078e000c */
[----:B------:R-:W-:-:S05]  /*8d40*/  F2FP.TF32.F32.PACK_B R45, R45 ;  /* 0x0000002dff2d723e */ /* 0x000fca00024050ff */
[----:B------:R2:W-:Y:S01]  /*8d50*/  @P5 STG.E desc[UR12][R18.64], R45 ;  /* 0x0000002d12005986 */ /* 0x0005e2000c10190c */
[----:B------:R-:W-:Y:S05]  /*8d60*/  @!P6 BRA `(.L_x_227) ;  /* 0x00000000000ce947 */ /* 0x000fea0003800000 */
[----:B------:R-:W-:-:S04]  /*8d70*/  IADD3 R12, P5, R8, UR10, RZ ;  /* 0x0000000a080c7c10 */ /* 0x000fc8000ffbe0ff */
[----:B------:R-:W-:-:S05]  /*8d80*/  IADD3.X R13, R9, UR4, RZ, P5, !PT ;  /* 0x00000004090d7c10 */ /* 0x000fca000affe4ff */
[----:B------:R3:W5:Y:S04]  /*8d90*/  LDG.E.LTC128B R10, desc[UR12][R12.64] ;  /* 0x0000000c0c0a7981 */ /* 0x000768000c1e1920 */
.L_x_227:
[----:B------:R-:W-:Y:S05]  /*8da0*/  BSYNC B0 ;  /* 0x0000000000007941 */ /* 0x000fea0003800000 */
.L_x_226:
[----:B---3-5:R-:W-:Y:S01]  /*8db0*/  LOP3.LUT R13, R10, 0xffffe000, RZ, 0xc0, !PT ;  /* 0xffffe0000a0d7812 */ /* 0x028fe200078ec0ff */
[----:B------:R-:W-:Y:S01]  /*8dc0*/  BSSY B0, `(.L_x_228) ;  /* 0x000000c000007945 */ /* 0x000fe20003800000 */
[----:B------:R-:W-:Y:S02]  /*8dd0*/  IADD3 R12, P5, R6, R101, RZ ;  /* 0x00000065060c7210 */ /* 0x000fe40007fbe0ff */
[----:B------:R-:W-:Y:S01]  /*8de0*/  ISETP.GT.AND P4, PT, R0, 0xc8, P4 ;  /* 0x000000c80000780c */ /* 0x000fe20002784270 */
[----:B------:R-:W-:-:S04]  /*8df0*/  FMUL R13, R13, R14 ;  /* 0x0000000e0d0d7220 */ /* 0x000fc80000400000 */
[----:B------:R-:W-:Y:S01]  /*8e00*/  FFMA R15, R46, R11, R13 ;  /* 0x0000000b2e0f7223 */ /* 0x000fe2000000000d */
[----:B------:R-:W-:-:S04]  /*8e10*/  IMAD.X R13, R7, 0x1, R21, P5 ;  /* 0x00000001070d7824 */ /* 0x000fc800028e0615 */
[----:B------:R-:W-:-:S05]  /*8e20*/  F2FP.TF32.F32.PACK_B R15, R15 ;  /* 0x0000000fff0f723e */ /* 0x000fca00024050ff */
[----:B------:R3:W-:Y:S01]  /*8e30*/  @P6 STG.E desc[UR12][R12.64], R15 ;  /* 0x0000000f0c006986 */ /* 0x0007e2000c10190c */
[----:B------:R-:W-:Y:S05]  /*8e40*/  @!P4 BRA `(.L_x_229) ;  /* 0x00000000000cc947 */ /* 0x000fea0003800000 */
[----:B---3--:R-:W-:-:S04]  /*8e50*/  IADD3 R12, P5, R8, UR9, RZ ;  /* 0x00000009080c7c10 */ /* 0x008fc8000ffbe0ff */
[----:B------:R-:W-:-:S05]  /*8e60*/  IADD3.X R13, R9, UR4, RZ, P5, !PT ;  /* 0x00000004090d7c10 */ /* 0x000fca000affe4ff */
[----:B------:R4:W5:Y:S04]  /*8e70*/  LDG.E.LTC128B R10, desc[UR12][R12.64] ;  /* 0x0000000c0c0a7981 */ /* 0x000968000c1e1920 */
.L_x_229:
[----:B------:R-:W-:Y:S05]  /*8e80*/  BSYNC B0 ;  /* 0x0000000000007941 */ /* 0x000fea0003800000 */
.L_x_228:
[----:B---345:R-:W-:Y:S01]  /*8e90*/  LOP3.LUT R13, R10, 0xffffe000, RZ, 0xc0, !PT ;  /* 0xffffe0000a0d7812 */ /* 0x038fe200078ec0ff */
[----:B------:R-:W-:Y:S01]  /*8ea0*/  BSSY B0, `(.L_x_230) ;  /* 0x000000c000007945 */ /* 0x000fe20003800000 */
[----:B------:R-:W-:Y:S02]  /*8eb0*/  IADD3 R12, P6, R6, R103, RZ ;  /* 0x00000067060c7210 */ /* 0x000fe40007fde0ff */
[----:B------:R-:W-:Y:S01]  /*8ec0*/  ISETP.GT.AND P5, PT, R0, 0xc0, P3 ;  /* 0x000000c00000780c */ /* 0x000fe20001fa4270 */
[----:B------:R-:W-:Y:S02]  /*8ed0*/  FMUL R16, R13, R14 ;  /* 0x0000000e0d107220 */ /* 0x000fe40000400000 */
[----:B------:R-:W-:Y:S02]  /*8ee0*/  IMAD.X R13, R7, 0x1, R21, P6 ;  /* 0x00000001070d7824 */ /* 0x000fe400030e0615 */
[----:B------:R-:W-:-:S05]  /*8ef0*/  FFMA R47, R47, R11, R16 ;  /* 0x0000000b2f2f7223 */ /* 0x000fca0000000010 */
[----:B------:R-:W-:-:S05]  /*8f00*/  F2FP.TF32.F32.PACK_B R47, R47 ;  /* 0x0000002fff2f723e */ /* 0x000fca00024050ff */
[----:B------:R3:W-:Y:S01]  /*8f10*/  @P4 STG.E desc[UR12][R12.64], R47 ;  /* 0x0000002f0c004986 */ /* 0x0007e2000c10190c */
[----:B------:R-:W-:Y:S05]  /*8f20*/  @!P5 BRA `(.L_x_231) ;  /* 0x00000000000cd947 */ /* 0x000fea0003800000 */
[----:B---3--:R-:W-:-:S04]  /*8f30*/  IADD3 R12, P4, R4, UR8, RZ ;  /* 0x00000008040c7c10 */ /* 0x008fc8000ff9e0ff */
[----:B------:R-:W-:-:S05]  /*8f40*/  IADD3.X R13, R5, UR4, RZ, P4, !PT ;  /* 0x00000004050d7c10 */ /* 0x000fca000a7fe4ff */
[----:B------:R4:W5:Y:S04]  /*8f50*/  LDG.E.LTC128B R10, desc[UR12][R12.64] ;  /* 0x0000000c0c0a7981 */ /* 0x000968000c1e1920 */
.L_x_231:
[----:B------:R-:W-:Y:S05]  /*8f60*/  BSYNC B0 ;  /* 0x0000000000007941 */ /* 0x000fea0003800000 */
.L_x_230:
[----:B---345:R-:W-:Y:S01]  /*8f70*/  LOP3.LUT R13, R10, 0xffffe000, RZ, 0xc0, !PT ;  /* 0xffffe0000a0d7812 */ /* 0x038fe200078ec0ff */
        /* <DEDUP_REMOVED lines=12> */
.L_x_233:
[----:B------:R-:W-:Y:S05]  /*9040*/  BSYNC B0 ;  /* 0x0000000000007941 */ /* 0x000fea0003800000 */
.L_x_232:
        /* <DEDUP_REMOVED lines=13> */
.L_x_235:
[----:B------:R-:W-:Y:S05]  /*9120*/  BSYNC B0 ;  /* 0x0000000000007941 */ /* 0x000fea0003800000 */
.L_x_234:
        /* <DEDUP_REMOVED lines=13> */
.L_x_237:
[----:B------:R-:W-:Y:S05]  /*9200*/  BSYNC B0 ;  /* 0x0000000000007941 */ /* 0x000fea0003800000 */
.L_x_236:
        /* <DEDUP_REMOVED lines=13> */
.L_x_239:
[----:B------:R-:W-:Y:S05]  /*92e0*/  BSYNC B0 ;  /* 0x0000000000007941 */ /* 0x000fea0003800000 */
.L_x_238:
[----:B---345:R-:W-:Y:S01]  /*92f0*/  LOP3.LUT R13, R10, 0xffffe000, RZ, 0xc0, !PT ;  /* 0xffffe0000a0d7812 */ /* 0x038fe200078ec0ff */
[----:B------:R-:W-:Y:S01]  /*9300*/  BSSY B0, `(.L_x_240) ;  /* 0x000000c000007945 */ /* 0x000fe20003800000 */
[----:B------:R-:W-:Y:S02]  /*9310*/  IADD3 R12, P4, R2, R109, RZ ;  /* 0x0000006d020c7210 */ /* 0x000fe40007f9e0ff */
[----:B------:R-:W-:Y:S01]  /*9320*/  ISETP.GT.AND P2, PT, R0, 0xc0, P0 ;  /* 0x000000c00000780c */ /* 0x000fe20000744270 */
[----:B------:R-:W-:-:S04]  /*9330*/  FMUL R13, R13, R14 ;  /* 0x0000000e0d0d7220 */ /* 0x000fc80000400000 */
[----:B------:R-:W-:Y:S01]  /*9340*/  FFMA R15, R52, R11, R13 ;  /* 0x0000000b340f7223 */ /* 0x000fe2000000000d */
[----:B------:R-:W-:Y:S01]  /*9350*/  IMAD.X R13, R3, 0x1, R21, P4 ;  /* 0x00000001030d7824 */ /* 0x000fe200020e0615 */
[----:B-1----:R-:W-:-:S03]  /*9360*/  IADD3 R4, P4, R4, UR5, RZ ;  /* 0x0000000504047c10 */ /* 0x002fc6000ff9e0ff */
[----:B------:R-:W-:Y:S02]  /*9370*/  F2FP.TF32.F32.PACK_B R15, R15 ;  /* 0x0000000fff0f723e */ /* 0x000fe400024050ff */
[----:B------:R-:W-:-:S03]  /*9380*/  IADD3.X R5, R5, UR4, RZ, P4, !PT ;  /* 0x0000000405057c10 */ /* 0x000fc6000a7fe4ff */
[----:B------:R1:W-:Y:S01]  /*9390*/  @P3 STG.E desc[UR12][R12.64], R15 ;  /* 0x0000000f0c003986 */ /* 0x0003e2000c10190c */
[----:B------:R-:W-:Y:S05]  /*93a0*/  @!P2 BRA `(.L_x_241) ;  /* 0x000000000004a947 */ /* 0x000fea0003800000 */
[----:B------:R3:W5:Y:S02]  /*93b0*/  LDG.E.LTC128B R10, desc[UR12][R4.64] ;  /* 0x0000000c040a7981 */ /* 0x000764000c1e1920 */
.L_x_241:
[----:B------:R-:W-:Y:S05]  /*93c0*/  BSYNC B0 ;  /* 0x0000000000007941 */ /* 0x000fea0003800000 */
.L_x_240:
[----:B---3-5:R-:W-:Y:S01]  /*93d0*/  LOP3.LUT R5, R10, 0xffffe000, RZ, 0xc0, !PT ;  /* 0xffffe0000a057812 */ /* 0x028fe200078ec0ff */
        /* <DEDUP_REMOVED lines=12> */
.L_x_243:
[----:B------:R-:W-:Y:S05]  /*94a0*/  BSYNC B0 ;  /* 0x0000000000007941 */ /* 0x000fea0003800000 */
.L_x_242:
[----:B---345:R-:W-:Y:S01]  /*94b0*/  LOP3.LUT R3, R10, 0xffffe000, RZ, 0xc0, !PT ;  /* 0xffffe0000a037812 */ /* 0x038fe200078ec0ff */
[----:B------:R-:W-:Y:S01]  /*94c0*/  BSSY B0, `(.L_x_244) ;  /* 0x000000c000007945 */ /* 0x000fe20003800000 */
[----:B------:R-:W-:Y:S02]  /*94d0*/  IADD3 R2, P2, R6, R109, RZ ;  /* 0x0000006d06027210 */ /* 0x000fe40007f5e0ff */
[----:B------:R-:W-:Y:S01]  /*94e0*/  ISETP.GT.AND P0, PT, R0, 0xc8, P0 ;  /* 0x000000c80000780c */ /* 0x000fe20000704270 */
[----:B------:R-:W-:-:S04]  /*94f0*/  FMUL R3, R3, R14 ;  /* 0x0000000e03037220 */ /* 0x000fc80000400000 */
[----:B-1----:R-:W-:Y:S01]  /*9500*/  FFMA R13, R54, R11, R3 ;  /* 0x0000000b360d7223 */ /* 0x002fe20000000003 */
[----:B------:R-:W-:Y:S01]  /*9510*/  IMAD.X R3, R7, 0x1, R21, P2 ;  /* 0x0000000107037824 */ /* 0x000fe200010e0615 */
[----:B------:R-:W-:-:S03]  /*9520*/  IADD3 R4, P2, R8, UR5, RZ ;  /* 0x0000000508047c10 */ /* 0x000fc6000ff5e0ff */
[----:B------:R-:W-:Y:S02]  /*9530*/  F2FP.TF32.F32.PACK_B R13, R13 ;  /* 0x0000000dff0d723e */ /* 0x000fe400024050ff */
[----:B------:R-:W-:-:S03]  /*9540*/  IADD3.X R5, R9, UR4, RZ, P2, !PT ;  /* 0x0000000409057c10 */ /* 0x000fc600097fe4ff */
[----:B------:R1:W-:Y:S01]  /*9550*/  @P1 STG.E desc[UR12][R2.64], R13 ;  /* 0x0000000d02001986 */ /* 0x0003e2000c10190c */
[----:B------:R-:W-:Y:S05]  /*9560*/  @!P0 BRA `(.L_x_245) ;  /* 0x0000000000048947 */ /* 0x000fea0003800000 */
[----:B------:R3:W5:Y:S02]  /*9570*/  LDG.E.LTC128B R10, desc[UR12][R4.64] ;  /* 0x0000000c040a7981 */ /* 0x000764000c1e1920 */
.L_x_245:
[----:B------:R-:W-:Y:S05]  /*9580*/  BSYNC B0 ;  /* 0x0000000000007941 */ /* 0x000fea0003800000 */
.L_x_244:
[----:B-1---5:R-:W-:Y:S02]  /*9590*/  LOP3.LUT R3, R10, 0xffffe000, RZ, 0xc0, !PT ;  /* 0xffffe0000a037812 */ /* 0x022fe400078ec0ff */
[----:B------:R-:W-:-:S03]  /*95a0*/  IADD3 R2, P1, R6, R111, RZ ;  /* 0x0000006f06027210 */ /* 0x000fc60007f3e0ff */
[----:B------:R-:W-:Y:S02]  /*95b0*/  FMUL R14, R3, R14 ;  /* 0x0000000e030e7220 */ /* 0x000fe40000400000 */
[----:B------:R-:W-:Y:S02]  /*95c0*/  IMAD.X R3, R7, 0x1, R21, P1 ;  /* 0x0000000107037824 */ /* 0x000fe400008e0615 */
[----:B------:R-:W-:Y:S01]  /*95d0*/  FFMA R14, R55, R11, R14 ;  /* 0x0000000b370e7223 */ /* 0x000fe2000000000e */
[----:B------:R-:W-:Y:S06]  /*95e0*/  @!P0 EXIT ;  /* 0x000000000000894d */ /* 0x000fec0003800000 */
[----:B---3--:R-:W-:-:S05]  /*95f0*/  F2FP.TF32.F32.PACK_B R5, R14 ;  /* 0x0000000eff05723e */ /* 0x008fca00024050ff */
[----:B------:R-:W-:Y:S01]  /*9600*/  STG.E desc[UR12][R2.64], R5 ;  /* 0x0000000502007986 */ /* 0x000fe2000c10190c */
[----:B------:R-:W-:Y:S05]  /*9610*/  EXIT ;  /* 0x000000000000794d */ /* 0x000fea0003800000 */
.L_x_25:
[----:B------:R-:W-:Y:S01]  /*9620*/  ULDC.64 UR4, c[0x0][0x650] ;  /* 0x0001940000047ab9 */ /* 0x000fe20000000a00 */
[-C--:B------:R-:W-:Y:S01]  /*9630*/  FMUL R7, R120, R11.reuse ;  /* 0x0000000b78077220 */ /* 0x080fe20000400000 */
[----:B------:R-:W-:Y:S01]  /*9640*/  LEA R2, P2, R16, UR4, 0x2 ;  /* 0x0000000410027c11 */ /* 0x000fe2000f8410ff */
[-C--:B------:R-:W-:Y:S01]  /*9650*/  FMUL R121, R121, R11.reuse ;  /* 0x0000000b79797220 */ /* 0x080fe20000400000 */
[----:B------:R-:W-:Y:S01]  /*9660*/  ISETP.GT.AND P3, PT, R10, 0x1, PT ;  /* 0x000000010a00780c */ /* 0x000fe20003f64270 */
[-C--:B------:R-:W-:Y:S01]  /*9670*/  FMUL R9, R122, R11.reuse ;  /* 0x0000000b7a097220 */ /* 0x080fe20000400000 */
[----:B------:R-:W-:Y:S01]  /*9680*/  LEA.HI.X R3, R16, UR5, R19, 0x2, P2 ;  /* 0x0000000510037c11 */ /* 0x000fe200090f1413 */
[----:B------:R-:W-:Y:S01]  /*9690*/  FMUL R123, R123, R11 ;  /* 0x0000000b7b7b7220 */ /* 0x000fe20000400000 */
[----:B------:R-:W-:Y:S01]  /*96a0*/  F2FP.TF32.F32.PACK_B R7, R7 ;  /* 0x00000007ff07723e */ /* 0x000fe200024050ff */
[-C--:B------:R-:W-:Y:S01]  /*96b0*/  FMUL R125, R125, R11.reuse ;  /* 0x0000000b7d7d7220 */ /* 0x080fe20000400000 */
[----:B------:R-:W-:Y:S01]  /*96c0*/  ISETP.GT.AND P4, PT, R10, RZ, PT ;  /* 0x000000ff0a00720c */ /* 0x000fe20003f84270 */
[-C--:B------:R-:W-:Y:S01]  /*96d0*/  FMUL R127, R127, R11.reuse ;  /* 0x0000000b7f7f7220 */ /* 0x080fe20000400000 */
[C---:B------:R-:W-:Y:S01]  /*96e0*/  ISETP.GT.AND P1, PT, R0.reuse, RZ, P3 ;  /* 0x000000ff0000720c */ /* 0x040fe20001f24270 */
[----:B------:R0:W-:Y:S01]  /*96f0*/  @P0 STG.E desc[UR12][R2.64], R7 ;  /* 0x0000000702000986 */ /* 0x0001e2000c10190c */
[C---:B------:R-:W-:Y:S01]  /*9700*/  ISETP.GT.AND P2, PT, R0.reuse, 0x8, P4 ;  /* 0x000000080000780c */ /* 0x040fe20002744270 */
[-C--:B------:R-:W-:Y:S01]  /*9710*/  FMUL R129, R129, R11.reuse ;  /* 0x0000000b81817220 */ /* 0x080fe20000400000 */
[----:B------:R-:W-:Y:S01]  /*9720*/  ISETP.GT.AND P0, PT, R0, 0x8, P3 ;  /* 0x000000080000780c */ /* 0x000fe20001f04270 */
[-C--:B---3--:R-:W-:Y:S01]  /*9730*/  FMUL R15, R130, R11.reuse ;  /* 0x0000000b820f7220 */ /* 0x088fe20000400000 */
[----:B------:R-:W-:Y:S01]  /*9740*/  SHF.L.U64.HI R5, R13, 0x2, R12 ;  /* 0x000000020d057819 */ /* 0x000fe2000001020c */
[-C--:B------:R-:W-:Y:S01]  /*9750*/  FMUL R131, R131, R11.reuse ;  /* 0x0000000b83837220 */ /* 0x080fe20000400000 */
[-C--:B------:R-:W-:Y:S01]  /*9760*/  LEA R4, P3, R13, R2.reuse, 0x2 ;  /* 0x000000020d047211 */ /* 0x080fe200078610ff */
[----:B------:R-:W-:Y:S01]  /*9770*/  FMUL R13, R126, R11 ;  /* 0x0000000b7e0d7220 */ /* 0x000fe20000400000 */
[----:B------:R-:W-:Y:S01]  /*9780*/  F2FP.TF32.F32.PACK_B R121, R121 ;  /* 0x00000079ff79723e */ /* 0x000fe200024050ff */
[----:B------:R-:W-:Y:S01]  /*9790*/  FMUL R17, R132, R11 ;  /* 0x0000000b84117220 */ /* 0x000fe20000400000 */
[----:B------:R-:W-:Y:S01]  /*97a0*/  F2FP.TF32.F32.PACK_B R9, R9 ;  /* 0x00000009ff09723e */ /* 0x000fe200024050ff */
[----:B------:R-:W-:Y:S01]  /*97b0*/  IMAD.X R5, R5, 0x1, R3, P3 ;  /* 0x0000000105057824 */ /* 0x000fe200018e0603 */
[----:B------:R-:W-:Y:S01]  /*97c0*/  ISETP.GT.AND P5, PT, R10, 0x8, PT ;  /* 0x000000080a00780c */ /* 0x000fe20003fa4270 */
[----:B------:R-:W-:Y:S01]  /*97d0*/  @P1 STG.E desc[UR12][R2.64+0x4], R121 ;  /* 0x0000047902001986 */ /* 0x000fe2000c10190c */
[----:B------:R-:W-:Y:S01]  /*97e0*/  F2FP.TF32.F32.PACK_B R123, R123 ;  /* 0x0000007bff7b723e */ /* 0x000fe200024050ff */
[-C--:B0-----:R-:W-:Y:S01]  /*97f0*/  FMUL R7, R124, R11.reuse ;  /* 0x0000000b7c077220 */ /* 0x081fe20000400000 */
[----:B------:R-:W-:Y:S01]  /*9800*/  ISETP.GT.AND P4, PT, R10, 0x9, PT ;  /* 0x000000090a00780c */ /* 0x000fe20003f84270 */
[----:B------:R0:W-:Y:S01]  /*9810*/  @P2 STG.E desc[UR12][R4.64], R9 ;  /* 0x0000000904002986 */ /* 0x0001e2000c10190c */
[C---:B------:R-:W-:Y:S01]  /*9820*/  ISETP.GT.AND P1, PT, R0.reuse, RZ, P5 ;  /* 0x000000ff0000720c */ /* 0x040fe20002f24270 */
[-C--:B------:R-:W-:Y:S01]  /*9830*/  FMUL R133, R133, R11.reuse ;  /* 0x0000000b85857220 */ /* 0x080fe20000400000 */
[C---:B------:R-:W-:Y:S01]  /*9840*/  ISETP.GT.AND P2, PT, R0.reuse, RZ, P4 ;  /* 0x000000ff0000720c */ /* 0x040fe20002744270 */
[----:B------:R-:W-:Y:S01]  /*9850*/  @P0 STG.E desc[UR12][R4.64+0x4], R123 ;  /* 0x0000047b04000986 */ /* 0x000fe2000c10190c */
[----:B------:R-:W-:Y:S01]  /*9860*/  ISETP.GT.AND P0, PT, R0, 0x8, P5 ;  /* 0x000000080000780c */ /* 0x000fe20002f04270 */
[----:B------:R-:W-:Y:S01]  /*9870*/  FMUL R19, R134, R11 ;  /* 0x0000000b86137220 */ /* 0x000fe20000400000 */
[----:B------:R-:W-:Y:S01]  /*9880*/  F2FP.TF32.F32.PACK_B R7, R7 ;  /* 0x00000007ff07723e */ /* 0x000fe200024050ff */
[----:B------:R-:W-:Y:S01]  /*9890*/  FMUL R135, R135, R11 ;  /* 0x0000000b87877220 */ /* 0x000fe20000400000 */
[----:B------:R-:W-:Y:S01]  /*98a0*/  F2FP.TF32.F32.PACK_B R125, R125 ;  /* 0x0000007dff7d723e */ /* 0x000fe200024050ff */
[----:B------:R-:W-:Y:S01]  /*98b0*/  FMUL R137, R137, R11 ;  /* 0x0000000b89897220 */ /* 0x000fe20000400000 */
[----:B------:R-:W-:Y:S01]  /*98c0*/  F2FP.TF32.F32.PACK_B R13, R13 ;  /* 0x0000000dff0d723e */ /* 0x000fe200024050ff */
[-C--:B0-----:R-:W-:Y:S01]  /*98d0*/  FMUL R9, R128, R11.reuse ;  /* 0x0000000b80097220 */ /* 0x081fe20000400000 */
[----:B------:R-:W-:Y:S01]  /*98e0*/  ISETP.GT.AND P3, PT, R10, 0x10, PT ;  /* 0x000000100a00780c */ /* 0x000fe20003f64270 */
[----:B------:R-:W-:Y:S01]  /*98f0*/  @P1 STG.E desc[UR12][R2.64+0x20], R7 ;  /* 0x0000200702001986 */ /* 0x000fe2000c10190c */
[----:B------:R-:W-:Y:S01]  /*9900*/  ISETP.GT.AND P1, PT, R0, 0x8, P4 ;  /* 0x000000080000780c */ /* 0x000fe20002724270 */
[----:B------:R-:W-:Y:S01]  /*9910*/  FMUL R139, R139, R11 ;  /* 0x0000000b8b8b7220 */ /* 0x000fe20000400000 */
[----:B------:R-:W-:Y:S01]  /*9920*/  F2FP.TF32.F32.PACK_B R127, R127 ;  /* 0x0000007fff7f723e */ /* 0x000fe200024050ff */
[----:B------:R-:W-:Y:S01]  /*9930*/  @P2 STG.E desc[UR12][R2.64+0x24], R125 ;  /* 0x0000247d02002986 */ /* 0x000fe2000c10190c */
[----:B------:R-:W-:Y:S01]  /*9940*/  F2FP.TF32.F32.PACK_B R9, R9 ;  /* 0x00000009ff09723e */ /* 0x000fe200024050ff */
[-C--:B------:R-:W-:Y:S01]  /*9950*/  FMUL R141, R141, R11.reuse ;  /* 0x0000000b8d8d7220 */ /* 0x080fe20000400000 */
[----:B------:R-:W-:Y:S01]  /*9960*/  ISETP.GT.AND P2, PT, R10, 0x11, PT ;  /* 0x000000110a00780c */ /* 0x000fe20003f44270 */
[----:B------:R-:W-:Y:S01]  /*9970*/  @P0 STG.E desc[UR12][R4.64+0x20], R13 ;  /* 0x0000200d04000986 */ /* 0x000fe2000c10190c */
[----:B------:R-:W-:Y:S01]  /*9980*/  ISETP.GT.AND P0, PT, R0, RZ, P3 ;  /* 0x000000ff0000720c */ /* 0x000fe20001f04270 */
[----:B------:R-:W-:Y:S01]  /*9990*/  FMUL R143, R143, R11 ;  /* 0x0000000b8f8f7220 */ /* 0x000fe20000400000 */
[----:B------:R-:W-:Y:S01]  /*99a0*/  F2FP.TF32.F32.PACK_B R129, R129 ;  /* 0x00000081ff81723e */ /* 0x000fe200024050ff */
[----:B------:R-:W-:Y:S01]  /*99b0*/  FMUL R145, R145, R11 ;  /* 0x0000000b91917220 */ /* 0x000fe20000400000 */
[----:B------:R-:W-:Y:S01]  /*99c0*/  F2FP.TF32.F32.PACK_B R15, R15 ;  /* 0x0000000fff0f723e */ /* 0x000fe200024050ff */
[----:B------:R-:W-:Y:S01]  /*99d0*/  @P1 STG.E desc[UR12][R4.64+0x24], R127 ;  /* 0x0000247f04001986 */ /* 0x000fe2000c10190c */
[----:B------:R-:W-:Y:S01]  /*99e0*/  F2FP.TF32.F32.PACK_B R131, R131 ;  /* 0x00000083ff83723e */ /* 0x000fe200024050ff */
[-C--:B------:R-:W-:Y:S01]  /*99f0*/  FMUL R147, R147, R11.reuse ;  /* 0x0000000b93937220 */ /* 0x080fe20000400000 */
[----:B------:R-:W-:Y:S01]  /*9a00*/  SHF.L.U64.HI R21, R20, 0x8, R21 ;  /* 0x0000000814157819 */ /* 0x000fe20000010215 */
[----:B------:R-:W-:Y:S01]  /*9a10*/  FMUL R149, R149, R11 ;  /* 0x0000000b95957220 */ /* 0x000fe20000400000 */
[----:B------:R-:W-:Y:S01]  /*9a20*/  F2FP.TF32.F32.PACK_B R17, R17 ;  /* 0x00000011ff11723e */ /* 0x000fe200024050ff */
[-C--:B------:R-:W-:Y:S01]  /*9a30*/  FMUL R23, R150, R11.reuse ;  /* 0x0000000b96177220 */ /* 0x080fe20000400000 */
[----:B------:R-:W-:Y:S01]  /*9a40*/  ISETP.GT.AND P1, PT, R10, 0x19, PT ;  /* 0x000000190a00780c */ /* 0x000fe20003f24270 */
[----:B------:R0:W-:Y:S01]  /*9a50*/  @P0 STG.E desc[UR12][R2.64+0x40], R9 ;  /* 0x0000400902000986 */ /* 0x0001e2000c10190c */
[----:B------:R-:W-:Y:S01]  /*9a60*/  ISETP.GT.AND P0, PT, R0, RZ, P2 ;  /* 0x000000ff0000720c */ /* 0x000fe20001704270 */
[----:B------:R-:W-:Y:S01]  /*9a70*/  FMUL R151, R151, R11 ;  /* 0x0000000b97977220 */ /* 0x000fe20000400000 */
[----:B------:R-:W-:Y:S01]  /*9a80*/  F2FP.TF32.F32.PACK_B R133, R133 ;  /* 0x00000085ff85723e */ /* 0x000fe200024050ff */
        /* <DEDUP_REMOVED lines=8> */
[----:B0-----:R-:W-:Y:S01]  /*9b10*/  IMAD.SHL.U32 R9, R20, 0x100, RZ ;  /* 0x0000010014097824 */ /* 0x001fe200078e00ff */
[----:B------:R-:W-:Y:S01]  /*9b20*/  ISETP.GT.AND P5, PT, R10, 0x28, PT ;  /* 0x000000280a00780c */ /* 0x000fe20003fa4270 */
[----:B------:R0:W-:Y:S01]  /*9b30*/  @P0 STG.E desc[UR12][R2.64+0x44], R129 ;  /* 0x0000448102000986 */ /* 0x0001e2000c10190c */
[----:B------:R-:W-:Y:S01]  /*9b40*/  ISETP.GT.AND P0, PT, R0, 0x8, P3 ;  /* 0x000000080000780c */ /* 0x000fe20001f04270 */
[-C--:B------:R-:W-:Y:S01]  /*9b50*/  FMUL R99, R99, R11.reuse ;  /* 0x0000000b63637220 */ /* 0x080fe20000400000 */
[----:B------:R-:W-:Y:S01]  /*9b60*/  LOP3.LUT R13, R9, 0x4, RZ, 0xfc, !PT ;  /* 0x00000004090d7812 */ /* 0x000fe200078efcff */
[-C--:B------:R-:W-:Y:S01]  /*9b70*/  FMUL R103, R103, R11.reuse ;  /* 0x0000000b67677220 */ /* 0x080fe20000400000 */
[C---:B------:R-:W-:Y:S01]  /*9b80*/  ISETP.GT.AND P4, PT, R10.reuse, 0x29, PT ;  /* 0x000000290a00780c */ /* 0x040fe20003f84270 */
[----:B------:R-:W-:Y:S01]  /*9b90*/  FMUL R107, R107, R11 ;  /* 0x0000000b6b6b7220 */ /* 0x000fe20000400000 */
[----:B------:R-:W-:Y:S01]  /*9ba0*/  F2FP.TF32.F32.PACK_B R141, R141 ;  /* 0x0000008dff8d723e */ /* 0x000fe200024050ff */
[----:B------:R-:W-:Y:S01]  /*9bb0*/  FMUL R111, R111, R11 ;  /* 0x0000000b6f6f7220 */ /* 0x000fe20000400000 */
[----:B------:R-:W-:Y:S01]  /*9bc0*/  F2FP.TF32.F32.PACK_B R143, R143 ;  /* 0x0000008fff8f723e */ /* 0x000fe200024050ff */
[-C--:B------:R-:W-:Y:S01]  /*9bd0*/  FMUL R113, R113, R11.reuse ;  /* 0x0000000b71717220 */ /* 0x080fe20000400000 */
[----:B------:R-:W-:Y:S01]  /*9be0*/  ISETP.GT.AND P3, PT, R10, 0x30, PT ;  /* 0x000000300a00780c */ /* 0x000fe20003f64270 */
[----:B0-----:R-:W-:Y:S01]  /*9bf0*/  FMUL R129, R90, R11 ;  /* 0x0000000b5a817220 */ /* 0x001fe20000400000 */
[----:B------:R-:W-:Y:S01]  /*9c00*/  F2FP.TF32.F32.PACK_B R145, R145 ;  /* 0x00000091ff91723e */ /* 0x000fe200024050ff */
[----:B------:R0:W-:Y:S01]  /*9c10*/  @P0 STG.E desc[UR12][R4.64+0x40], R15 ;  /* 0x0000400f04000986 */ /* 0x0001e2000c10190c */
[----:B------:R-:W-:Y:S01]  /*9c20*/  ISETP.GT.AND P0, PT, R0, 0x8, P2 ;  /* 0x000000080000780c */ /* 0x000fe20001704270 */
[-C--:B------:R-:W-:Y:S01]  /*9c30*/  FMUL R115, R115, R11.reuse ;  /* 0x0000000b73737220 */ /* 0x080fe20000400000 */
[----:B------:R-:W-:Y:S01]  /*9c40*/  ISETP.GT.AND P2, PT, R10, 0x18, PT ;  /* 0x000000180a00780c */ /* 0x000fe20003f44270 */
        /* <DEDUP_REMOVED lines=10> */
[----:B------:R1:W-:Y:S01]  /*9cf0*/  @P0 STG.E desc[UR12][R4.64+0x44], R131 ;  /* 0x0000448304000986 */ /* 0x0003e2000c10190c */
[-C--:B------:R-:W-:Y:S01]  /*9d00*/  IADD3 R6, P0, R9, R2.reuse, RZ ;  /* 0x0000000209067210 */ /* 0x080fe20007f1e0ff */
[----:B------:R-:W-:Y:S01]  /*9d10*/  FMUL R69, R69, R11 ;  /* 0x0000000b45457220 */ /* 0x000fe20000400000 */
[----:B------:R-:W-:Y:S01]  /*9d20*/  F2FP.TF32.F32.PACK_B R89, R89 ;  /* 0x00000059ff59723e */ /* 0x000fe200024050ff */
[----:B------:R-:W-:Y:S01]  /*9d30*/  FMUL R71, R71, R11 ;  /* 0x0000000b47477220 */ /* 0x000fe20000400000 */
[----:B------:R-:W-:Y:S01]  /*9d40*/  F2FP.TF32.F32.PACK_B R129, R129 ;  /* 0x00000081ff81723e */ /* 0x000fe200024050ff */
[--C-:B------:R-:W-:Y:S01]  /*9d50*/  IMAD.X R7, R21, 0x1, R3.reuse, P0 ;  /* 0x0000000115077824 */ /* 0x100fe200000e0603 */
[----:B------:R-:W-:Y:S01]  /*9d60*/  IADD3 R14, P0, R13, R2, RZ ;  /* 0x000000020d0e7210 */ /* 0x000fe20007f1e0ff */
[----:B------:R-:W-:Y:S01]  /*9d70*/  FMUL R73, R73, R11 ;  /* 0x0000000b49497220 */ /* 0x000fe20000400000 */
[----:B------:R-:W-:Y:S01]  /*9d80*/  F2FP.TF32.F32.PACK_B R91, R91 ;  /* 0x0000005bff5b723e */ /* 0x000fe200024050ff */
[----:B------:R-:W-:Y:S01]  /*9d90*/  FMUL R75, R75, R11 ;  /* 0x0000000b4b4b7220 */ /* 0x000fe20000400000 */
[----:B------:R-:W-:Y:S01]  /*9da0*/  F2FP.TF32.F32.PACK_B R95, R95 ;  /* 0x0000005fff5f723e */ /* 0x000fe200024050ff */
[----:B0-----:R-:W-:Y:S01]  /*9db0*/  IMAD.X R15, R21, 0x1, R3, P0 ;  /* 0x00000001150f7824 */ /* 0x001fe200000e0603 */
[----:B------:R-:W-:Y:S01]  /*9dc0*/  ISETP.GT.AND P0, PT, R0, RZ, P2 ;  /* 0x000000ff0000720c */ /* 0x000fe20001704270 */
[----:B-1----:R-:W-:Y:S01]  /*9dd0*/  FMUL R131, R92, R11 ;  /* 0x0000000b5c837220 */ /* 0x002fe20000400000 */
        /* <DEDUP_REMOVED lines=53> */
[----:B------:R-:W-:Y:S01]  /*a130*/  @P0 STG.E desc[UR12][R4.64+0x64], R135 ;  /* 0x0000648704000986 */ /* 0x000fe2000c10190c */
[----:B------:R-:W-:Y:S01]  /*a140*/  ISETP.GT.AND P0, PT, R0, RZ, P2 ;  /* 0x000000ff0000720c */ /* 0x000fe20001704270 */
[----:B------:R-:W-:Y:S01]  /*a150*/  FMUL R53, R53, R11 ;  /* 0x0000000b35357220 */ /* 0x000fe20000400000 */
[----:B------:R-:W-:Y:S01]  /*a160*/  F2FP.TF32.F32.PACK_B R19, R19 ;  /* 0x00000013ff13723e */ /* 0x000fe200024050ff */
[----:B------:R-:W-:Y:S01]  /*a170*/  FMUL R55, R55, R11 ;  /* 0x0000000b37377220 */ /* 0x000fe20000400000 */
[----:B------:R-:W-:-:S02]  /*a180*/  F2FP.TF32.F32.PACK_B R85, R85 ;  /* 0x00000055ff55723e */ /* 0x000fc400024050ff */
[----:B------:R-:W-:Y:S02]  /*a190*/  F2FP.TF32.F32.PACK_B R87, R87 ;  /* 0x00000057ff57723e */ /* 0x000fe400024050ff */
[----:B------:R-:W-:Y:S02]  /*a1a0*/  F2FP.TF32.F32.PACK_B R25, R25 ;  /* 0x00000019ff19723e */ /* 0x000fe400024050ff */
[----:B------:R-:W-:Y:S02]  /*a1b0*/  F2FP.TF32.F32.PACK_B R27, R27 ;  /* 0x0000001bff1b723e */ /* 0x000fe400024050ff */
[----:B------:R-:W-:Y:S01]  /*a1c0*/  F2FP.TF32.F32.PACK_B R29, R29 ;  /* 0x0000001dff1d723e */ /* 0x000fe200024050ff */
[----:B------:R0:W-:Y:S01]  /*a1d0*/  @P0 STG.E desc[UR12][R2.64+0x80], R17 ;  /* 0x0000801102000986 */ /* 0x0001e2000c10190c */
[----:B------:R-:W-:Y:S02]  /*a1e0*/  ISETP.GT.AND P0, PT, R0, RZ, P1 ;  /* 0x000000ff0000720c */ /* 0x000fe40000f04270 */
[----:B------:R-:W-:-:S02]  /*a1f0*/  F2FP.TF32.F32.PACK_B R31, R31 ;  /* 0x0000001fff1f723e */ /* 0x000fc400024050ff */
[----:B------:R-:W-:Y:S02]  /*a200*/  F2FP.TF32.F32.PACK_B R33, R33 ;  /* 0x00000021ff21723e */ /* 0x000fe400024050ff */
[----:B------:R-:W-:Y:S02]  /*a210*/  F2FP.TF32.F32.PACK_B R35, R35 ;  /* 0x00000023ff23723e */ /* 0x000fe400024050ff */
[----:B------:R-:W-:Y:S02]  /*a220*/  F2FP.TF32.F32.PACK_B R37, R37 ;  /* 0x00000025ff25723e */ /* 0x000fe400024050ff */
[----:B------:R-:W-:Y:S01]  /*a230*/  F2FP.TF32.F32.PACK_B R39, R39 ;  /* 0x00000027ff27723e */ /* 0x000fe200024050ff */
[----:B0-----:R-:W-:Y:S01]  /*a240*/  FMUL R17, R140, R11 ;  /* 0x0000000b8c117220 */ /* 0x001fe20000400000 */
[----:B------:R-:W-:Y:S01]  /*a250*/  F2FP.TF32.F32.PACK_B R41, R41 ;  /* 0x00000029ff29723e */ /* 0x000fe200024050ff */
[----:B------:R-:W-:Y:S01]  /*a260*/  @P0 STG.E desc[UR12][R2.64+0x84], R137 ;  /* 0x0000848902000986 */ /* 0x000fe2000c10190c */
[----:B------:R-:W-:-:S02]  /*a270*/  ISETP.GT.AND P0, PT, R0, 0x8, P2 ;  /* 0x000000080000780c */ /* 0x000fc40001704270 */
[----:B------:R-:W-:Y:S02]  /*a280*/  F2FP.TF32.F32.PACK_B R17, R17 ;  /* 0x00000011ff11723e */ /* 0x000fe400024050ff */
[----:B------:R-:W-:Y:S02]  /*a290*/  ISETP.GT.AND P2, PT, R10, 0x38, PT ;  /* 0x000000380a00780c */ /* 0x000fe40003f44270 */
[----:B------:R-:W-:Y:S02]  /*a2a0*/  F2FP.TF32.F32.PACK_B R43, R43 ;  /* 0x0000002bff2b723e */ /* 0x000fe400024050ff */
[----:B------:R-:W-:Y:S02]  /*a2b0*/  F2FP.TF32.F32.PACK_B R45, R45 ;  /* 0x0000002dff2d723e */ /* 0x000fe400024050ff */
[----:B------:R-:W-:Y:S02]  /*a2c0*/  F2FP.TF32.F32.PACK_B R47, R47 ;  /* 0x0000002fff2f723e */ /* 0x000fe400024050ff */
[----:B------:R-:W-:Y:S01]  /*a2d0*/  F2FP.TF32.F32.PACK_B R49, R49 ;  /* 0x00000031ff31723e */ /* 0x000fe200024050ff */
[----:B------:R0:W-:Y:S01]  /*a2e0*/  @P0 STG.E desc[UR12][R4.64+0x80], R19 ;  /* 0x0000801304000986 */ /* 0x0001e2000c10190c */
[----:B------:R-:W-:-:S02]  /*a2f0*/  ISETP.GT.AND P0, PT, R0, 0x8, P1 ;  /* 0x000000080000780c */ /* 0x000fc40000f04270 */
[----:B------:R-:W-:Y:S02]  /*a300*/  F2FP.TF32.F32.PACK_B R51, R51 ;  /* 0x00000033ff33723e */ /* 0x000fe400024050ff */
[----:B------:R-:W-:Y:S01]  /*a310*/  F2FP.TF32.F32.PACK_B R53, R53 ;  /* 0x00000035ff35723e */ /* 0x000fe200024050ff */
[----:B0-----:R-:W-:-:S08]  /*a320*/  FMUL R19, R142, R11 ;  /* 0x0000000b8e137220 */ /* 0x001fd00000400000 */
[----:B------:R-:W-:Y:S01]  /*a330*/  @P0 STG.E desc[UR12][R4.64+0x84], R139 ;  /* 0x0000848b04000986 */ /* 0x000fe2000c10190c */
[----:B------:R-:W-:Y:S02]  /*a340*/  ISETP.GT.AND P0, PT, R0, RZ, P5 ;  /* 0x000000ff0000720c */ /* 0x000fe40002f04270 */
[----:B------:R-:W-:-:S11]  /*a350*/  F2FP.TF32.F32.PACK_B R19, R19 ;  /* 0x00000013ff13723e */ /* 0x000fd600024050ff */
[----:B------:R0:W-:Y:S01]  /*a360*/  @P0 STG.E desc[UR12][R2.64+0xa0], R17 ;  /* 0x0000a01102000986 */ /* 0x0001e2000c10190c */
[----:B------:R-:W-:Y:S01]  /*a370*/  ISETP.GT.AND P0, PT, R0, RZ, P4 ;  /* 0x000000ff0000720c */ /* 0x000fe20002704270 */
[----:B0-----:R-:W-:-:S12]  /*a380*/  FMUL R17, R144, R11 ;  /* 0x0000000b90117220 */ /* 0x001fd80000400000 */
[----:B------:R-:W-:Y:S01]  /*a390*/  @P0 STG.E desc[UR12][R2.64+0xa4], R141 ;  /* 0x0000a48d02000986 */ /* 0x000fe2000c10190c */
[----:B------:R-:W-:Y:S02]  /*a3a0*/  ISETP.GT.AND P0, PT, R0, 0x8, P5 ;  /* 0x000000080000780c */ /* 0x000fe40002f04270 */
[----:B------:R-:W-:-:S11]  /*a3b0*/  F2FP.TF32.F32.PACK_B R17, R17 ;  /* 0x00000011ff11723e */ /* 0x000fd600024050ff */
[----:B------:R0:W-:Y:S01]  /*a3c0*/  @P0 STG.E desc[UR12][R4.64+0xa0], R19 ;  /* 0x0000a01304000986 */ /* 0x0001e2000c10190c */
[----:B------:R-:W-:Y:S01]  /*a3d0*/  ISETP.GT.AND P0, PT, R0, 0x8, P4 ;  /* 0x000000080000780c */ /* 0x000fe20002704270 */
[----:B0-----:R-:W-:-:S12]  /*a3e0*/  FMUL R19, R146, R11 ;  /* 0x0000000b92137220 */ /* 0x001fd80000400000 */
[----:B------:R-:W-:Y:S01]  /*a3f0*/  @P0 STG.E desc[UR12][R4.64+0xa4], R143 ;  /* 0x0000a48f04000986 */ /* 0x000fe2000c10190c */
[----:B------:R-:W-:Y:S02]  /*a400*/  ISETP.GT.AND P0, PT, R0, RZ, P3 ;  /* 0x000000ff0000720c */ /* 0x000fe40001f04270 */
[----:B------:R-:W-:-:S11]  /*a410*/  F2FP.TF32.F32.PACK_B R19, R19 ;  /* 0x00000013ff13723e */ /* 0x000fd600024050ff */
[----:B------:R0:W-:Y:S01]  /*a420*/  @P0 STG.E desc[UR12][R2.64+0xc0], R17 ;  /* 0x0000c01102000986 */ /* 0x0001e2000c10190c */
[----:B------:R-:W-:-:S04]  /*a430*/  ISETP.GT.AND P0, PT, R10, 0x31, PT ;  /* 0x000000310a00780c */ /* 0x000fc80003f04270 */
[----:B------:R-:W-:Y:S01]  /*a440*/  ISETP.GT.AND P1, PT, R0, RZ, P0 ;  /* 0x000000ff0000720c */ /* 0x000fe20000724270 */
[----:B0-----:R-:W-:-:S05]  /*a450*/  FMUL R17, R148, R11 ;  /* 0x0000000b94117220 */ /* 0x001fca0000400000 */
[----:B------:R-:W-:-:S07]  /*a460*/  F2FP.TF32.F32.PACK_B R17, R17 ;  /* 0x00000011ff11723e */ /* 0x000fce00024050ff */
[----:B------:R-:W-:Y:S01]  /*a470*/  @P1 STG.E desc[UR12][R2.64+0xc4], R145 ;  /* 0x0000c49102001986 */ /* 0x000fe2000c10190c */
[----:B------:R-:W-:-:S13]  /*a480*/  ISETP.GT.AND P1, PT, R0, 0x8, P3 ;  /* 0x000000080000780c */ /* 0x000fda0001f24270 */
[----:B------:R0:W-:Y:S01]  /*a490*/  @P1 STG.E desc[UR12][R4.64+0xc0], R19 ;  /* 0x0000c01304001986 */ /* 0x0001e2000c10190c */
[----:B------:R-:W-:Y:S02]  /*a4a0*/  ISETP.GT.AND P1, PT, R0, 0x8, P0 ;  /* 0x000000080000780c */ /* 0x000fe40000724270 */
[----:B0-----:R-:W-:-:S11]  /*a4b0*/  LOP3.LUT R19, R9, 0x20, RZ, 0xfc, !PT ;  /* 0x0000002009137812 */ /* 0x001fd600078efcff */
[----:B------:R-:W-:Y:S01]  /*a4c0*/  @P1 STG.E desc[UR12][R4.64+0xc4], R147 ;  /* 0x0000c49304001986 */ /* 0x000fe2000c10190c */
[----:B------:R-:W-:-:S13]  /*a4d0*/  ISETP.GT.AND P1, PT, R0, RZ, P2 ;  /* 0x000000ff0000720c */ /* 0x000fda0001724270 */
[----:B------:R-:W-:Y:S01]  /*a4e0*/  @P1 STG.E desc[UR12][R2.64+0xe0], R17 ;  /* 0x0000e01102001986 */ /* 0x000fe2000c10190c */
[----:B------:R-:W-:-:S04]  /*a4f0*/  ISETP.GT.AND P1, PT, R10, 0x39, PT ;  /* 0x000000390a00780c */ /* 0x000fc80003f24270 */
[----:B------:R-:W-:-:S13]  /*a500*/  ISETP.GT.AND P6, PT, R0, RZ, P1 ;  /* 0x000000ff0000720c */ /* 0x000fda0000fc4270 */
[----:B------:R-:W-:Y:S01]  /*a510*/  @P6 STG.E desc[UR12][R2.64+0xe4], R149 ;  /* 0x0000e49502006986 */ /* 0x000fe2000c10190c */
[----:B------:R-:W-:-:S13]  /*a520*/  ISETP.GT.AND P6, PT, R0, 0x8, P2 ;  /* 0x000000080000780c */ /* 0x000fda00017c4270 */
[----:B------:R0:W-:Y:S01]  /*a530*/  @P6 STG.E desc[UR12][R4.64+0xe0], R23 ;  /* 0x0000e01704006986 */ /* 0x0001e2000c10190c */
[----:B------:R-:W-:Y:S02]  /*a540*/  ISETP.GT.AND P6, PT, R0, 0x8, P1 ;  /* 0x000000080000780c */ /* 0x000fe40000fc4270 */
[----:B0-----:R-:W-:-:S11]  /*a550*/  LOP3.LUT R23, R9, 0x24, RZ, 0xfc, !PT ;  /* 0x0000002409177812 */ /* 0x001fd600078efcff */
[----:B------:R-:W-:Y:S01]  /*a560*/  @P6 STG.E desc[UR12][R4.64+0xe4], R151 ;  /* 0x0000e49704006986 */ /* 0x000fe2000c10190c */
[----:B------:R-:W-:-:S05]  /*a570*/  IADD3 R122, P6, R19, R2, RZ ;  /* 0x00000002137a7210 */ /* 0x000fca0007fde0ff */
[----:B------:R-:W-:Y:S01]  /*a580*/  IMAD.X R123, R21, 0x1, R3, P6 ;  /* 0x00000001157b7824 */ /* 0x000fe200030e0603 */
[----:B------:R-:W-:-:S04]  /*a590*/  ISETP.GT.AND P6, PT, R10, RZ, PT ;  /* 0x000000ff0a00720c */ /* 0x000fc80003fc4270 */
[----:B------:R-:W-:-:S13]  /*a5a0*/  ISETP.GT.AND P6, PT, R0, 0x40, P6 ;  /* 0x000000400000780c */ /* 0x000fda00037c4270 */
[----:B------:R-:W-:Y:S01]  /*a5b0*/  @P6 STG.E desc[UR12][R6.64], R121 ;  /* 0x0000007906006986 */ /* 0x000fe2000c10190c */
[----:B------:R-:W-:-:S05]  /*a5c0*/  IADD3 R124, P6, R23, R2, RZ ;  /* 0x00000002177c7210 */ /* 0x000fca0007fde0ff */
[----:B------:R-:W-:Y:S01]  /*a5d0*/  IMAD.X R125, R21, 0x1, R3, P6 ;  /* 0x00000001157d7824 */ /* 0x000fe200030e0603 */
[----:B------:R-:W-:-:S04]  /*a5e0*/  ISETP.GT.AND P6, PT, R10, 0x1, PT ;  /* 0x000000010a00780c */ /* 0x000fc80003fc4270 */
[----:B------:R-:W-:-:S13]  /*a5f0*/  ISETP.GT.AND P6, PT, R0, 0x40, P6 ;  /* 0x000000400000780c */ /* 0x000fda00037c4270 */
[----:B------:R0:W-:Y:S01]  /*a600*/  @P6 STG.E desc[UR12][R14.64], R89 ;  /* 0x000000590e006986 */ /* 0x0001e2000c10190c */
[----:B------:R-:W-:-:S05]  /*a610*/  IADD3 R16, P6, R9, R4, RZ ;  /* 0x0000000409107210 */ /* 0x000fca0007fde0ff */
[----:B------:R-:W-:Y:S01]  /*a620*/  IMAD.X R17, R21, 0x1, R5, P6 ;  /* 0x0000000115117824 */ /* 0x000fe200030e0605 */
[----:B------:R-:W-:-:S04]  /*a630*/  ISETP.GT.AND P6, PT, R10, RZ, PT ;  /* 0x000000ff0a00720c */ /* 0x000fc80003fc4270 */
[----:B------:R-:W-:Y:S02]  /*a640*/  ISETP.GT.AND P6, PT, R0, 0x48, P6 ;  /* 0x000000480000780c */ /* 0x000fe400037c4270 */
[C---:B0-----:R-:W-:Y:S02]  /*a650*/  LOP3.LUT R15, R9.reuse, 0x40, RZ, 0xfc, !PT ;  /* 0x00000040090f7812 */ /* 0x041fe400078efcff */
[----:B------:R-:W-:-:S09]  /*a660*/  LOP3.LUT R89, R9, 0x44, RZ, 0xfc, !PT ;  /* 0x0000004409597812 */ /* 0x000fd200078efcff */
        /* <DEDUP_REMOVED lines=8> */
[----:B------:R-:W-:-:S04]  /*a6f0*/  ISETP.GT.AND P6, PT, R10, 0x8, PT ;  /* 0x000000080a00780c */ /* 0x000fc80003fc4270 */
[----:B------:R-:W-:Y:S01]  /*a700*/  ISETP.GT.AND P6, PT, R0, 0x40, P6 ;  /* 0x000000400000780c */ /* 0x000fe200037c4270 */
[----:B0-----:R-:W-:-:S05]  /*a710*/  FMUL R91, R93, R11 ;  /* 0x0000000b5d5b7220 */ /* 0x001fca0000400000 */
[----:B------:R-:W-:-:S07]  /*a720*/  F2FP.TF32.F32.PACK_B R91, R91 ;  /* 0x0000005bff5b723e */ /* 0x000fce00024050ff */
        /* <DEDUP_REMOVED lines=11> */
[----:B------:R-:W-:Y:S02]  /*a7e0*/  ISETP.GT.AND P6, PT, R0, 0x48, P6 ;  /* 0x000000480000780c */ /* 0x000fe400037c4270 */
[----:B0-----:R-:W-:-:S11]  /*a7f0*/  LOP3.LUT R91, R9, 0x60, RZ, 0xfc, !PT ;  /* 0x00000060095b7812 */ /* 0x001fd600078efcff */
[----:B------:R0:W-:Y:S01]  /*a800*/  @P6 STG.E desc[UR12][R92.64], R133 ;  /* 0x000000855c006986 */ /* 0x0001e2000c10190c */
[----:B------:R-:W-:-:S05]  /*a810*/  IADD3 R120, P6, R23, R4, RZ ;  /* 0x0000000417787210 */ /* 0x000fca0007fde0ff */
[----:B------:R-:W-:Y:S01]  /*a820*/  IMAD.X R121, R21, 0x1, R5, P6 ;  /* 0x0000000115797824 */ /* 0x000fe200030e0605 */
[----:B------:R-:W-:-:S04]  /*a830*/  ISETP.GT.AND P6, PT, R10, 0x9, PT ;  /* 0x000000090a00780c */ /* 0x000fc80003fc4270 */
[----:B------:R-:W-:Y:S01]  /*a840*/  ISETP.GT.AND P6, PT, R0, 0x48, P6 ;  /* 0x000000480000780c */ /* 0x000fe200037c4270 */
[----:B0-----:R-:W-:Y:S01]  /*a850*/  FMUL R133, R98, R11 ;  /* 0x0000000b62857220 */ /* 0x001fe20000400000 */
[----:B------:R-:W-:-:S04]  /*a860*/  LOP3.LUT R93, R9, 0x64, RZ, 0xfc, !PT ;  /* 0x00000064095d7812 */ /* 0x000fc800078efcff */
        /* <DEDUP_REMOVED lines=88> */
[----:B------:R-:W-:Y:S01]  /*adf0*/  ISETP.GT.AND P6, PT, R0, 0x40, P5 ;  /* 0x000000400000780c */ /* 0x000fe20002fc4270 */
[----:B0-----:R-:W-:-:S05]  /*ae00*/  FMUL R107, R109, R11 ;  /* 0x0000000b6d6b7220 */ /* 0x001fca0000400000 */
        /* <DEDUP_REMOVED lines=10> */
[----:B------:R-:W-:Y:S02]  /*aeb0*/  ISETP.GT.AND P6, PT, R0, 0x48, P5 ;  /* 0x000000480000780c */ /* 0x000fe40002fc4270 */
[----:B0-----:R-:W-:-:S11]  /*aec0*/  LOP3.LUT R107, R9, 0xe0, RZ, 0xfc, !PT ;  /* 0x000000e0096b7812 */ /* 0x001fd600078efcff */
        /* <DEDUP_REMOVED lines=17> */
[----:B------:R-:W-:Y:S01]  /*afe0*/  @P6 STG.E desc[UR12][R128.64], R113 ;  /* 0x0000007180006986 */ /* 0x000fe2000c10190c */
[----:B------:R-:W-:-:S05]  /*aff0*/  IADD3 R2, P6, R103, R4, RZ ;  /* 0x0000000467027210 */ /* 0x000fca0007fde0ff */
[----:B------:R-:W-:Y:S01]  /*b000*/  IMAD.X R3, R21, 0x1, R5, P6 ;  /* 0x0000000115037824 */ /* 0x000fe200030e0605 */
[----:B------:R-:W-:-:S13]  /*b010*/  ISETP.GT.AND P6, PT, R0, 0x48, P3 ;  /* 0x000000480000780c */ /* 0x000fda0001fc4270 */
        /* <DEDUP_REMOVED lines=29> */
[----:B------:R-:W-:-:S04]  /*b1f0*/  ISETP.GT.AND P6, PT, R10, RZ, PT ;  /* 0x000000ff0a00720c */ /* 0x000fc80003fc4270 */
[----:B------:R-:W-:Y:S01]  /*b200*/  ISETP.GT.AND P6, PT, R0, 0x80, P6 ;  /* 0x000000800000780c */ /* 0x000fe200037c4270 */
[----:B0-----:R-:W-:-:S05]  /*b210*/  FMUL R119, R58, R11 ;  /* 0x0000000b3a777220 */ /* 0x001fca0000400000 */
[----:B------:R-:W-:-:S07]  /*b220*/  F2FP.TF32.F32.PACK_B R119, R119 ;  /* 0x00000077ff77723e */ /* 0x000fce00024050ff */
        /* <DEDUP_REMOVED lines=55> */
[-C--:B0-----:R-:W-:Y:S01]  /*b5a0*/  FMUL R111, R67, R11.reuse ;  /* 0x0000000b436f7220 */ /* 0x081fe20000400000 */
[----:B------:R-:W-:-:S04]  /*b5b0*/  FMUL R113, R68, R11 ;  /* 0x0000000b44717220 */ /* 0x000fc80000400000 */
[----:B------:R-:W-:Y:S02]  /*b5c0*/  F2FP.TF32.F32.PACK_B R111, R111 ;  /* 0x0000006fff6f723e */ /* 0x000fe400024050ff */
[----:B------:R-:W-:-:S05]  /*b5d0*/  F2FP.TF32.F32.PACK_B R113, R113 ;  /* 0x00000071ff71723e */ /* 0x000fca00024050ff */
[----:B------:R0:W-:Y:S01]  /*b5e0*/  @P6 STG.E desc[UR12][R116.64], R65 ;  /* 0x0000004174006986 */ /* 0x0001e2000c10190c */
[----:B------:R-:W-:-:S05]  /*b5f0*/  IADD3 R56, P6, R15, R16, RZ ;  /* 0x000000100f387210 */ /* 0x000fca0007fde0ff */
[----:B------:R-:W-:Y:S01]  /*b600*/  IMAD.X R57, R17, 0x1, R21, P6 ;  /* 0x0000000111397824 */ /* 0x000fe200030e0615 */
[----:B------:R-:W-:-:S04]  /*b610*/  ISETP.GT.AND P6, PT, R10, 0x10, PT ;  /* 0x000000100a00780c */ /* 0x000fc80003fc4270 */
        /* <DEDUP_REMOVED lines=8> */
[----:B0-----:R-:W-:Y:S01]  /*b6a0*/  IMAD.X R65, R7, 0x1, R21, P6 ;  /* 0x0000000107417824 */ /* 0x001fe200030e0615 */
[----:B------:R-:W-:-:S04]  /*b6b0*/  ISETP.GT.AND P6, PT, R10, 0x18, PT ;  /* 0x000000180a00780c */ /* 0x000fc80003fc4270 */
[----:B------:R-:W-:Y:S01]  /*b6c0*/  ISETP.GT.AND P6, PT, R0, 0x80, P6 ;  /* 0x000000800000780c */ /* 0x000fe200037c4270 */
[----:B-1----:R-:W-:-:S05]  /*b6d0*/  FMUL R111, R70, R11 ;  /* 0x0000000b466f7220 */ /* 0x002fca0000400000 */
        /* <DEDUP_REMOVED lines=89> */
[----:B0-----:R-:W-:-:S05]  /*bc70*/  IADD3 R6, P6, R109, R16, RZ ;  /* 0x000000106d067210 */ /* 0x001fca0007fde0ff */
[----:B------:R-:W-:Y:S01]  /*bc80*/  IMAD.X R7, R17, 0x1, R21, P6 ;  /* 0x0000000111077824 */ /* 0x000fe200030e0615 */
[----:B------:R-:W-:Y:S01]  /*bc90*/  ISETP.GT.AND P6, PT, R0, 0x80, P1 ;  /* 0x000000800000780c */ /* 0x000fe20000fc4270 */
[----:B-1----:R-:W-:-:S05]  /*bca0*/  FMUL R65, R26, R11 ;  /* 0x0000000b1a417220 */ /* 0x002fca0000400000 */
        /* <DEDUP_REMOVED lines=11> */
[----:B------:R1:W-:Y:S01]  /*bd60*/  @P6 STG.E desc[UR12][R6.64], R87 ;  /* 0x0000005706006986 */ /* 0x0003e2000c10190c */
[----:B------:R-:W-:-:S05]  /*bd70*/  IADD3 R60, P6, R2, R19, RZ ;  /* 0x00000013023c7210 */ /* 0x000fca0007fde0ff */
[----:B------:R-:W-:Y:S01]  /*bd80*/  IMAD.X R61, R3, 0x1, R21, P6 ;  /* 0x00000001033d7824 */ /* 0x000fe200030e0615 */
[----:B------:R-:W-:-:S04]  /*bd90*/  ISETP.GT.AND P6, PT, R10, RZ, PT ;  /* 0x000000ff0a00720c */ /* 0x000fc80003fc4270 */
[----:B------:R-:W-:-:S13]  /*bda0*/  ISETP.GT.AND P6, PT, R0, 0xc0, P6 ;  /* 0x000000c00000780c */ /* 0x000fda00037c4270 */
[----:B------:R-:W-:Y:S01]  /*bdb0*/  @P6 STG.E desc[UR12][R16.64], R63 ;  /* 0x0000003f10006986 */ /* 0x000fe2000c10190c */
[----:B0-----:R-:W-:-:S05]  /*bdc0*/  IADD3 R58, P6, R2, R23, RZ ;  /* 0x00000017023a7210 */ /* 0x001fca0007fde0ff */
[----:B------:R-:W-:Y:S01]  /*bdd0*/  IMAD.X R59, R3, 0x1, R21, P6 ;  /* 0x00000001033b7824 */ /* 0x000fe200030e0615 */
[----:B------:R-:W-:-:S04]  /*bde0*/  ISETP.GT.AND P6, PT, R10, 0x1, PT ;  /* 0x000000010a00780c */ /* 0x000fc80003fc4270 */
[----:B------:R-:W-:-:S13]  /*bdf0*/  ISETP.GT.AND P6, PT, R0, 0xc0, P6 ;  /* 0x000000c00000780c */ /* 0x000fda00037c4270 */
[----:B------:R0:W-:Y:S01]  /*be00*/  @P6 STG.E desc[UR12][R56.64], R25 ;  /* 0x0000001938006986 */ /* 0x0001e2000c10190c */
[----:B-1----:R-:W-:-:S05]  /*be10*/  IADD3 R6, P6, R4, R9, RZ ;  /* 0x0000000904067210 */ /* 0x002fca0007fde0ff */
        /* <DEDUP_REMOVED lines=49> */
[----:B------:R-:W-:Y:S01]  /*c130*/  IADD3 R6, P6, R4, R15, RZ ;  /* 0x0000000f04067210 */ /* 0x000fe20007fde0ff */
[----:B------:R-:W-:-:S04]  /*c140*/  FMUL R15, R34, R11 ;  /* 0x0000000b220f7220 */ /* 0x000fc80000400000 */
[----:B------:R-:W-:Y:S01]  /*c150*/  IMAD.X R7, R5, 0x1, R21, P6 ;  /* 0x0000000105077824 */ /* 0x000fe200030e0615 */
[----:B------:R-:W-:Y:S02]  /*c160*/  ISETP.GT.AND P6, PT, R10, 0x10, PT ;  /* 0x000000100a00780c */ /* 0x000fe40003fc4270 */
[----:B------:R-:W-:Y:S02]  /*c170*/  F2FP.TF32.F32.PACK_B R15, R15 ;  /* 0x0000000fff0f723e */ /* 0x000fe400024050ff */
[----:B------:R-:W-:Y:S01]  /*c180*/  ISETP.GT.AND P6, PT, R0, 0xc8, P6 ;  /* 0x000000c80000780c */ /* 0x000fe200037c4270 */
[----:B0-----:R-:W-:-:S05]  /*c190*/  FMUL R17, R36, R11 ;  /* 0x0000000b24117220 */ /* 0x001fca0000400000 */
[----:B------:R-:W-:-:S07]  /*c1a0*/  F2FP.TF32.F32.PACK_B R17, R17 ;  /* 0x00000011ff11723e */ /* 0x000fce00024050ff */
        /* <DEDUP_REMOVED lines=44> */
[----:B------:R-:W-:-:S04]  /*c470*/  ISETP.GT.AND P6, PT, R10, 0x20, PT ;  /* 0x000000200a00780c */ /* 0x000fc80003fc4270 */
[----:B------:R-:W-:Y:S01]  /*c480*/  ISETP.GT.AND P6, PT, R0, 0xc8, P6 ;  /* 0x000000c80000780c */ /* 0x000fe200037c4270 */
[----:B0-----:R-:W-:-:S05]  /*c490*/  FMUL R15, R44, R11 ;  /* 0x0000000b2c0f7220 */ /* 0x001fca0000400000 */
[----:B------:R-:W-:-:S07]  /*c4a0*/  F2FP.TF32.F32.PACK_B R15, R15 ;  /* 0x0000000fff0f723e */ /* 0x000fce00024050ff */
[----:B------:R0:W-:Y:S01]  /*c4b0*/  @P6 STG.E desc[UR12][R16.64], R23 ;  /* 0x0000001710006986 */ /* 0x0001e2000c10190c */
[----:B------:R-:W-:-:S04]  /*c4c0*/  ISETP.GT.AND P6, PT, R10, 0x21, PT ;  /* 0x000000210a00780c */ /* 0x000fc80003fc4270 */
[----:B------:R-:W-:Y:S01]  /*c4d0*/  ISETP.GT.AND P6, PT, R0, 0xc8, P6 ;  /* 0x000000c80000780c */ /* 0x000fe200037c4270 */
[-C--:B0-----:R-:W-:Y:S01]  /*c4e0*/  FMUL R17, R46, R11.reuse ;  /* 0x0000000b2e117220 */ /* 0x081fe20000400000 */
[----:B------:R-:W-:-:S04]  /*c4f0*/  FMUL R23, R50, R11 ;  /* 0x0000000b32177220 */ /* 0x000fc80000400000 */
[----:B------:R-:W-:-:S07]  /*c500*/  F2FP.TF32.F32.PACK_B R17, R17 ;  /* 0x00000011ff11723e */ /* 0x000fce00024050ff */
[----:B------:R0:W-:Y:S01]  /*c510*/  @P6 STG.E desc[UR12][R6.64], R43 ;  /* 0x0000002b06006986 */ /* 0x0001e2000c10190c */
[----:B------:R-:W-:Y:S02]  /*c520*/  IADD3 R8, P6, R2, R99, RZ ;  /* 0x0000006302087210 */ /* 0x000fe40007fde0ff */
[----:B------:R-:W-:-:S03]  /*c530*/  F2FP.TF32.F32.PACK_B R23, R23 ;  /* 0x00000017ff17723e */ /* 0x000fc600024050ff */
[----:B------:R-:W-:Y:S01]  /*c540*/  IMAD.X R9, R3, 0x1, R21, P6 ;  /* 0x0000000103097824 */ /* 0x000fe200030e0615 */
[C---:B------:R-:W-:Y:S02]  /*c550*/  ISETP.GT.AND P6, PT, R0.reuse, 0xc0, P5 ;  /* 0x000000c00000780c */ /* 0x040fe40002fc4270 */
[----:B------:R-:W-:-:S11]  /*c560*/  ISETP.GT.AND P5, PT, R0, 0xc8, P5 ;  /* 0x000000c80000780c */ /* 0x000fd60002fa4270 */
[----:B------:R1:W-:Y:S01]  /*c570*/  @P6 STG.E desc[UR12][R8.64], R15 ;  /* 0x0000000f08006986 */ /* 0x0003e2000c10190c */
[----:B------:R-:W-:-:S05]  /*c580*/  IADD3 R12, P6, R2, R101, RZ ;  /* 0x00000065020c7210 */ /* 0x000fca0007fde0ff */
[----:B------:R-:W-:Y:S01]  /*c590*/  IMAD.X R13, R3, 0x1, R21, P6 ;  /* 0x00000001030d7824 */ /* 0x000fe200030e0615 */
[C---:B------:R-:W-:Y:S02]  /*c5a0*/  ISETP.GT.AND P6, PT, R0.reuse, 0xc0, P4 ;  /* 0x000000c00000780c */ /* 0x040fe400027c4270 */
[----:B------:R-:W-:-:S11]  /*c5b0*/  ISETP.GT.AND P4, PT, R0, 0xc8, P4 ;  /* 0x000000c80000780c */ /* 0x000fd60002784270 */
[----:B------:R2:W-:Y:S01]  /*c5c0*/  @P6 STG.E desc[UR12][R12.64], R45 ;  /* 0x0000002d0c006986 */ /* 0x0005e2000c10190c */
[----:B0-----:R-:W-:-:S05]  /*c5d0*/  IADD3 R6, P6, R4, R99, RZ ;  /* 0x0000006304067210 */ /* 0x001fca0007fde0ff */
[----:B------:R-:W-:Y:S01]  /*c5e0*/  IMAD.X R7, R5, 0x1, R21, P6 ;  /* 0x0000000105077824 */ /* 0x000fe200030e0615 */
[----:B-1----:R-:W-:-:S04]  /*c5f0*/  IADD3 R8, P6, R4, R101, RZ ;  /* 0x0000006504087210 */ /* 0x002fc80007fde0ff */
[----:B------:R0:W-:Y:S01]  /*c600*/  @P5 STG.E desc[UR12][R6.64], R17 ;  /* 0x0000001106005986 */ /* 0x0001e2000c10190c */
[--C-:B------:R-:W-:Y:S01]  /*c610*/  IMAD.X R9, R5, 0x1, R21.reuse, P6 ;  /* 0x0000000105097824 */ /* 0x100fe200030e0615 */
[----:B--2---:R-:W-:Y:S02]  /*c620*/  IADD3 R12, P6, R2, R103, RZ ;  /* 0x00000067020c7210 */ /* 0x004fe40007fde0ff */
[C---:B------:R-:W-:Y:S02]  /*c630*/  ISETP.GT.AND P5, PT, R0.reuse, 0xc0, P3 ;  /* 0x000000c00000780c */ /* 0x040fe40001fa4270 */
[----:B------:R1:W-:Y:S01]  /*c640*/  @P4 STG.E desc[UR12][R8.64], R47 ;  /* 0x0000002f08004986 */ /* 0x0003e2000c10190c */
[C---:B------:R-:W-:Y:S01]  /*c650*/  ISETP.GT.AND P4, PT, R0.reuse, 0xc0, P0 ;  /* 0x000000c00000780c */ /* 0x040fe20000784270 */
[----:B------:R-:W-:Y:S01]  /*c660*/  IMAD.X R13, R3, 0x1, R21, P6 ;  /* 0x00000001030d7824 */ /* 0x000fe200030e0615 */
[C---:B------:R-:W-:Y:S02]  /*c670*/  ISETP.GT.AND P3, PT, R0.reuse, 0xc8, P3 ;  /* 0x000000c80000780c */ /* 0x040fe40001f64270 */
[----:B------:R-:W-:-:S02]  /*c680*/  ISETP.GT.AND P0, PT, R0, 0xc8, P0 ;  /* 0x000000c80000780c */ /* 0x000fc40000704270 */
[----:B0-----:R-:W-:-:S04]  /*c690*/  IADD3 R6, P6, R2, R105, RZ ;  /* 0x0000006902067210 */ /* 0x001fc80007fde0ff */
[----:B------:R0:W-:Y:S01]  /*c6a0*/  @P5 STG.E desc[UR12][R12.64], R19 ;  /* 0x000000130c005986 */ /* 0x0001e2000c10190c */
[--C-:B------:R-:W-:Y:S01]  /*c6b0*/  IMAD.X R7, R3, 0x1, R21.reuse, P6 ;  /* 0x0000000103077824 */ /* 0x100fe200030e0615 */
[----:B------:R-:W-:Y:S02]  /*c6c0*/  IADD3 R10, P6, R4, R105, RZ ;  /* 0x00000069040a7210 */ /* 0x000fe40007fde0ff */
[----:B------:R-:W-:Y:S02]  /*c6d0*/  IADD3 R14, P5, R2, R107, RZ ;  /* 0x0000006b020e7210 */ /* 0x000fe40007fbe0ff */
[----:B------:R0:W-:Y:S01]  /*c6e0*/  @P4 STG.E desc[UR12][R6.64], R49 ;  /* 0x0000003106004986 */ /* 0x0001e2000c10190c */
[C---:B-1----:R-:W-:Y:S01]  /*c6f0*/  IADD3 R8, P4, R4.reuse, R103, RZ ;  /* 0x0000006704087210 */ /* 0x042fe20007f9e0ff */
[--C-:B------:R-:W-:Y:S01]  /*c700*/  IMAD.X R11, R5, 0x1, R21.reuse, P6 ;  /* 0x00000001050b7824 */ /* 0x100fe200030e0615 */
[C---:B------:R-:W-:Y:S01]  /*c710*/  IADD3 R16, P6, R4.reuse, R107, RZ ;  /* 0x0000006b04107210 */ /* 0x040fe20007fde0ff */
[--C-:B------:R-:W-:Y:S01]  /*c720*/  IMAD.X R15, R3, 0x1, R21.reuse, P5 ;  /* 0x00000001030f7824 */ /* 0x100fe200028e0615 */
[-C--:B------:R-:W-:Y:S01]  /*c730*/  IADD3 R4, P5, R4, R109.reuse, RZ ;  /* 0x0000006d04047210 */ /* 0x080fe20007fbe0ff */
[C-C-:B------:R-:W-:Y:S01]  /*c740*/  IMAD.X R9, R5.reuse, 0x1, R21.reuse, P4 ;  /* 0x0000000105097824 */ /* 0x140fe200020e0615 */
[----:B------:R-:W-:Y:S01]  /*c750*/  IADD3 R2, P4, R2, R109, RZ ;  /* 0x0000006d02027210 */ /* 0x000fe20007f9e0ff */
[C-C-:B------:R-:W-:Y:S01]  /*c760*/  IMAD.X R17, R5.reuse, 0x1, R21.reuse, P6 ;  /* 0x0000000105117824 */ /* 0x140fe200030e0615 */
[C---:B------:R-:W-:Y:S01]  /*c770*/  ISETP.GT.AND P6, PT, R0.reuse, 0xc0, P1 ;  /* 0x000000c00000780c */ /* 0x040fe20000fc4270 */
[--C-:B------:R-:W-:Y:S01]  /*c780*/  IMAD.X R5, R5, 0x1, R21.reuse, P5 ;  /* 0x0000000105057824 */ /* 0x100fe200028e0615 */
[C---:B------:R-:W-:Y:S01]  /*c790*/  ISETP.GT.AND P1, PT, R0.reuse, 0xc8, P1 ;  /* 0x000000c80000780c */ /* 0x040fe20000f24270 */
[----:B------:R-:W-:Y:S01]  /*c7a0*/  IMAD.X R3, R3, 0x1, R21, P4 ;  /* 0x0000000103037824 */ /* 0x000fe200020e0615 */
[C---:B------:R-:W-:Y:S01]  /*c7b0*/  ISETP.GT.AND P4, PT, R0.reuse, 0xc0, P2 ;  /* 0x000000c00000780c */ /* 0x040fe20001784270 */
[----:B------:R0:W-:Y:S01]  /*c7c0*/  @P3 STG.E desc[UR12][R8.64], R23 ;  /* 0x0000001708003986 */ /* 0x0001e2000c10190c */
[----:B------:R-:W-:-:S03]  /*c7d0*/  ISETP.GT.AND P2, PT, R0, 0xc8, P2 ;  /* 0x000000c80000780c */ /* 0x000fc60001744270 */
[----:B------:R0:W-:Y:S08]  /*c7e0*/  @P0 STG.E desc[UR12][R10.64], R51 ;  /* 0x000000330a000986 */ /* 0x0001f0000c10190c */
[----:B------:R0:W-:Y:S04]  /*c7f0*/  @P4 STG.E desc[UR12][R14.64], R25 ;  /* 0x000000190e004986 */ /* 0x0001e8000c10190c */
[----:B------:R0:W-:Y:S04]  /*c800*/  @P6 STG.E desc[UR12][R2.64], R53 ;  /* 0x0000003502006986 */ /* 0x0001e8000c10190c */
[----:B------:R0:W-:Y:S01]  /*c810*/  @P2 STG.E desc[UR12][R16.64], R27 ;  /* 0x0000001b10002986 */ /* 0x0001e2000c10190c */
[----:B------:R-:W-:Y:S05]  /*c820*/  @!P1 EXIT ;  /* 0x000000000000994d */ /* 0x000fea0003800000 */
[----:B------:R-:W-:-:S05]  /*c830*/  F2FP.TF32.F32.PACK_B R55, R55 ;  /* 0x00000037ff37723e */ /* 0x000fca00024050ff */
[----:B------:R-:W-:Y:S01]  /*c840*/  STG.E desc[UR12][R4.64], R55 ;  /* 0x0000003704007986 */ /* 0x000fe2000c10190c */
[----:B------:R-:W-:Y:S05]  /*c850*/  EXIT ;  /* 0x000000000000794d */ /* 0x000fea0003800000 */
.L_x_13:
[----:B------:R-:W-:-:S13]  /*c860*/  ISETP.NE.AND P0, PT, R5, RZ, PT ;  /* 0x000000ff0500720c */ /* 0x000fda0003f05270 */
[----:B------:R-:W-:Y:S05]  /*c870*/  @P0 EXIT ;  /* 0x000000000000094d */ /* 0x000fea0003800000 */
[----:B------:R-:W1:Y:S01]  /*c880*/  S2UR UR4, SR_CgaCtaId ;  /* 0x00000000000479c3 */ /* 0x000e620000008800 */
[----:B------:R-:W-:-:S04]  /*c890*/  ELECT P0, URZ, PT ;  /* 0x00000000003f782f */ /* 0x000fc80003800000 */
[----:B------:R-:W-:Y:S01]  /*c8a0*/  ISETP.LT.OR P0, PT, R3, 0x1, !P0 ;  /* 0x000000010300780c */ /* 0x000fe20004701670 */
[----:B-1----:R-:W-:-:S12]  /*c8b0*/  IMAD.U32 R5, RZ, RZ, UR4 ;  /* 0x00000004ff057e24 */ /* 0x002fd8000f8e00ff */
[----:B------:R-:W-:Y:S05]  /*c8c0*/  @P0 BRA `(.L_x_246) ;  /* 0x0000008c00300947 */ /* 0x000fea0003800000 */
[----:B------:R-:W-:Y:S01]  /*c8d0*/  R2UR UR4, R5 ;  /* 0x00000000050472ca */ /* 0x000fe200000e0000 */
[----:B------:R-:W-:Y:S01]  /*c8e0*/  UMOV UR6, URZ ;  /* 0x0000003f00067c82 */ /* 0x000fe20008000000 */
[----:B------:R-:W-:Y:S01]  /*c8f0*/  LOP3.LUT R23, R2, 0x2, RZ, 0xfc, !PT ;  /* 0x0000000202177812 */ /* 0x000fe200078efcff */
[----:B0-----:R-:W-:Y:S01]  /*c900*/  IMAD.U32 R6, RZ, RZ, UR6 ;  /* 0x00000006ff067e24 */ /* 0x001fe2000f8e00ff */
[----:B------:R-:W-:Y:S01]  /*c910*/  UMOV UR54, URZ ;  /* 0x0000003f00367c82 */ /* 0x000fe20008000000 */
[----:B------:R-:W-:Y:S01]  /*c920*/  IMAD.MOV.U32 R24, RZ, RZ, 0x1 ;  /* 0x00000001ff187424 */ /* 0x000fe200078e00ff */
[----:B------:R-:W-:Y:S01]  /*c930*/  UMOV UR53, URZ ;  /* 0x0000003f00357c82 */ /* 0x000fe20008000000 */
[----:B------:R-:W-:Y:S01]  /*c940*/  IMAD.MOV.U32 R0, RZ, RZ, R3 ;  /* 0x000000ffff007224 */ /* 0x000fe200078e0003 */
[----:B------:R-:W-:-:S05]  /*c950*/  UMOV UR52, URZ ;  /* 0x0000003f00347c82 */ /* 0x000fca0008000000 */
[----:B------:R-:W-:-:S03]  /*c960*/  ULOP3.LUT UR5, UR4, 0x1, URZ, 0xc0, !UPT ;  /* 0x0000000104057892 */ /* 0x000fc6000f8ec03f */
[----:B------:R-:W-:Y:S02]  /*c970*/  UMOV UR4, URZ ;  /* 0x0000003f00047c82 */ /* 0x000fe40008000000 */
[----:B------:R-:W-:Y:S02]  /*c980*/  IMAD.U32 R8, RZ, RZ, UR4 ;  /* 0x00000004ff087e24 */ /* 0x000fe4000f8e00ff */
[----:B------:R-:W-:-:S07]  /*c990*/  IMAD.U32 R22, RZ, RZ, UR5 ;  /* 0x00000005ff167e24 */ /* 0x000fce000f8e00ff */
.L_x_250:
[----:B------:R-:W0:Y:S01]  /*c9a0*/  S2UR UR4, SR_CgaCtaId ;  /* 0x00000000000479c3 */ /* 0x000e220000008800 */
[----:B------:R-:W-:Y:S02]  /*c9b0*/  R2UR UR6, R6 ;  /* 0x00000000060672ca */ /* 0x000fe400000e0000 */
[----:B------:R-:W-:Y:S01]  /*c9c0*/  SHF.L.U32 R4, R24, 0x1f, RZ ;  /* 0x0000001f18047819 */ /* 0x000fe200000006ff */
[----:B0-----:R-:W-:Y:S01]  /*c9d0*/  IMAD.U32 R5, RZ, RZ, UR4 ;  /* 0x00000004ff057e24 */ /* 0x001fe2000f8e00ff */
[----:B------:R-:W-:-:S04]  /*c9e0*/  UMOV UR4, 0x400 ;  /* 0x0000040000047882 */ /* 0x000fc80000000000 */
[----:B------:R-:W-:-:S13]  /*c9f0*/  R2UR UR5, R5 ;  /* 0x00000000050572ca */ /* 0x000fda00000e0000 */
[----:B------:R-:W-:-:S04]  /*ca00*/  ULEA UR7, UR5, UR4, 0x18 ;  /* 0x0000000405077291 */ /* 0x000fc8000f8ec03f */
[----:B------:R-:W-:Y:S02]  /*ca10*/  ULEA UR10, UR6, UR7, 0x3 ;  /* 0x00000007060a7291 */ /* 0x000fe4000f8e183f */
[----:B------:R-:W-:-:S10]  /*ca20*/  IMAD.U32 R13, RZ, RZ, UR7 ;  /* 0x00000007ff0d7e24 */ /* 0x000fd4000f8e00ff */
.L_x_247:
[----:B0-----:R-:W-:-:S04]  /*ca30*/  IMAD.U32 R7, RZ, RZ, UR10 ;  /* 0x0000000aff077e24 */ /* 0x001fc8000f8e00ff */
[----:B------:R0:W1:Y:S03]  /*ca40*/  SYNCS.PHASECHK.TRANS64.TRYWAIT P0, [R7+URZ+0x28010], R4 ;  /* 0x02801004070075a7 */ /* 0x000066000800017f */
[----:B-1----:R-:W-:Y:S05]  /*ca50*/  @!P0 NANOSLEEP.SYNCS 0x989680 ;  /* 0x009896800000895d */ /* 0x002fea0003900000 */
[----:B------:R-:W1:Y:S02]  /*ca60*/  @!P0 SYNCS.PHASECHK.TRANS64 P0, [R7+URZ+0x28010], R4 ;  /* 0x02801004070085a7 */ /* 0x000e64000800007f */
[----:B-1----:R-:W-:Y:S05]  /*ca70*/  @!P0 BRA `(.L_x_247) ;  /* 0xfffffffc00ec8947 */ /* 0x002fea000383ffff */
[----:B------:R-:W-:-:S13]  /*ca80*/  ISETP.NE.AND P0, PT, R12, RZ, PT ;  /* 0x000000ff0c00720c */ /* 0x000fda0003f05270 */
[----:B0-----:R-:W0:Y:S02]  /*ca90*/  @!P0 LDC R4, c[0x0][0x580] ;  /* 0x00016000ff048b82 */ /* 0x001e240000000800 */
[----:B0-----:R0:W-:Y:S02]  /*caa0*/  @!P0 SYNCS.ARRIVE.TRANS64 RZ, [UR10+0x28000], R4 ;  /* 0x02800004ffff89a7 */ /* 0x0011e4000800000a */
[----:B0-----:R-:W-:-:S04]  /*cab0*/  PRMT R4, R23, 0x9910, RZ ;  /* 0x0000991017047816 */ /* 0x001fc800000000ff */
[----:B------:R-:W-:-:S13]  /*cac0*/  ISETP.NE.AND P0, PT, R4, 0x2, PT ;  /* 0x000000020400780c */ /* 0x000fda0003f05270 */
[----:B------:R-:W-:Y:S05]  /*cad0*/  @P0 BRA `(.L_x_248) ;  /* 0x0000000000040947 */ /* 0x000fea0003800000 */
[----:B------:R-:W-:Y:S01]  /*cae0*/  BPT.TRAP 0x1 ;  /* 0x000000040000795c */ /* 0x000fe20000300000 */
.L_x_248:
[----:B------:R-:W-:-:S04]  /*caf0*/  LOP3.LUT P0, RZ, R9, 0x1f, RZ, 0xc0, !PT ;  /* 0x0000001f09ff7812 */ /* 0x000fc8000780c0ff */
[----:B------:R-:W-:-:S13]  /*cb00*/  ISETP.NE.OR P0, PT, R12, RZ, !P0 ;  /* 0x000000ff0c00720c */ /* 0x000fda0004705670 */
[----:B------:R-:W-:Y:S05]  /*cb10*/  @P0 BRA `(.L_x_249) ;  /* 0x0000000000040947 */ /* 0x000fea0003800000 */
[----:B------:R-:W-:Y:S01]  /*cb20*/  BPT.TRAP 0x1 ;  /* 0x000000040000795c */ /* 0x000fe20000300000 */
.L_x_249:
[----:B------:R-:W0:Y:S01]  /*cb30*/  S2UR UR47, SR_CTAID.X ;  /* 0x00000000002f79c3 */ /* 0x000e220000002500 */
[----:B------:R-:W-:Y:S01]  /*cb40*/  ULDC UR15, c[0x0][0x380] ;  /* 0x0000e000000f7ab9 */ /* 0x000fe20000000800 */
[----:B------:R-:W-:Y:S01]  /*cb50*/  ULDC UR39, c[0x0][0x38c] ;  /* 0x0000e30000277ab9 */ /* 0x000fe20000000800 */
[----:B------:R-:W-:Y:S01]  /*cb60*/  UISETP.NE.AND UP3, UPT, UR15, 0x1, UPT ;  /* 0x000000010f00788c */ /* 0x000fe2000bf65270 */
[----:B------:R-:W-:Y:S01]  /*cb70*/  R2UR UR60, R13 ;  /* 0x000000000d3c72ca */ /* 0x000fe200000e0000 */
[----:B------:R-:W-:Y:S01]  /*cb80*/  ULDC.64 UR42, c[0x0][0x3c8] ;  /* 0x0000f200002a7ab9 */ /* 0x000fe20000000a00 */
[----:B------:R-:W-:Y:S01]  /*cb90*/  ULDC.64 UR4, c[0x0][0x3f8] ;  /* 0x0000fe0000047ab9 */ /* 0x000fe20000000a00 */
[----:B------:R-:W-:Y:S01]  /*cba0*/  UISETP.NE.AND UP0, UPT, UR39, 0x1, UPT ;  /* 0x000000012700788c */ /* 0x000fe2000bf05270 */
[----:B------:R-:W-:Y:S01]  /*cbb0*/  R2UR UR57, R6 ;  /* 0x00000000063972ca */ /* 0x000fe200000e0000 */
[----:B------:R-:W-:Y:S01]  /*cbc0*/  ULDC.64 UR8, c[0x0][0x3d0] ;  /* 0x0000f40000087ab9 */ /* 0x000fe20000000a00 */
[----:B------:R-:W-:Y:S01]  /*cbd0*/  UIMAD UR43, UR52, UR43, UR4 ;  /* 0x0000002b342b72a4 */ /* 0x000fe2000f8e0204 */
[----:B------:R-:W-:Y:S01]  /*cbe0*/  R2UR UR55, R8 ;  /* 0x00000000083772ca */ /* 0x000fe200000e0000 */
[----:B------:R-:W-:Y:S01]  /*cbf0*/  UIMAD UR14, UR53, UR8, UR5 ;  /* 0x00000008350e72a4 */ /* 0x000fe2000f8e0205 */
[----:B------:R-:W-:Y:S01]  /*cc00*/  MOV R4, UR39 ;  /* 0x0000002700047c02 */ /* 0x000fe20008000f00 */
[----:B------:R-:W-:Y:S01]  /*cc10*/  @UP3 ULDC UR4, c[0x0][0x384] ;  /* 0x0000e10000043ab9 */ /* 0x000fe20000000800 */
[----:B------:R-:W-:Y:S01]  /*cc20*/  @UP3 ULDC UR6, c[0x0][0x384] ;  /* 0x0000e10000063ab9 */ /* 0x000fe20000000800 */
[----:B------:R-:W-:Y:S01]  /*cc30*/  @UP3 ULDC UR8, c[0x0][0x388] ;  /* 0x0000e20000083ab9 */ /* 0x000fe20000000800 */
[----:B------:R-:W-:Y:S01]  /*cc40*/  @UP3 ULDC UR12, c[0x0][0x388] ;  /* 0x0000e200000c3ab9 */ /* 0x000fe20000000800 */
[----:B------:R-:W-:Y:S01]  /*cc50*/  @UP3 ULDC UR21, c[0x0][0x388] ;  /* 0x0000e20000153ab9 */ /* 0x000fe20000000800 */
[----:B------:R-:W-:Y:S01]  /*cc60*/  ULDC UR16, c[0x0][0x400] ;  /* 0x0001000000107ab9 */ /* 0x000fe20000000800 */
[----:B------:R-:W-:Y:S01]  /*cc70*/  @UP3 ULDC UR27, c[0x0][0x384] ;  /* 0x0000e100001b3ab9 */ /* 0x000fe20000000800 */
[----:B------:R-:W-:Y:S01]  /*cc80*/  UIMAD UR16, UR54, UR9, UR16 ;  /* 0x00000009361072a4 */ /* 0x000fe2000f8e0210 */
[----:B------:R-:W-:Y:S01]  /*cc90*/  IMAD.U32 R17, RZ, RZ, UR52 ;  /* 0x00000034ff117e24 */ /* 0x000fe2000f8e00ff */
[----:B------:R-:W-:Y:S01]  /*cca0*/  @UP3 ULDC UR19, c[0x0][0x388] ;  /* 0x0000e20000133ab9 */ /* 0x000fe20000000800 */
[----:B0-----:R-:W-:Y:S01]  /*ccb0*/  USHF.L.U32 UR37, UR47, 0x8, URZ ;  /* 0x000000082f257899 */ /* 0x001fe2000800063f */
[----:B------:R-:W-:Y:S01]  /*ccc0*/  IMAD.U32 R18, RZ, RZ, UR53 ;  /* 0x00000035ff127e24 */ /* 0x000fe2000f8e00ff */
[----:B------:R-:W-:Y:S01]  /*ccd0*/  @UP3 ULEA UR26, UR47, 0x10, 0x8 ;  /* 0x000000102f1a3891 */ /* 0x000fe2000f8e403f */
[C---:B------:R-:W-:Y:S01]  /*cce0*/  ISETP.GT.AND P0, PT, R0.reuse, 0x1, PT ;  /* 0x000000010000780c */ /* 0x040fe20003f04270 */
[----:B------:R-:W-:Y:S01]  /*ccf0*/  UIADD3 UR56, UR37, 0x8, URZ ;  /* 0x0000000825387890 */ /* 0x000fe2000fffe03f */
[----:B------:R-:W-:Y:S01]  /*cd00*/  VIADD R0, R0, 0xffffffff ;  /* 0xffffffff00007836 */ /* 0x000fe20000000000 */
[----:B------:R-:W-:-:S02]  /*cd10*/  UIMAD.WIDE.U32 UR4, UR37, UR4, URZ ;  /* 0x00000004250472a5 */ /* 0x000fc4000f8e003f */
[----:B------:R-:W-:Y:S01]  /*cd20*/  UMOV UR11, UR37 ;  /* 0x00000025000b7c82 */ /* 0x000fe20008000000 */
[----:B------:R-:W-:Y:S02]  /*cd30*/  UIMAD.WIDE.U32 UR6, UR56, UR6, URZ ;  /* 0x00000006380672a5 */ /* 0x000fe4000f8e003f */
[----:B------:R-:W-:Y:S01]  /*cd40*/  @UP3 USHF.R.U32.HI UR11, URZ, UR8, UR5 ;  /* 0x000000083f0b3299 */ /* 0x000fe20008011605 */
[----:B------:R-:W-:Y:S02]  /*cd50*/  UMOV UR20, UR56 ;  /* 0x0000003800147c82 */ /* 0x000fe40008000000 */
[----:B------:R-:W-:Y:S01]  /*cd60*/  @UP0 ULDC.64 UR4, c[0x0][0x390] ;  /* 0x0000e40000040ab9 */ /* 0x000fe20000000a00 */
[----:B------:R-:W-:Y:S02]  /*cd70*/  @UP3 USHF.R.U32.HI UR20, URZ, UR12, UR7 ;  /* 0x0000000c3f143299 */ /* 0x000fe40008011607 */
[----:B------:R-:W-:Y:S01]  /*cd80*/  UIMAD.WIDE.U32 UR22, UR11, UR4, URZ ;  /* 0x000000040b1672a5 */ /* 0x000fe2000f8e003f */
[----:B------:R-:W-:Y:S01]  /*cd90*/  @UP0 ULDC.64 UR6, c[0x0][0x390] ;  /* 0x0000e40000060ab9 */ /* 0x000fe20000000a00 */
[----:B------:R-:W-:Y:S01]  /*cda0*/  UMOV UR18, UR11 ;  /* 0x0000000b00127c82 */ /* 0x000fe20008000000 */
[----:B------:R-:W-:-:S02]  /*cdb0*/  UIMAD.WIDE.U32 UR12, UR20, UR6, URZ ;  /* 0x00000006140c72a5 */ /* 0x000fc4000f8e003f */
[----:B------:R-:W-:Y:S01]  /*cdc0*/  @UP0 USHF.R.U32.HI UR18, URZ, UR5, UR23 ;  /* 0x000000053f120299 */ /* 0x000fe20008011617 */
[----:B------:R-:W-:Y:S02]  /*cdd0*/  UMOV UR17, UR20 ;  /* 0x0000001400117c82 */ /* 0x000fe40008000000 */
[----:B------:R-:W-:Y:S01]  /*cde0*/  UMOV UR23, UR37 ;  /* 0x0000002500177c82 */ /* 0x000fe20008000000 */
[----:B------:R-:W-:Y:S02]  /*cdf0*/  @UP3 ULEA UR12, UR47, 0x18, 0x8 ;  /* 0x000000182f0c3891 */ /* 0x000fe4000f8e403f */
[----:B------:R-:W-:Y:S02]  /*ce00*/  ULOP3.LUT UR46, UR23, 0x18, URZ, 0xfc, !UPT ;  /* 0x00000018172e7892 */ /* 0x000fe4000f8efc3f */
[----:B------:R-:W-:Y:S02]  /*ce10*/  @UP0 USHF.R.U32.HI UR17, URZ, UR7, UR13 ;  /* 0x000000073f110299 */ /* 0x000fe4000801160d */
[----:B------:R-:W-:Y:S01]  /*ce20*/  ULOP3.LUT UR38, UR23, 0x10, URZ, 0xfc, !UPT ;  /* 0x0000001017267892 */ /* 0x000fe2000f8efc3f */
[----:B------:R-:W-:-:S02]  /*ce30*/  @UP3 ULDC UR13, c[0x0][0x384] ;  /* 0x0000e100000d3ab9 */ /* 0x000fc40000000800 */
[----:B------:R-:W-:Y:S01]  /*ce40*/  UMOV UR30, UR46 ;  /* 0x0000002e001e7c82 */ /* 0x000fe20008000000 */
[----:B------:R-:W-:Y:S01]  /*ce50*/  UIMAD.WIDE.U32 UR12, UR12, UR13, URZ ;  /* 0x0000000d0c0c72a5 */ /* 0x000fe2000f8e003f */
[----:B------:R-:W-:Y:S01]  /*ce60*/  @UP0 ULDC.64 UR8, c[0x0][0x390] ;  /* 0x0000e40000080ab9 */ /* 0x000fe20000000a00 */
[----:B------:R-:W-:Y:S02]  /*ce70*/  @UP3 ULEA UR4, UR47, 0x20, 0x8 ;  /* 0x000000202f043891 */ /* 0x000fe4000f8e403f */
[----:B------:R-:W-:Y:S02]  /*ce80*/  @UP3 USHF.R.U32.HI UR30, URZ, UR21, UR13 ;  /* 0x000000153f1e3299 */ /* 0x000fe4000801160d */
[----:B------:R-:W-:Y:S02]  /*ce90*/  ULOP3.LUT UR48, UR23, 0x20, URZ, 0xfc, !UPT ;  /* 0x0000002017307892 */ /* 0x000fe4000f8efc3f */
[----:B------:R-:W-:Y:S02]  /*cea0*/  UIMAD.WIDE.U32 UR26, UR26, UR27, URZ ;  /* 0x0000001b1a1a72a5 */ /* 0x000fe4000f8e003f */
[----:B------:R-:W-:Y:S01]  /*ceb0*/  UIMAD.WIDE.U32 UR12, UR30, UR8, URZ ;  /* 0x000000081e0c72a5 */ /* 0x000fe2000f8e003f */
[----:B------:R-:W-:Y:S01]  /*cec0*/  @UP3 ULDC UR5, c[0x0][0x384] ;  /* 0x0000e10000053ab9 */ /* 0x000fe20000000800 */
[----:B------:R-:W-:Y:S01]  /*ced0*/  UMOV UR44, UR38 ;  /* 0x00000026002c7c82 */ /* 0x000fe20008000000 */
[----:B------:R-:W-:-:S02]  /*cee0*/  UIMAD.WIDE.U32 UR4, UR4, UR5, URZ ;  /* 0x00000005040472a5 */ /* 0x000fc4000f8e003f */
[----:B------:R-:W-:Y:S01]  /*cef0*/  @UP3 USHF.R.U32.HI UR44, URZ, UR19, UR27 ;  /* 0x000000133f2c3299 */ /* 0x000fe2000801161b */
[----:B------:R-:W-:Y:S01]  /*cf00*/  @UP3 ULDC UR22, c[0x0][0x388] ;  /* 0x0000e20000163ab9 */ /* 0x000fe20000000800 */
[----:B------:R-:W-:Y:S01]  /*cf10*/  @UP0 ULDC.64 UR24, c[0x0][0x390] ;  /* 0x0000e40000180ab9 */ /* 0x000fe20000000a00 */
[----:B------:R-:W-:Y:S01]  /*cf20*/  UMOV UR36, UR30 ;  /* 0x0000001e00247c82 */ /* 0x000fe20008000000 */
[----:B------:R-:W-:Y:S02]  /*cf30*/  @UP3 ULEA UR12, UR47, 0x30, 0x8 ;  /* 0x000000302f0c3891 */ /* 0x000fe4000f8e403f */
[----:B------:R-:W-:Y:S01]  /*cf40*/  ULOP3.LUT UR51, UR23, 0x30, URZ, 0xfc, !UPT ;  /* 0x0000003017337892 */ /* 0x000fe2000f8efc3f */
[----:B------:R-:W-:Y:S01]  /*cf50*/  UMOV UR32, UR48 ;  /* 0x0000003000207c82 */ /* 0x000fe20008000000 */
[----:B------:R-:W-:Y:S02]  /*cf60*/  @UP0 USHF.R.U32.HI UR36, URZ, UR9, UR13 ;  /* 0x000000093f240299 */ /* 0x000fe4000801160d */
[----:B------:R-:W-:-:S02]  /*cf70*/  UIMAD.WIDE.U32 UR26, UR44, UR24, URZ ;  /* 0x000000182c1a72a5 */ /* 0x000fc4000f8e003f */
[----:B------:R-:W-:Y:S01]  /*cf80*/  @UP3 USHF.R.U32.HI UR32, URZ, UR22, UR5 ;  /* 0x000000163f203299 */ /* 0x000fe20008011605 */
[----:B------:R-:W-:Y:S01]  /*cf90*/  @UP3 ULDC UR13, c[0x0][0x384] ;  /* 0x0000e100000d3ab9 */ /* 0x000fe20000000800 */
[----:B------:R-:W-:Y:S01]  /*cfa0*/  @UP0 ULDC.64 UR6, c[0x0][0x390] ;  /* 0x0000e40000060ab9 */ /* 0x000fe20000000a00 */
[----:B------:R-:W-:Y:S01]  /*cfb0*/  UIMAD.WIDE.U32 UR12, UR12, UR13, URZ ;  /* 0x0000000d0c0c72a5 */ /* 0x000fe2000f8e003f */
[----:B------:R-:W-:Y:S01]  /*cfc0*/  UMOV UR45, UR44 ;  /* 0x0000002c002d7c82 */ /* 0x000fe20008000000 */
[----:B------:R-:W-:Y:S02]  /*cfd0*/  UIMAD.WIDE.U32 UR4, UR32, UR6, URZ ;  /* 0x00000006200472a5 */ /* 0x000fe4000f8e003f */
[----:B------:R-:W-:Y:S01]  /*cfe0*/  @UP0 USHF.R.U32.HI UR45, URZ, UR25, UR27 ;  /* 0x000000193f2d0299 */ /* 0x000fe2000801161b */
[----:B------:R-:W-:Y:S01]  /*cff0*/  @UP3 ULDC UR21, c[0x0][0x388] ;  /* 0x0000e20000153ab9 */ /* 0x000fe20000000800 */
[----:B------:R-:W-:Y:S01]  /*d000*/  ULDC UR31, c[0x0][0x398] ;  /* 0x0000e600001f7ab9 */ /* 0x000fe20000000800 */
[----:B------:R-:W-:Y:S01]  /*d010*/  UMOV UR25, UR51 ;  /* 0x0000003300197c82 */ /* 0x000fe20008000000 */
[----:B------:R-:W-:-:S02]  /*d020*/  @UP3 USHF.R.U32.HI UR25, URZ, UR21, UR13 ;  /* 0x000000153f193299 */ /* 0x000fc4000801160d */
[----:B------:R-:W-:Y:S01]  /*d030*/  UISETP.NE.AND UP1, UPT, UR31, 0x1, UPT ;  /* 0x000000011f00788c */ /* 0x000fe2000bf25270 */
[----:B------:R-:W-:Y:S01]  /*d040*/  UMOV UR33, UR32 ;  /* 0x0000002000217c82 */ /* 0x000fe20008000000 */
[----:B------:R-:W-:Y:S02]  /*d050*/  @UP3 ULEA UR6, UR47, 0x28, 0x8 ;  /* 0x000000282f063891 */ /* 0x000fe4000f8e403f */
[----:B------:R-:W-:Y:S02]  /*d060*/  ULOP3.LUT UR50, UR23, 0x28, URZ, 0xfc, !UPT ;  /* 0x0000002817327892 */ /* 0x000fe4000f8efc3f */
[----:B------:R-:W-:Y:S01]  /*d070*/  @UP0 USHF.R.U32.HI UR33, URZ, UR7, UR5 ;  /* 0x000000073f210299 */ /* 0x000fe20008011605 */
[----:B------:R-:W-:Y:S02]  /*d080*/  @UP0 ULDC.64 UR8, c[0x0][0x390] ;  /* 0x0000e40000080ab9 */ /* 0x000fe40000000a00 */
[----:B------:R-:W-:Y:S01]  /*d090*/  @UP3 ULDC UR7, c[0x0][0x384] ;  /* 0x0000e10000073ab9 */ /* 0x000fe20000000800 */
[----:B------:R-:W-:-:S02]  /*d0a0*/  UIMAD.WIDE.U32 UR12, UR25, UR8, URZ ;  /* 0x00000008190c72a5 */ /* 0x000fc4000f8e003f */
[----:B------:R-:W-:Y:S02]  /*d0b0*/  UIMAD.WIDE.U32 UR6, UR6, UR7, URZ ;  /* 0x00000007060672a5 */ /* 0x000fe4000f8e003f */
[----:B------:R-:W-:Y:S02]  /*d0c0*/  @UP3 ULEA UR34, UR47, 0x38, 0x8 ;  /* 0x000000382f223891 */ /* 0x000fe4000f8e403f */
[----:B------:R-:W-:Y:S01]  /*d0d0*/  ULOP3.LUT UR61, UR23, 0x38, URZ, 0xfc, !UPT ;  /* 0x00000038173d7892 */ /* 0x000fe2000f8efc3f */
[----:B------:R-:W-:Y:S01]  /*d0e0*/  @UP3 ULDC UR22, c[0x0][0x388] ;  /* 0x0000e20000163ab9 */ /* 0x000fe20000000800 */
[----:B------:R-:W-:Y:S01]  /*d0f0*/  @UP3 ULDC UR35, c[0x0][0x384] ;  /* 0x0000e10000233ab9 */ /* 0x000fe20000000800 */
[----:B------:R-:W-:Y:S01]  /*d100*/  UMOV UR27, UR50 ;  /* 0x00000032001b7c82 */ /* 0x000fe20008000000 */
[----:B------:R-:W-:Y:S02]  /*d110*/  @UP3 USHF.R.U32.HI UR27, URZ, UR22, UR7 ;  /* 0x000000163f1b3299 */ /* 0x000fe40008011607 */
[----:B------:R-:W-:Y:S01]  /*d120*/  UIMAD.WIDE.U32 UR34, UR34, UR35, URZ ;  /* 0x00000023222272a5 */ /* 0x000fe2000f8e003f */
[----:B------:R-:W-:Y:S01]  /*d130*/  @UP0 ULDC.64 UR4, c[0x0][0x390] ;  /* 0x0000e40000040ab9 */ /* 0x000fe20000000a00 */
[----:B------:R-:W-:Y:S01]  /*d140*/  UMOV UR24, UR25 ;  /* 0x0000001900187c82 */ /* 0x000fe20008000000 */
[----:B------:R-:W-:Y:S01]  /*d150*/  @UP1 ULDC UR12, c[0x0][0x39c] ;  /* 0x0000e700000c1ab9 */ /* 0x000fe20000000800 */
[----:B------:R-:W-:Y:S01]  /*d160*/  @UP3 ULDC UR19, c[0x0][0x388] ;  /* 0x0000e20000133ab9 */ /* 0x000fe20000000800 */
[----:B------:R-:W-:Y:S01]  /*d170*/  @UP0 USHF.R.U32.HI UR24, URZ, UR9, UR13 ;  /* 0x000000093f180299 */ /* 0x000fe2000801160d */
[----:B------:R-:W-:Y:S01]  /*d180*/  UMOV UR29, UR61 ;  /* 0x0000003d001d7c82 */ /* 0x000fe20008000000 */
[----:B------:R-:W-:-:S02]  /*d190*/  UIMAD.WIDE.U32 UR6, UR27, UR4, URZ ;  /* 0x000000041b0672a5 */ /* 0x000fc4000f8e003f */
[----:B------:R-:W-:Y:S02]  /*d1a0*/  UIMAD.WIDE.U32 UR12, UR18, UR12, URZ ;  /* 0x0000000c120c72a5 */ /* 0x000fe4000f8e003f */
[----:B------:R-:W-:Y:S02]  /*d1b0*/  @UP3 USHF.R.U32.HI UR29, URZ, UR19, UR35 ;  /* 0x000000133f1d3299 */ /* 0x000fe40008011623 */
[----:B------:R-:W-:Y:S01]  /*d1c0*/  ULEA UR43, UR14, UR43, 0x5 ;  /* 0x0000002b0e2b7291 */ /* 0x000fe2000f8e283f */
[----:B------:R-:W-:Y:S01]  /*d1d0*/  @UP1 ULDC UR19, c[0x0][0x3a0] ;  /* 0x0000e80000131ab9 */ /* 0x000fe20000000800 */
[----:B------:R-:W-:Y:S01]  /*d1e0*/  UMOV UR28, UR27 ;  /* 0x0000001b001c7c82 */ /* 0x000fe20008000000 */
[----:B------:R-:W-:Y:S01]  /*d1f0*/  UMOV UR14, UR18 ;  /* 0x00000012000e7c82 */ /* 0x000fe20008000000 */
[----:B------:R-:W-:Y:S02]  /*d200*/  @UP0 USHF.R.U32.HI UR28, URZ, UR5, UR7 ;  /* 0x000000053f1c0299 */ /* 0x000fe40008011607 */
[----:B------:R-:W-:Y:S01]  /*d210*/  @UP1 USHF.R.U32.HI UR14, URZ, UR19, UR13 ;  /* 0x000000133f0e1299 */ /* 0x000fe2000801160d */
[----:B------:R-:W-:Y:S01]  /*d220*/  @UP0 ULDC.64 UR4, c[0x0][0x390] ;  /* 0x0000e40000040ab9 */ /* 0x000fe20000000a00 */
[----:B------:R-:W-:-:S02]  /*d230*/  UIADD3 UR12, -UR11, URZ, URZ ;  /* 0x0000003f0b0c7290 */ /* 0x000fc4000fffe13f */
[----:B------:R-:W-:Y:S02]  /*d240*/  UIMAD.WIDE.U32 UR6, UR29, UR4, URZ ;  /* 0x000000041d0672a5 */ /* 0x000fe4000f8e003f */
[----:B------:R-:W-:Y:S02]  /*d250*/  UIADD3 UR19, -UR18, URZ, URZ ;  /* 0x0000003f12137290 */ /* 0x000fe4000fffe13f */
[----:B------:R-:W-:Y:S01]  /*d260*/  UIADD3 UR13, -UR14, URZ, URZ ;  /* 0x0000003f0e0d7290 */ /* 0x000fe2000fffe13f */
[----:B------:R-:W-:Y:S01]  /*d270*/  ULDC.64 UR58, c[0x0][0x198] ;  /* 0x00006600003a7ab9 */ /* 0x000fe20000000a00 */
[----:B------:R-:W-:Y:S01]  /*d280*/  UMOV UR26, UR29 ;  /* 0x0000001d001a7c82 */ /* 0x000fe20008000000 */
[----:B------:R-:W-:Y:S02]  /*d290*/  UIMAD UR12, UR15, UR12, UR37 ;  /* 0x0000000c0f0c72a4 */ /* 0x000fe4000f8e0225 */
[----:B------:R-:W-:Y:S02]  /*d2a0*/  @UP0 USHF.R.U32.HI UR26, URZ, UR5, UR7 ;  /* 0x000000053f1a0299 */ /* 0x000fe40008011607 */
[----:B------:R-:W-:-:S02]  /*d2b0*/  UIADD3 UR40, UP2, UR58, 0xf0, URZ ;  /* 0x000000f03a287890 */ /* 0x000fc4000ff5e03f */
[----:B------:R-:W-:Y:S02]  /*d2c0*/  UIMAD UR19, UR39, UR19, UR11 ;  /* 0x00000013271372a4 */ /* 0x000fe4000f8e020b */
[----:B------:R-:W-:Y:S02]  /*d2d0*/  UIMAD UR13, UR31, UR13, UR18 ;  /* 0x0000000d1f0d72a4 */ /* 0x000fe4000f8e0212 */
[----:B------:R-:W-:Y:S01]  /*d2e0*/  ULEA UR43, UR16, UR43, 0xa ;  /* 0x0000002b102b7291 */ /* 0x000fe2000f8e503f */
[----:B------:R-:W-:Y:S01]  /*d2f0*/  ULDC UR49, c[0x0][0x3ec] ;  /* 0x0000fb0000317ab9 */ /* 0x000fe20000000800 */
[----:B------:R-:W-:Y:S01]  /*d300*/  ULDC.64 UR4, c[0x0][0x3c0] ;  /* 0x0000f00000047ab9 */ /* 0x000fe20000000a00 */
[----:B------:R-:W-:Y:S01]  /*d310*/  ULDC.64 UR6, c[0x0][0x3f0] ;  /* 0x0000fc0000067ab9 */ /* 0x000fe20000000a00 */
[----:B------:R-:W-:Y:S02]  /*d320*/  UIADD3 UR9, UR10, 0x28000, URZ ;  /* 0x000280000a097890 */ /* 0x000fe4000fffe03f */
[----:B------:R-:W-:-:S02]  /*d330*/  UIMAD UR11, UR12, UR4, UR49 ;  /* 0x000000040c0b72a4 */ /* 0x000fc4000f8e0231 */
[----:B------:R-:W-:Y:S02]  /*d340*/  USHF.L.U32 UR10, UR55, 0x6, URZ ;  /* 0x00000006370a7899 */ /* 0x000fe4000800063f */
[----:B------:R-:W-:Y:S02]  /*d350*/  ULEA UR8, UR57, UR60, 0x10 ;  /* 0x0000003c39087291 */ /* 0x000fe4000f8e803f */
[----:B------:R-:W-:Y:S02]  /*d360*/  UIADD3.X UR41, URZ, UR59, URZ, UP2, !UPT ;  /* 0x0000003b3f297290 */ /* 0x000fe400097fe43f */
[----:B------:R-:W-:Y:S02]  /*d370*/  UIMAD UR12, UR19, UR5, UR6 ;  /* 0x00000005130c72a4 */ /* 0x000fe4000f8e0206 */
[----:B------:R-:W-:Y:S02]  /*d380*/  UIMAD UR13, UR13, UR42, UR7 ;  /* 0x0000002a0d0d72a4 */ /* 0x000fe4000f8e0207 */
[----:B------:R-:W-:Y:S01]  /*d390*/  UPRMT UR43, UR43, 0x5410, URZ ;  /* 0x000054102b2b7896 */ /* 0x000fe2000800003f */
[----:B------:R-:W-:Y:S01]  /*d3a0*/  @UP1 ULDC UR18, c[0x0][0x39c] ;  /* 0x0000e70000121ab9 */ /* 0x000fe20000000800 */
[----:B------:R-:W-:-:S02]  /*d3b0*/  @UP3 ULEA UR21, UR47, 0x40, 0x8 ;  /* 0x000000402f153891 */ /* 0x000fc4000f8e403f */
[----:B------:R-:W-:Y:S01]  /*d3c0*/  UIMAD.WIDE.U32 UR18, UR17, UR18, URZ ;  /* 0x00000012111272a5 */ /* 0x000fe2000f8e003f */
[----:B------:R-:W-:Y:S01]  /*d3d0*/  @UP3 ULDC UR22, c[0x0][0x384] ;  /* 0x0000e10000163ab9 */ /* 0x000fe20000000800 */
[----:B------:R-:W-:-:S03]  /*d3e0*/  ULOP3.LUT UR60, UR23, 0x40, URZ, 0xfc, !UPT ;  /* 0x00000040173c7892 */ /* 0x000fc6000f8efc3f */
[----:B------:R0:W-:Y:S01]  /*d3f0*/  UTMALDG.5D.IM2COL [UR8], [UR40], UR43 ;  /* 0x00000008280073b4 */ /* 0x0001e2000806002b */
[----:B------:R-:W-:Y:S01]  /*d400*/  UIADD3 UR16, UR8, 0x800, URZ ;  /* 0x0000080008107890 */ /* 0x000fe2000fffe03f */
[----:B------:R-:W-:Y:S01]  /*d410*/  @UP3 ULDC UR18, c[0x0][0x388] ;  /* 0x0000e20000123ab9 */ /* 0x000fe20000000800 */
[----:B------:R-:W-:Y:S01]  /*d420*/  ULOP3.LUT UR59, UR23, 0x48, URZ, 0xfc, !UPT ;  /* 0x00000048173b7892 */ /* 0x000fe2000f8efc3f */
[----:B------:R-:W-:Y:S01]  /*d430*/  UMOV UR37, UR60 ;  /* 0x0000003c00257c82 */ /* 0x000fe20008000000 */
[----:B------:R-:W-:Y:S01]  /*d440*/  ULOP3.LUT UR58, UR23, 0x50, URZ, 0xfc, !UPT ;  /* 0x00000050173a7892 */ /* 0x000fe2000f8efc3f */
[----:B0-----:R-:W-:Y:S01]  /*d450*/  @UP1 ULDC UR11, c[0x0][0x3a0] ;  /* 0x0000e800000b1ab9 */ /* 0x001fe20000000800 */
[----:B------:R-:W-:Y:S02]  /*d460*/  UIMAD.WIDE.U32 UR12, UR21, UR22, URZ ;  /* 0x00000016150c72a5 */ /* 0x000fe4000f8e003f */
[----:B------:R-:W-:Y:S02]  /*d470*/  UIADD3 UR12, -UR17, URZ, URZ ;  /* 0x0000003f110c7290 */ /* 0x000fe4000fffe13f */
[----:B------:R-:W-:Y:S01]  /*d480*/  UMOV UR22, UR17 ;  /* 0x0000001100167c82 */ /* 0x000fe20008000000 */
[----:B------:R-:W-:-:S02]  /*d490*/  @UP1 USHF.R.U32.HI UR22, URZ, UR11, UR19 ;  /* 0x0000000b3f161299 */ /* 0x000fc40008011613 */
[----:B------:R-:W-:Y:S02]  /*d4a0*/  ULOP3.LUT UR11, UR23, 0x8, URZ, 0xfc, !UPT ;  /* 0x00000008170b7892 */ /* 0x000fe4000f8efc3f */
[----:B------:R-:W-:Y:S02]  /*d4b0*/  UIADD3 UR21, -UR22, URZ, URZ ;  /* 0x0000003f16157290 */ /* 0x000fe4000fffe13f */
[----:B------:R-:W-:Y:S02]  /*d4c0*/  UIADD3 UR14, -UR20, URZ, URZ ;  /* 0x0000003f140e7290 */ /* 0x000fe4000fffe13f */
[----:B------:R-:W-:Y:S02]  /*d4d0*/  UIMAD UR20, UR39, UR12, UR20 ;  /* 0x0000000c271472a4 */ /* 0x000fe4000f8e0214 */
[----:B------:R-:W-:Y:S02]  /*d4e0*/  UIMAD UR21, UR31, UR21, UR17 ;  /* 0x000000151f1572a4 */ /* 0x000fe4000f8e0211 */
[----:B------:R-:W-:-:S02]  /*d4f0*/  UIMAD UR11, UR15, UR14, UR11 ;  /* 0x0000000e0f0b72a4 */ /* 0x000fc4000f8e020b */
[----:B------:R-:W-:Y:S02]  /*d500*/  @UP3 USHF.R.U32.HI UR37, URZ, UR18, UR13 ;  /* 0x000000123f253299 */ /* 0x000fe4000801160d */
[----:B------:R-:W-:Y:S02]  /*d510*/  UIMAD UR19, UR11, UR4, UR49 ;  /* 0x000000040b1372a4 */ /* 0x000fe4000f8e0231 */
[----:B------:R-:W-:Y:S02]  /*d520*/  UIMAD UR20, UR20, UR5, UR6 ;  /* 0x00000005141472a4 */ /* 0x000fe4000f8e0206 */
[----:B------:R-:W-:Y:S01]  /*d530*/  UIMAD UR21, UR21, UR42, UR7 ;  /* 0x0000002a151572a4 */ /* 0x000fe2000f8e0207 */
[----:B------:R-:W-:Y:S01]  /*d540*/  @UP0 ULDC.64 UR12, c[0x0][0x390] ;  /* 0x0000e400000c0ab9 */ /* 0x000fe20000000a00 */
[----:B------:R-:W-:Y:S01]  /*d550*/  UMOV UR11, UR37 ;  /* 0x00000025000b7c82 */ /* 0x000fe20008000000 */
[----:B------:R-:W-:Y:S01]  /*d560*/  UIMAD.WIDE.U32 UR34, UR37, UR12, URZ ;  /* 0x0000000c252272a5 */ /* 0x000fe2000f8e003f */
[----:B------:R-:W-:Y:S01]  /*d570*/  UMOV UR17, UR9 ;  /* 0x0000000900117c82 */ /* 0x000fe20008000000 */
[----:B------:R-:W-:-:S02]  /*d580*/  UMOV UR18, UR10 ;  /* 0x0000000a00127c82 */ /* 0x000fc40008000000 */
[----:B------:R-:W-:Y:S02]  /*d590*/  @UP0 USHF.R.U32.HI UR11, URZ, UR13, UR35 ;  /* 0x0000000d3f0b0299 */ /* 0x000fe40008011623 */
[----:B------:R0:W-:Y:S01]  /*d5a0*/  UTMALDG.5D.IM2COL [UR16], [UR40], UR43 ;  /* 0x00000010280073b4 */ /* 0x0001e2000806002b */
[----:B------:R-:W-:Y:S01]  /*d5b0*/  @UP1 ULDC UR14, c[0x0][0x3a0] ;  /* 0x0000e800000e1ab9 */ /* 0x000fe20000000800 */
[----:B------:R-:W-:Y:S01]  /*d5c0*/  @UP1 ULDC UR13, c[0x0][0x39c] ;  /* 0x0000e700000d1ab9 */ /* 0x000fe20000000800 */
[----:B------:R-:W-:Y:S01]  /*d5d0*/  @UP3 ULEA UR12, UR47, 0x48, 0x8 ;  /* 0x000000482f0c3891 */ /* 0x000fe2000f8e403f */
[----:B------:R-:W-:Y:S02]  /*d5e0*/  UMOV UR49, UR59 ;  /* 0x0000003b00317c82 */ /* 0x000fe40008000000 */
[----:B------:R-:W-:Y:S01]  /*d5f0*/  UMOV UR47, UR58 ;  /* 0x0000003a002f7c82 */ /* 0x000fe20008000000 */
[----:B0-----:R-:W-:Y:S02]  /*d600*/  UIMAD.WIDE.U32 UR16, UR45, UR13, URZ ;  /* 0x0000000d2d1072a5 */ /* 0x001fe4000f8e003f */
[----:B------:R-:W-:Y:S01]  /*d610*/  UMOV UR22, UR45 ;  /* 0x0000002d00167c82 */ /* 0x000fe20008000000 */
[----:B------:R-:W-:Y:S01]  /*d620*/  @UP3 ULDC UR13, c[0x0][0x384] ;  /* 0x0000e100000d3ab9 */ /* 0x000fe20000000800 */
[----:B------:R-:W-:-:S02]  /*d630*/  UIADD3 UR20, -UR45, URZ, URZ ;  /* 0x0000003f2d147290 */ /* 0x000fc4000fffe13f */
[----:B------:R-:W-:Y:S01]  /*d640*/  UIMAD.WIDE.U32 UR12, UR12, UR13, URZ ;  /* 0x0000000d0c0c72a5 */ /* 0x000fe2000f8e003f */
[----:B------:R-:W-:Y:S01]  /*d650*/  @UP1 UMOV UR34, UR17 ;  /* 0x0000001100221c82 */ /* 0x000fe20008000000 */
[----:B------:R-:W-:Y:S02]  /*d660*/  UIMAD UR20, UR39, UR20, UR44 ;  /* 0x00000014271472a4 */ /* 0x000fe4000f8e022c */
[----:B------:R-:W-:Y:S02]  /*d670*/  @UP1 USHF.R.U32.HI UR22, URZ, UR14, UR34 ;  /* 0x0000000e3f161299 */ /* 0x000fe40008011622 */
[----:B------:R-:W-:Y:S02]  /*d680*/  UIADD3 UR16, UR8, 0x1000, URZ ;  /* 0x0000100008107890 */ /* 0x000fe4000fffe03f */
[----:B------:R-:W-:Y:S01]  /*d690*/  UIADD3 UR21, -UR22, URZ, URZ ;  /* 0x0000003f16157290 */ /* 0x000fe2000fffe13f */
[----:B------:R-:W-:Y:S01]  /*d6a0*/  @UP3 ULDC UR14, c[0x0][0x388] ;  /* 0x0000e200000e3ab9 */ /* 0x000fe20000000800 */
[----:B------:R-:W-:-:S02]  /*d6b0*/  UIMAD UR20, UR20, UR5, UR6 ;  /* 0x00000005141472a4 */ /* 0x000fc4000f8e0206 */
[----:B------:R-:W-:Y:S01]  /*d6c0*/  UIMAD UR21, UR31, UR21, UR45 ;  /* 0x000000151f1572a4 */ /* 0x000fe2000f8e022d */
[----:B------:R-:W0:Y:S01]  /*d6d0*/  S2UR UR45, SR_CTAID.X ;  /* 0x00000000002d79c3 */ /* 0x000e220000002500 */
[----:B------:R-:W-:Y:S02]  /*d6e0*/  @UP3 USHF.R.U32.HI UR49, URZ, UR14, UR13 ;  /* 0x0000000e3f313299 */ /* 0x000fe4000801160d */
[----:B------:R-:W-:Y:S02]  /*d6f0*/  UIADD3 UR14, -UR44, URZ, URZ ;  /* 0x0000003f2c0e7290 */ /* 0x000fe4000fffe13f */
[----:B------:R-:W-:Y:S02]  /*d700*/  UIMAD UR21, UR21, UR42, UR7 ;  /* 0x0000002a151572a4 */ /* 0x000fe4000f8e0207 */
[----:B------:R-:W-:Y:S01]  /*d710*/  UIMAD UR14, UR15, UR14, UR38 ;  /* 0x0000000e0f0e72a4 */ /* 0x000fe2000f8e0226 */
[----:B------:R-:W-:Y:S01]  /*d720*/  ULDC UR44, c[0x0][0x3ec] ;  /* 0x0000fb00002c7ab9 */ /* 0x000fe20000000800 */
[----:B------:R-:W-:-:S02]  /*d730*/  @UP0 ULDC.64 UR12, c[0x0][0x390] ;  /* 0x0000e400000c0ab9 */ /* 0x000fc40000000a00 */
[----:B------:R-:W-:Y:S02]  /*d740*/  UIMAD UR19, UR14, UR4, UR44 ;  /* 0x000000040e1372a4 */ /* 0x000fe4000f8e022c */
[----:B------:R-:W-:Y:S02]  /*d750*/  UIMAD.WIDE.U32 UR34, UR49, UR12, URZ ;  /* 0x0000000c312272a5 */ /* 0x000fe4000f8e003f */
[----:B------:R-:W-:Y:S01]  /*d760*/  UMOV UR14, UR49 ;  /* 0x00000031000e7c82 */ /* 0x000fe20008000000 */
[----:B------:R-:W-:Y:S01]  /*d770*/  UMOV UR17, UR9 ;  /* 0x0000000900117c82 */ /* 0x000fe20008000000 */
[----:B------:R-:W-:-:S03]  /*d780*/  @UP0 USHF.R.U32.HI UR14, URZ, UR13, UR35 ;  /* 0x0000000d3f0e0299 */ /* 0x000fc60008011623 */
[----:B------:R-:W-:Y:S01]  /*d790*/  @UP1 ULDC UR13, c[0x0][0x39c] ;  /* 0x0000e700000d1ab9 */ /* 0x000fe20000000800 */
[----:B------:R1:W-:Y:S01]  /*d7a0*/  UTMALDG.5D.IM2COL [UR16], [UR40], UR43 ;  /* 0x00000010280073b4 */ /* 0x0003e2000806002b */
[----:B------:R-:W-:Y:S01]  /*d7b0*/  @UP1 ULDC UR34, c[0x0][0x3a0] ;  /* 0x0000e80000221ab9 */ /* 0x000fe20000000800 */
[----:B0-----:R-:W-:Y:S02]  /*d7c0*/  @UP3 ULEA UR12, UR45, 0x50, 0x8 ;  /* 0x000000502d0c3891 */ /* 0x001fe4000f8e403f */
[----:B-1----:R-:W-:Y:S02]  /*d7d0*/  UIMAD.WIDE.U32 UR16, UR36, UR13, URZ ;  /* 0x0000000d241072a5 */ /* 0x002fe4000f8e003f */
[----:B------:R-:W-:Y:S01]  /*d7e0*/  UMOV UR22, UR36 ;  /* 0x0000002400167c82 */ /* 0x000fe20008000000 */
[----:B------:R-:W-:Y:S01]  /*d7f0*/  @UP3 ULDC UR13, c[0x0][0x384] ;  /* 0x0000e100000d3ab9 */ /* 0x000fe20000000800 */
[----:B------:R-:W-:Y:S02]  /*d800*/  UIADD3 UR20, -UR36, URZ, URZ ;  /* 0x0000003f24147290 */ /* 0x000fe4000fffe13f */
[----:B------:R-:W-:Y:S01]  /*d810*/  UIMAD.WIDE.U32 UR12, UR12, UR13, URZ ;  /* 0x0000000d0c0c72a5 */ /* 0x000fe2000f8e003f */
[----:B------:R-:W-:Y:S01]  /*d820*/  @UP1 UMOV UR35, UR17 ;  /* 0x0000001100231c82 */ /* 0x000fe20008000000 */
[----:B------:R-:W-:Y:S01]  /*d830*/  @UP3 ULDC UR17, c[0x0][0x388] ;  /* 0x0000e20000113ab9 */ /* 0x000fe20000000800 */
[----:B------:R-:W-:-:S02]  /*d840*/  @UP1 USHF.R.U32.HI UR22, URZ, UR34, UR35 ;  /* 0x000000223f161299 */ /* 0x000fc40008011623 */
[----:B------:R-:W-:Y:S02]  /*d850*/  @UP3 USHF.R.U32.HI UR47, URZ, UR17, UR13 ;  /* 0x000000113f2f3299 */ /* 0x000fe4000801160d */
[----:B------:R-:W-:Y:S02]  /*d860*/  UIADD3 UR21, -UR22, URZ, URZ ;  /* 0x0000003f16157290 */ /* 0x000fe4000fffe13f */
[----:B------:R-:W-:Y:S02]  /*d870*/  UIADD3 UR17, -UR30, URZ, URZ ;  /* 0x0000003f1e117290 */ /* 0x000fe4000fffe13f */
[----:B------:R-:W-:Y:S02]  /*d880*/  UIMAD UR20, UR39, UR20, UR30 ;  /* 0x00000014271472a4 */ /* 0x000fe4000f8e021e */
[----:B------:R-:W-:Y:S02]  /*d890*/  UIMAD UR21, UR31, UR21, UR36 ;  /* 0x000000151f1572a4 */ /* 0x000fe4000f8e0224 */
[----:B------:R-:W-:-:S02]  /*d8a0*/  UIMAD UR17, UR15, UR17, UR46 ;  /* 0x000000110f1172a4 */ /* 0x000fc4000f8e022e */
[----:B------:R-:W-:Y:S02]  /*d8b0*/  UIADD3 UR16, UR8, 0x1800, URZ ;  /* 0x0000180008107890 */ /* 0x000fe4000fffe03f */
        /* <DEDUP_REMOVED lines=10> */
[----:B------:R-:W-:Y:S01]  /*d960*/  @UP3 ULEA UR12, UR45, 0x58, 0x8 ;  /* 0x000000582d0c3891 */ /* 0x000fe2000f8e403f */
[----:B------:R-:W-:Y:S01]  /*d970*/  @UP1 ULDC UR13, c[0x0][0x39c] ;  /* 0x0000e700000d1ab9 */ /* 0x000fe20000000800 */
[----:B------:R-:W-:Y:S01]  /*d980*/  ULOP3.LUT UR57, UR23, 0x58, URZ, 0xfc, !UPT ;  /* 0x0000005817397892 */ /* 0x000fe2000f8efc3f */
[----:B------:R-:W-:Y:S01]  /*d990*/  @UP1 ULDC UR34, c[0x0][0x3a0] ;  /* 0x0000e80000221ab9 */ /* 0x000fe20000000800 */
[----:B------:R-:W-:Y:S01]  /*d9a0*/  UMOV UR36, UR56 ;  /* 0x0000003800247c82 */ /* 0x000fe20008000000 */
[----:B------:R-:W-:Y:S01]  /*d9b0*/  ULOP3.LUT UR56, UR23, 0x60, URZ, 0xfc, !UPT ;  /* 0x0000006017387892 */ /* 0x000fe2000f8efc3f */
[----:B------:R-:W-:-:S03]  /*d9c0*/  UMOV UR46, UR44 ;  /* 0x0000002c002e7c82 */ /* 0x000fc60008000000 */
[----:B------:R-:W-:Y:S01]  /*d9d0*/  UMOV UR38, UR57 ;  /* 0x0000003900267c82 */ /* 0x000fe20008000000 */
[----:B0-----:R-:W-:Y:S02]  /*d9e0*/  UIMAD.WIDE.U32 UR16, UR33, UR13, URZ ;  /* 0x0000000d211072a5 */ /* 0x001fe4000f8e003f */
        /* <DEDUP_REMOVED lines=12> */
[----:B------:R-:W-:Y:S01]  /*dab0*/  UIMAD UR17, UR15, UR17, UR48 ;  /* 0x000000110f1172a4 */ /* 0x000fe2000f8e0230 */
[----:B------:R-:W-:-:S02]  /*dac0*/  @UP0 ULDC.64 UR12, c[0x0][0x390] ;  /* 0x0000e400000c0ab9 */ /* 0x000fc40000000a00 */
[----:B------:R-:W-:Y:S01]  /*dad0*/  ULDC UR48, c[0x0][0x3ec] ;  /* 0x0000fb0000307ab9 */ /* 0x000fe20000000800 */
[----:B------:R-:W-:Y:S02]  /*dae0*/  UIMAD.WIDE.U32 UR32, UR38, UR12, URZ ;  /* 0x0000000c262072a5 */ /* 0x000fe4000f8e003f */
[----:B------:R-:W-:Y:S02]  /*daf0*/  UIADD3 UR16, UR8, 0x2000, URZ ;  /* 0x0000200008107890 */ /* 0x000fe4000fffe03f */
[----:B------:R-:W-:Y:S02]  /*db00*/  UIMAD UR19, UR17, UR4, UR48 ;  /* 0x00000004111372a4 */ /* 0x000fe4000f8e0230 */
[----:B------:R-:W-:Y:S02]  /*db10*/  UIMAD UR20, UR20, UR5, UR6 ;  /* 0x00000005141472a4 */ /* 0x000fe4000f8e0206 */
[----:B------:R-:W-:Y:S01]  /*db20*/  UIMAD UR21, UR21, UR42, UR7 ;  /* 0x0000002a151572a4 */ /* 0x000fe2000f8e0207 */
[----:B------:R-:W-:Y:S01]  /*db30*/  UMOV UR32, UR38 ;  /* 0x0000002600207c82 */ /* 0x000fe20008000000 */
[----:B------:R-:W-:Y:S01]  /*db40*/  @UP0 USHF.R.U32.HI UR32, URZ, UR13, UR33 ;  /* 0x0000000d3f200299 */ /* 0x000fe20008011621 */
[----:B------:R-:W-:-:S02]  /*db50*/  UMOV UR17, UR9 ;  /* 0x0000000900117c82 */ /* 0x000fc40008000000 */
[----:B------:R-:W-:Y:S01]  /*db60*/  @UP1 ULDC UR13, c[0x0][0x39c] ;  /* 0x0000e700000d1ab9 */ /* 0x000fe20000000800 */
[----:B------:R-:W-:-:S03]  /*db70*/  @UP3 ULEA UR12, UR45, 0x60, 0x8 ;  /* 0x000000602d0c3891 */ /* 0x000fc6000f8e403f */
[----:B------:R0:W-:Y:S01]  /*db80*/  UTMALDG.5D.IM2COL [UR16], [UR40], UR43 ;  /* 0x00000010280073b4 */ /* 0x0001e2000806002b */
[----:B------:R-:W-:Y:S01]  /*db90*/  UMOV UR35, UR56 ;  /* 0x0000003800237c82 */ /* 0x000fe20008000000 */
[----:B------:R-:W-:Y:S01]  /*dba0*/  @UP1 ULDC UR33, c[0x0][0x3a0] ;  /* 0x0000e80000211ab9 */ /* 0x000fe20000000800 */
        /* <DEDUP_REMOVED lines=9> */
[----:B------:R-:W-:Y:S01]  /*dc40*/  UIADD3 UR21, -UR22, URZ, URZ ;  /* 0x0000003f16157290 */ /* 0x000fe2000fffe13f */
[----:B------:R-:W-:Y:S01]  /*dc50*/  @UP0 ULDC.64 UR12, c[0x0][0x390] ;  /* 0x0000e400000c0ab9 */ /* 0x000fe20000000a00 */
[----:B------:R-:W-:Y:S02]  /*dc60*/  UIADD3 UR17, -UR27, URZ, URZ ;  /* 0x0000003f1b117290 */ /* 0x000fe4000fffe13f */
[----:B------:R-:W-:Y:S02]  /*dc70*/  UIMAD.WIDE.U32 UR44, UR35, UR12, URZ ;  /* 0x0000000c232c72a5 */ /* 0x000fe4000f8e003f */
[----:B------:R-:W-:Y:S02]  /*dc80*/  UIMAD UR20, UR39, UR20, UR27 ;  /* 0x00000014271472a4 */ /* 0x000fe4000f8e021b */
[----:B------:R-:W-:-:S02]  /*dc90*/  UIMAD UR21, UR31, UR21, UR28 ;  /* 0x000000151f1572a4 */ /* 0x000fc4000f8e021c */
[----:B------:R-:W-:Y:S02]  /*dca0*/  UIMAD UR17, UR15, UR17, UR50 ;  /* 0x000000110f1172a4 */ /* 0x000fe4000f8e0232 */
[----:B------:R-:W-:Y:S02]  /*dcb0*/  UIADD3 UR16, UR8, 0x2800, URZ ;  /* 0x0000280008107890 */ /* 0x000fe4000fffe03f */
[----:B------:R-:W-:Y:S01]  /*dcc0*/  UIMAD UR19, UR17, UR4, UR48 ;  /* 0x00000004111372a4 */ /* 0x000fe2000f8e0230 */
[----:B------:R-:W0:Y:S01]  /*dcd0*/  S2UR UR44, SR_CTAID.X ;  /* 0x00000000002c79c3 */ /* 0x000e220000002500 */
[----:B------:R-:W-:Y:S02]  /*dce0*/  UIMAD UR20, UR20, UR5, UR6 ;  /* 0x00000005141472a4 */ /* 0x000fe4000f8e0206 */
[----:B------:R-:W-:Y:S01]  /*dcf0*/  UIMAD UR21, UR21, UR42, UR7 ;  /* 0x0000002a151572a4 */ /* 0x000fe2000f8e0207 */
[----:B------:R-:W-:Y:S01]  /*dd00*/  UMOV UR27, UR35 ;  /* 0x00000023001b7c82 */ /* 0x000fe20008000000 */
[----:B------:R-:W-:Y:S01]  /*dd10*/  @UP0 USHF.R.U32.HI UR27, URZ, UR13, UR45 ;  /* 0x0000000d3f1b0299 */ /* 0x000fe2000801162d */
[----:B------:R-:W-:-:S02]  /*dd20*/  UMOV UR17, UR9 ;  /* 0x0000000900117c82 */ /* 0x000fc40008000000 */
[----:B------:R-:W-:Y:S01]  /*dd30*/  @UP1 ULDC UR13, c[0x0][0x39c] ;  /* 0x0000e700000d1ab9 */ /* 0x000fe20000000800 */
[----:B------:R-:W-:Y:S01]  /*dd40*/  UMOV UR50, UR55 ;  /* 0x0000003700327c82 */ /* 0x000fe20008000000 */
[----:B------:R-:W-:Y:S02]  /*dd50*/  @UP1 ULDC UR28, c[0x0][0x3a0] ;  /* 0x0000e800001c1ab9 */ /* 0x000fe40000000800 */
[----:B------:R1:W-:Y:S01]  /*dd60*/  UTMALDG.5D.IM2COL [UR16], [UR40], UR43 ;  /* 0x00000010280073b4 */ /* 0x0003e2000806002b */
[----:B------:R-:W-:Y:S01]  /*dd70*/  ULOP3.LUT UR55, UR23, 0x68, URZ, 0xfc, !UPT ;  /* 0x0000006817377892 */ /* 0x000fe2000f8efc3f */
[----:B------:R-:W-:-:S06]  /*dd80*/  UMOV UR45, UR36 ;  /* 0x00000024002d7c82 */ /* 0x000fcc0008000000 */
[----:B------:R-:W-:Y:S01]  /*dd90*/  UMOV UR34, UR55 ;  /* 0x0000003700227c82 */ /* 0x000fe20008000000 */
        /* <DEDUP_REMOVED lines=9> */
[----:B------:R-:W-:Y:S02]  /*de30*/  UIADD3 UR12, -UR25, URZ, URZ ;  /* 0x0000003f190c7290 */ /* 0x000fe4000fffe13f */
[----:B------:R-:W-:Y:S02]  /*de40*/  UIADD3 UR21, -UR22, URZ, URZ ;  /* 0x0000003f16157290 */ /* 0x000fe4000fffe13f */
[----:B------:R-:W-:Y:S02]  /*de50*/  @UP3 USHF.R.U32.HI UR34, URZ, UR17, UR13 ;  /* 0x000000113f223299 */ /* 0x000fe4000801160d */
[----:B------:R-:W-:Y:S02]  /*de60*/  UIMAD UR20, UR39, UR20, UR25 ;  /* 0x00000014271472a4 */ /* 0x000fe4000f8e0219 */
[----:B------:R-:W-:Y:S02]  /*de70*/  UIMAD UR21, UR31, UR21, UR24 ;  /* 0x000000151f1572a4 */ /* 0x000fe4000f8e0218 */
[----:B------:R-:W-:Y:S01]  /*de80*/  UIMAD UR19, UR15, UR12, UR51 ;  /* 0x0000000c0f1372a4 */ /* 0x000fe2000f8e0233 */
[----:B------:R-:W-:Y:S01]  /*de90*/  @UP0 ULDC.64 UR24, c[0x0][0x390] ;  /* 0x0000e40000180ab9 */ /* 0x000fe20000000a00 */
[----:B------:R-:W-:-:S02]  /*dea0*/  UIADD3 UR16, UR8, 0x3000, URZ ;  /* 0x0000300008107890 */ /* 0x000fc4000fffe03f */
[----:B------:R-:W-:Y:S02]  /*deb0*/  UIMAD.WIDE.U32 UR12, UR34, UR24, URZ ;  /* 0x00000018220c72a5 */ /* 0x000fe4000f8e003f */
[----:B------:R-:W-:Y:S02]  /*dec0*/  UIMAD UR19, UR19, UR4, UR48 ;  /* 0x00000004131372a4 */ /* 0x000fe4000f8e0230 */
[----:B------:R-:W-:Y:S02]  /*ded0*/  UIMAD UR20, UR20, UR5, UR6 ;  /* 0x00000005141472a4 */ /* 0x000fe4000f8e0206 */
[----:B------:R-:W-:Y:S01]  /*dee0*/  UIMAD UR21, UR21, UR42, UR7 ;  /* 0x0000002a151572a4 */ /* 0x000fe2000f8e0207 */
[----:B------:R-:W-:Y:S01]  /*def0*/  @UP0 UMOV UR17, UR13 ;  /* 0x0000000d00110c82 */ /* 0x000fe20008000000 */
[----:B------:R-:W-:Y:S01]  /*df00*/  UMOV UR13, UR34 ;  /* 0x00000022000d7c82 */ /* 0x000fe20008000000 */
[----:B------:R-:W-:Y:S01]  /*df10*/  @UP0 USHF.R.U32.HI UR13, URZ, UR25, UR17 ;  /* 0x000000193f0d0299 */ /* 0x000fe20008011611 */
[----:B------:R-:W-:-:S02]  /*df20*/  @UP1 ULDC UR12, c[0x0][0x39c] ;  /* 0x0000e700000c1ab9 */ /* 0x000fc40000000800 */
[----:B------:R-:W-:Y:S01]  /*df30*/  UMOV UR17, UR9 ;  /* 0x0000000900117c82 */ /* 0x000fe20008000000 */
[----:B------:R-:W-:Y:S02]  /*df40*/  @UP3 ULEA UR24, UR44, 0x70, 0x8 ;  /* 0x000000702c183891 */ /* 0x000fe4000f8e403f */
[----:B------:R0:W-:Y:S01]  /*df50*/  UTMALDG.5D.IM2COL [UR16], [UR40], UR43 ;  /* 0x00000010280073b4 */ /* 0x0001e2000806002b */
[----:B------:R-:W-:Y:S01]  /*df60*/  UMOV UR51, UR50 ;  /* 0x0000003200337c82 */ /* 0x000fe20008000000 */
[----:B------:R-:W-:Y:S01]  /*df70*/  @UP3 ULDC UR25, c[0x0][0x384] ;  /* 0x0000e10000193ab9 */ /* 0x000fe20000000800 */
[----:B------:R-:W-:-:S07]  /*df80*/  ULOP3.LUT UR50, UR23, 0x70, URZ, 0xfc, !UPT ;  /* 0x0000007017327892 */ /* 0x000fce000f8efc3f */
[----:B------:R-:W-:Y:S01]  /*df90*/  UMOV UR33, UR50 ;  /* 0x0000003200217c82 */ /* 0x000fe20008000000 */
[----:B0-----:R-:W-:Y:S02]  /*dfa0*/  UIMAD.WIDE.U32 UR16, UR26, UR12, URZ ;  /* 0x0000000c1a1072a5 */ /* 0x001fe4000f8e003f */
[----:B------:R-:W-:Y:S01]  /*dfb0*/  UIMAD.WIDE.U32 UR18, UR24, UR25, URZ ;  /* 0x00000019181272a5 */ /* 0x000fe2000f8e003f */
[----:B------:R-:W-:Y:S01]  /*dfc0*/  @UP1 ULDC UR12, c[0x0][0x3a0] ;  /* 0x0000e800000c1ab9 */ /* 0x000fe20000000800 */
[----:B------:R-:W-:Y:S01]  /*dfd0*/  UMOV UR22, UR26 ;  /* 0x0000001a00167c82 */ /* 0x000fe20008000000 */
[----:B------:R-:W-:Y:S02]  /*dfe0*/  UIADD3 UR20, -UR26, URZ, URZ ;  /* 0x0000003f1a147290 */ /* 0x000fe4000fffe13f */
[----:B------:R-:W-:Y:S01]  /*dff0*/  @UP1 UMOV UR24, UR17 ;  /* 0x0000001100181c82 */ /* 0x000fe20008000000 */
[----:B------:R-:W-:Y:S02]  /*e000*/  UIADD3 UR16, UR8, 0x3800, URZ ;  /* 0x0000380008107890 */ /* 0x000fe4000fffe03f */
[----:B------:R-:W-:-:S02]  /*e010*/  @UP1 USHF.R.U32.HI UR22, URZ, UR12, UR24 ;  /* 0x0000000c3f161299 */ /* 0x000fc40008011618 */
[----:B------:R-:W-:Y:S01]  /*e020*/  UIMAD UR20, UR39, UR20, UR29 ;  /* 0x00000014271472a4 */ /* 0x000fe2000f8e021d */
[----:B------:R-:W-:Y:S01]  /*e030*/  @UP3 ULDC UR12, c[0x0][0x388] ;  /* 0x0000e200000c3ab9 */ /* 0x000fe20000000800 */
[----:B------:R-:W-:Y:S02]  /*e040*/  UIADD3 UR21, -UR22, URZ, URZ ;  /* 0x0000003f16157290 */ /* 0x000fe4000fffe13f */
[----:B------:R-:W-:Y:S02]  /*e050*/  @UP3 USHF.R.U32.HI UR33, URZ, UR12, UR19 ;  /* 0x0000000c3f213299 */ /* 0x000fe40008011613 */
[----:B------:R-:W-:Y:S02]  /*e060*/  UIADD3 UR12, -UR29, URZ, URZ ;  /* 0x0000003f1d0c7290 */ /* 0x000fe4000fffe13f */
[----:B------:R-:W-:Y:S02]  /*e070*/  UIMAD UR21, UR31, UR21, UR26 ;  /* 0x000000151f1572a4 */ /* 0x000fe4000f8e021a */
[----:B------:R-:W-:-:S02]  /*e080*/  UIMAD UR12, UR15, UR12, UR61 ;  /* 0x0000000c0f0c72a4 */ /* 0x000fc4000f8e023d */
[----:B------:R-:W-:Y:S02]  /*e090*/  UIMAD UR20, UR20, UR5, UR6 ;  /* 0x00000005141472a4 */ /* 0x000fe4000f8e0206 */
[----:B------:R-:W-:Y:S02]  /*e0a0*/  UIMAD UR19, UR12, UR4, UR48 ;  /* 0x000000040c1372a4 */ /* 0x000fe4000f8e0230 */
[----:B------:R-:W-:Y:S01]  /*e0b0*/  UIMAD UR21, UR21, UR42, UR7 ;  /* 0x0000002a151572a4 */ /* 0x000fe2000f8e0207 */
[----:B------:R-:W-:Y:S01]  /*e0c0*/  @UP0 ULDC.64 UR24, c[0x0][0x390] ;  /* 0x0000e40000180ab9 */ /* 0x000fe20000000a00 */
[----:B------:R-:W-:Y:S01]  /*e0d0*/  UMOV UR17, UR9 ;  /* 0x0000000900117c82 */ /* 0x000fe20008000000 */
[----:B------:R-:W-:Y:S01]  /*e0e0*/  UIMAD.WIDE.U32 UR28, UR33, UR24, URZ ;  /* 0x00000018211c72a5 */ /* 0x000fe2000f8e003f */
[----:B------:R-:W-:Y:S01]  /*e0f0*/  UMOV UR18, UR10 ;  /* 0x0000000a00127c82 */ /* 0x000fe20008000000 */
[----:B------:R-:W-:Y:S01]  /*e100*/  UMOV UR12, UR33 ;  /* 0x00000021000c7c82 */ /* 0x000fe20008000000 */
[----:B------:R-:W-:Y:S01]  /*e110*/  @UP1 ULDC UR24, c[0x0][0x39c] ;  /* 0x0000e70000181ab9 */ /* 0x000fe20000000800 */
[----:B------:R-:W-:-:S02]  /*e120*/  @UP0 USHF.R.U32.HI UR12, URZ, UR25, UR29 ;  /* 0x000000193f0c0299 */ /* 0x000fc4000801161d */
[----:B------:R0:W-:Y:S01]  /*e130*/  UTMALDG.5D.IM2COL [UR16], [UR40], UR43 ;  /* 0x00000010280073b4 */ /* 0x0001e2000806002b */
[----:B------:R-:W-:Y:S01]  /*e140*/  @UP3 ULEA UR25, UR44, 0x78, 0x8 ;  /* 0x000000782c193891 */ /* 0x000fe2000f8e403f */
[----:B------:R-:W-:Y:S01]  /*e150*/  @UP3 ULDC UR26, c[0x0][0x384] ;  /* 0x0000e100001a3ab9 */ /* 0x000fe20000000800 */
[----:B------:R-:W-:Y:S01]  /*e160*/  ULOP3.LUT UR61, UR23, 0x78, URZ, 0xfc, !UPT ;  /* 0x00000078173d7892 */ /* 0x000fe2000f8efc3f */
[----:B------:R-:W-:-:S06]  /*e170*/  ULDC UR28, c[0x0][0x3ec] ;  /* 0x0000fb00001c7ab9 */ /* 0x000fcc0000000800 */
[----:B------:R-:W-:Y:S01]  /*e180*/  UMOV UR29, UR61 ;  /* 0x0000003d001d7c82 */ /* 0x000fe20008000000 */
[----:B0-----:R-:W-:Y:S02]  /*e190*/  UIMAD.WIDE.U32 UR16, UR11, UR24, URZ ;  /* 0x000000180b1072a5 */ /* 0x001fe4000f8e003f */
[----:B------:R-:W-:Y:S01]  /*e1a0*/  UIMAD.WIDE.U32 UR18, UR25, UR26, URZ ;  /* 0x0000001a191272a5 */ /* 0x000fe2000f8e003f */
[----:B------:R-:W-:Y:S01]  /*e1b0*/  @UP1 ULDC UR24, c[0x0][0x3a0] ;  /* 0x0000e80000181ab9 */ /* 0x000fe20000000800 */
[----:B------:R-:W-:Y:S01]  /*e1c0*/  UMOV UR22, UR11 ;  /* 0x0000000b00167c82 */ /* 0x000fe20008000000 */
[----:B------:R-:W-:Y:S02]  /*e1d0*/  UIADD3 UR20, -UR11, URZ, URZ ;  /* 0x0000003f0b147290 */ /* 0x000fe4000fffe13f */
        /* <DEDUP_REMOVED lines=46> */
[----:B------:R-:W-:-:S02]  /*e4c0*/  UMOV UR18, UR10 ;  /* 0x0000000a00127c82 */ /* 0x000fc40008000000 */
[----:B------:R-:W-:Y:S01]  /*e4d0*/  UMOV UR24, UR48 ;  /* 0x0000003000187c82 */ /* 0x000fe20008000000 */
[----:B------:R-:W-:Y:S01]  /*e4e0*/  @UP1 ULDC UR14, c[0x0][0x39c] ;  /* 0x0000e700000e1ab9 */ /* 0x000fe20000000800 */
[----:B------:R-:W-:Y:S01]  /*e4f0*/  @UP0 USHF.R.U32.HI UR24, URZ, UR25, UR37 ;  /* 0x000000193f180299 */ /* 0x000fe20008011625 */
[----:B------:R0:W-:Y:S01]  /*e500*/  UTMALDG.5D.IM2COL [UR16], [UR40], UR43 ;  /* 0x00000010280073b4 */ /* 0x0001e2000806002b */
[----:B------:R-:W-:Y:S01]  /*e510*/  @UP3 ULEA UR25, UR44, 0x88, 0x8 ;  /* 0x000000882c193891 */ /* 0x000fe2000f8e403f */
[----:B------:R-:W-:Y:S01]  /*e520*/  @UP3 ULDC UR26, c[0x0][0x384] ;  /* 0x0000e100001a3ab9 */ /* 0x000fe20000000800 */
[----:B------:R-:W-:Y:S01]  /*e530*/  ULOP3.LUT UR59, UR23, 0x88, URZ, 0xfc, !UPT ;  /* 0x00000088173b7892 */ /* 0x000fe2000f8efc3f */
[----:B------:R-:W-:Y:S01]  /*e540*/  @UP0 ULDC.64 UR36, c[0x0][0x390] ;  /* 0x0000e40000240ab9 */ /* 0x000fe20000000a00 */
[----:B------:R-:W-:Y:S01]  /*e550*/  UMOV UR49, UR45 ;  /* 0x0000002d00317c82 */ /* 0x000fe20008000000 */
[----:B0-----:R-:W-:Y:S02]  /*e560*/  UIMAD.WIDE.U32 UR16, UR30, UR14, URZ ;  /* 0x0000000e1e1072a5 */ /* 0x001fe4000f8e003f */
[----:B------:R-:W-:Y:S01]  /*e570*/  UIMAD.WIDE.U32 UR18, UR25, UR26, URZ ;  /* 0x0000001a191272a5 */ /* 0x000fe2000f8e003f */
[----:B------:R-:W-:Y:S01]  /*e580*/  @UP1 ULDC UR14, c[0x0][0x3a0] ;  /* 0x0000e800000e1ab9 */ /* 0x000fe20000000800 */
[----:B------:R-:W-:Y:S01]  /*e590*/  UMOV UR22, UR30 ;  /* 0x0000001e00167c82 */ /* 0x000fe20008000000 */
[----:B------:R-:W-:-:S02]  /*e5a0*/  UIADD3 UR20, -UR30, URZ, URZ ;  /* 0x0000003f1e147290 */ /* 0x000fc4000fffe13f */
[----:B------:R-:W-:Y:S01]  /*e5b0*/  @UP1 UMOV UR25, UR17 ;  /* 0x0000001100191c82 */ /* 0x000fe20008000000 */
[----:B------:R-:W-:Y:S01]  /*e5c0*/  UMOV UR26, UR46 ;  /* 0x0000002e001a7c82 */ /* 0x000fe20008000000 */
[----:B------:R-:W-:Y:S01]  /*e5d0*/  @UP1 USHF.R.U32.HI UR22, URZ, UR14, UR25 ;  /* 0x0000000e3f161299 */ /* 0x000fe20008011619 */
[----:B------:R-:W-:Y:S02]  /*e5e0*/  UMOV UR46, UR59 ;  /* 0x0000003b002e7c82 */ /* 0x000fe40008000000 */
[----:B------:R-:W-:Y:S01]  /*e5f0*/  @UP3 ULDC UR14, c[0x0][0x388] ;  /* 0x0000e200000e3ab9 */ /* 0x000fe20000000800 */
[----:B------:R-:W-:Y:S02]  /*e600*/  UIADD3 UR21, -UR22, URZ, URZ ;  /* 0x0000003f16157290 */ /* 0x000fe4000fffe13f */
[----:B------:R-:W-:Y:S02]  /*e610*/  @UP3 USHF.R.U32.HI UR46, URZ, UR14, UR19 ;  /* 0x0000000e3f2e3299 */ /* 0x000fe40008011613 */
[----:B------:R-:W-:Y:S01]  /*e620*/  UIMAD UR21, UR31, UR21, UR30 ;  /* 0x000000151f1572a4 */ /* 0x000fe2000f8e021e */
[----:B------:R-:W0:Y:S01]  /*e630*/  S2UR UR30, SR_CTAID.X ;  /* 0x00000000001e79c3 */ /* 0x000e220000002500 */
[----:B------:R-:W-:-:S02]  /*e640*/  UIADD3 UR14, -UR47, URZ, URZ ;  /* 0x0000003f2f0e7290 */ /* 0x000fc4000fffe13f */
[----:B------:R-:W-:Y:S02]  /*e650*/  UIMAD UR20, UR39, UR20, UR47 ;  /* 0x00000014271472a4 */ /* 0x000fe4000f8e022f */
[----:B------:R-:W-:Y:S02]  /*e660*/  UIMAD UR14, UR15, UR14, UR58 ;  /* 0x0000000e0f0e72a4 */ /* 0x000fe4000f8e023a */
[----:B------:R-:W-:Y:S02]  /*e670*/  UIADD3 UR16, UR8, 0x5000, URZ ;  /* 0x0000500008107890 */ /* 0x000fe4000fffe03f */
[----:B------:R-:W-:Y:S02]  /*e680*/  UIMAD UR19, UR14, UR4, UR28 ;  /* 0x000000040e1372a4 */ /* 0x000fe4000f8e021c */
[----:B------:R-:W-:Y:S02]  /*e690*/  UIMAD UR20, UR20, UR5, UR6 ;  /* 0x00000005141472a4 */ /* 0x000fe4000f8e0206 */
[----:B------:R-:W-:Y:S01]  /*e6a0*/  UIMAD UR21, UR21, UR42, UR7 ;  /* 0x0000002a151572a4 */ /* 0x000fe2000f8e0207 */
[----:B------:R-:W-:Y:S01]  /*e6b0*/  UMOV UR17, UR9 ;  /* 0x0000000900117c82 */ /* 0x000fe20008000000 */
[----:B------:R-:W-:Y:S01]  /*e6c0*/  UMOV UR18, UR10 ;  /* 0x0000000a00127c82 */ /* 0x000fe20008000000 */
[----:B------:R-:W-:Y:S01]  /*e6d0*/  @UP1 ULDC UR14, c[0x0][0x39c] ;  /* 0x0000e700000e1ab9 */ /* 0x000fe20000000800 */
[----:B------:R-:W-:Y:S01]  /*e6e0*/  @UP3 ULDC UR28, c[0x0][0x384] ;  /* 0x0000e100001c3ab9 */ /* 0x000fe20000000800 */
[----:B------:R-:W-:-:S02]  /*e6f0*/  ULOP3.LUT UR58, UR23, 0x90, URZ, 0xfc, !UPT ;  /* 0x00000090173a7892 */ /* 0x000fc4000f8efc3f */
[----:B------:R-:W-:Y:S02]  /*e700*/  UIMAD.WIDE.U32 UR44, UR46, UR36, URZ ;  /* 0x000000242e2c72a5 */ /* 0x000fe4000f8e003f */
[----:B------:R1:W-:Y:S01]  /*e710*/  UTMALDG.5D.IM2COL [UR16], [UR40], UR43 ;  /* 0x00000010280073b4 */ /* 0x0003e2000806002b */
[----:B0-----:R-:W-:Y:S02]  /*e720*/  @UP3 ULEA UR25, UR30, 0x90, 0x8 ;  /* 0x000000901e193891 */ /* 0x001fe4000f8e403f */
[----:B------:R-:W-:Y:S01]  /*e730*/  UMOV UR47, UR58 ;  /* 0x0000003a002f7c82 */ /* 0x000fe20008000000 */
[----:B------:R-:W-:Y:S01]  /*e740*/  UMOV UR36, UR26 ;  /* 0x0000001a00247c82 */ /* 0x000fe20008000000 */
[----:B------:R-:W-:Y:S01]  /*e750*/  UMOV UR26, UR46 ;  /* 0x0000002e001a7c82 */ /* 0x000fe20008000000 */
[----:B------:R-:W-:Y:S02]  /*e760*/  @UP0 USHF.R.U32.HI UR26, URZ, UR37, UR45 ;  /* 0x000000253f1a0299 */ /* 0x000fe4000801162d */
[----:B-1----:R-:W-:-:S02]  /*e770*/  UIMAD.WIDE.U32 UR16, UR32, UR14, URZ ;  /* 0x0000000e201072a5 */ /* 0x002fc4000f8e003f */
[----:B------:R-:W-:Y:S01]  /*e780*/  UIMAD.WIDE.U32 UR18, UR25, UR28, URZ ;  /* 0x0000001c191272a5 */ /* 0x000fe2000f8e003f */
[----:B------:R-:W-:Y:S01]  /*e790*/  @UP1 ULDC UR14, c[0x0][0x3a0] ;  /* 0x0000e800000e1ab9 */ /* 0x000fe20000000800 */
[----:B------:R-:W-:Y:S01]  /*e7a0*/  UMOV UR22, UR32 ;  /* 0x0000002000167c82 */ /* 0x000fe20008000000 */
[----:B------:R-:W-:Y:S02]  /*e7b0*/  UIADD3 UR20, -UR32, URZ, URZ ;  /* 0x0000003f20147290 */ /* 0x000fe4000fffe13f */
[----:B------:R-:W-:Y:S01]  /*e7c0*/  @UP1 UMOV UR25, UR17 ;  /* 0x0000001100191c82 */ /* 0x000fe20008000000 */
[----:B------:R-:W-:Y:S01]  /*e7d0*/  ULDC UR28, c[0x0][0x3ec] ;  /* 0x0000fb00001c7ab9 */ /* 0x000fe20000000800 */
[----:B------:R-:W-:Y:S02]  /*e7e0*/  @UP1 USHF.R.U32.HI UR22, URZ, UR14, UR25 ;  /* 0x0000000e3f161299 */ /* 0x000fe40008011619 */
[----:B------:R-:W-:Y:S01]  /*e7f0*/  UIMAD UR20, UR39, UR20, UR38 ;  /* 0x00000014271472a4 */ /* 0x000fe2000f8e0226 */
[----:B------:R-:W-:Y:S01]  /*e800*/  @UP3 ULDC UR14, c[0x0][0x388] ;  /* 0x0000e200000e3ab9 */ /* 0x000fe20000000800 */
[----:B------:R-:W-:-:S02]  /*e810*/  UIADD3 UR21, -UR22, URZ, URZ ;  /* 0x0000003f16157290 */ /* 0x000fc4000fffe13f */
[----:B------:R-:W-:Y:S02]  /*e820*/  @UP3 USHF.R.U32.HI UR47, URZ, UR14, UR19 ;  /* 0x0000000e3f2f3299 */ /* 0x000fe40008011613 */
[----:B------:R-:W-:Y:S02]  /*e830*/  UIADD3 UR14, -UR38, URZ, URZ ;  /* 0x0000003f260e7290 */ /* 0x000fe4000fffe13f */
[----:B------:R-:W-:Y:S02]  /*e840*/  UIMAD UR21, UR31, UR21, UR32 ;  /* 0x000000151f1572a4 */ /* 0x000fe4000f8e0220 */
[----:B------:R-:W-:Y:S02]  /*e850*/  UIMAD UR14, UR15, UR14, UR57 ;  /* 0x0000000e0f0e72a4 */ /* 0x000fe4000f8e0239 */
[----:B------:R-:W-:Y:S02]  /*e860*/  UIADD3 UR16, UR8, 0x5800, URZ ;  /* 0x0000580008107890 */ /* 0x000fe4000fffe03f */
[----:B------:R-:W-:-:S02]  /*e870*/  UIMAD UR19, UR14, UR4, UR28 ;  /* 0x000000040e1372a4 */ /* 0x000fc4000f8e021c */
[----:B------:R-:W-:Y:S02]  /*e880*/  UIMAD UR20, UR20, UR5, UR6 ;  /* 0x00000005141472a4 */ /* 0x000fe4000f8e0206 */
[----:B------:R-:W-:Y:S01]  /*e890*/  UIMAD UR21, UR21, UR42, UR7 ;  /* 0x0000002a151572a4 */ /* 0x000fe2000f8e0207 */
[----:B------:R-:W-:Y:S01]  /*e8a0*/  UMOV UR17, UR9 ;  /* 0x0000000900117c82 */ /* 0x000fe20008000000 */
[----:B------:R-:W-:Y:S01]  /*e8b0*/  UMOV UR18, UR10 ;  /* 0x0000000a00127c82 */ /* 0x000fe20008000000 */
[----:B------:R-:W-:Y:S01]  /*e8c0*/  @UP1 ULDC UR14, c[0x0][0x39c] ;  /* 0x0000e700000e1ab9 */ /* 0x000fe20000000800 */
[----:B------:R-:W-:Y:S02]  /*e8d0*/  @UP3 ULEA UR25, UR30, 0x98, 0x8 ;  /* 0x000000981e193891 */ /* 0x000fe4000f8e403f */
[----:B------:R-:W-:-:S03]  /*e8e0*/  ULOP3.LUT UR57, UR23, 0x98, URZ, 0xfc, !UPT ;  /* 0x0000009817397892 */ /* 0x000fc6000f8efc3f */
[----:B------:R0:W-:Y:S01]  /*e8f0*/  UTMALDG.5D.IM2COL [UR16], [UR40], UR43 ;  /* 0x00000010280073b4 */ /* 0x0001e2000806002b */
[----:B------:R-:W-:Y:S01]  /*e900*/  @UP3 ULDC UR30, c[0x0][0x384] ;  /* 0x0000e100001e3ab9 */ /* 0x000fe20000000800 */
[----:B------:R-:W-:Y:S01]  /*e910*/  UMOV UR32, UR36 ;  /* 0x0000002400207c82 */ /* 0x000fe20008000000 */
[----:B------:R-:W-:Y:S01]  /*e920*/  @UP0 ULDC.64 UR36, c[0x0][0x390] ;  /* 0x0000e40000240ab9 */ /* 0x000fe20000000a00 */
[----:B------:R-:W-:Y:S01]  /*e930*/  UMOV UR28, UR47 ;  /* 0x0000002f001c7c82 */ /* 0x000fe20008000000 */
[----:B------:R-:W-:Y:S01]  /*e940*/  UMOV UR38, UR57 ;  /* 0x0000003900267c82 */ /* 0x000fe20008000000 */
[----:B------:R-:W-:-:S04]  /*e950*/  UIMAD.WIDE.U32 UR44, UR47, UR36, URZ ;  /* 0x000000242f2c72a5 */ /* 0x000fc8000f8e003f */
[----:B------:R-:W-:-:S03]  /*e960*/  @UP0 USHF.R.U32.HI UR28, URZ, UR37, UR45 ;  /* 0x000000253f1c0299 */ /* 0x000fc6000801162d */
[----:B------:R-:W-:Y:S01]  /*e970*/  @UP0 ULDC.64 UR36, c[0x0][0x390] ;  /* 0x0000e40000240ab9 */ /* 0x000fe20000000a00 */
[----:B0-----:R-:W-:Y:S02]  /*e980*/  UIMAD.WIDE.U32 UR16, UR27, UR14, URZ ;  /* 0x0000000e1b1072a5 */ /* 0x001fe4000f8e003f */
[----:B------:R-:W-:Y:S01]  /*e990*/  UIMAD.WIDE.U32 UR18, UR25, UR30, URZ ;  /* 0x0000001e191272a5 */ /* 0x000fe2000f8e003f */
[----:B------:R-:W-:Y:S01]  /*e9a0*/  @UP1 ULDC UR14, c[0x0][0x3a0] ;  /* 0x0000e800000e1ab9 */ /* 0x000fe20000000800 */
[----:B------:R-:W-:Y:S01]  /*e9b0*/  UMOV UR22, UR27 ;  /* 0x0000001b00167c82 */ /* 0x000fe20008000000 */
[----:B------:R-:W-:Y:S02]  /*e9c0*/  ULDC UR30, c[0x0][0x3ec] ;  /* 0x0000fb00001e7ab9 */ /* 0x000fe40000000800 */
[----:B------:R-:W-:Y:S01]  /*e9d0*/  @UP1 UMOV UR25, UR17 ;  /* 0x0000001100191c82 */ /* 0x000fe20008000000 */
[----:B------:R-:W-:Y:S02]  /*e9e0*/  UIADD3 UR20, -UR27, URZ, URZ ;  /* 0x0000003f1b147290 */ /* 0x000fe4000fffe13f */
        /* <DEDUP_REMOVED lines=8> */
[----:B------:R-:W-:Y:S02]  /*ea70*/  UIADD3 UR16, UR8, 0x6000, URZ ;  /* 0x0000600008107890 */ /* 0x000fe4000fffe03f */
[----:B------:R-:W-:Y:S01]  /*ea80*/  UIMAD UR19, UR14, UR4, UR30 ;  /* 0x000000040e1372a4 */ /* 0x000fe2000f8e021e */
[----:B------:R-:W0:Y:S01]  /*ea90*/  S2UR UR30, SR_CTAID.X ;  /* 0x00000000001e79c3 */ /* 0x000e220000002500 */
[----:B------:R-:W-:Y:S02]  /*eaa0*/  UIMAD UR20, UR20, UR5, UR6 ;  /* 0x00000005141472a4 */ /* 0x000fe4000f8e0206 */
[----:B------:R-:W-:Y:S01]  /*eab0*/  UIMAD UR21, UR21, UR42, UR7 ;  /* 0x0000002a151572a4 */ /* 0x000fe2000f8e0207 */
[----:B------:R-:W-:Y:S01]  /*eac0*/  UMOV UR17, UR9 ;  /* 0x0000000900117c82 */ /* 0x000fe20008000000 */
[----:B------:R-:W-:Y:S01]  /*ead0*/  UMOV UR18, UR10 ;  /* 0x0000000a00127c82 */ /* 0x000fe20008000000 */
[----:B------:R-:W-:Y:S01]  /*eae0*/  @UP1 ULDC UR14, c[0x0][0x39c] ;  /* 0x0000e700000e1ab9 */ /* 0x000fe20000000800 */
[----:B------:R-:W-:-:S02]  /*eaf0*/  ULOP3.LUT UR56, UR23, 0xa0, URZ, 0xfc, !UPT ;  /* 0x000000a017387892 */ /* 0x000fc4000f8efc3f */
[----:B------:R-:W-:-:S03]  /*eb00*/  UIMAD.WIDE.U32 UR44, UR38, UR36, URZ ;  /* 0x00000024262c72a5 */ /* 0x000fc6000f8e003f */
[----:B------:R1:W-:Y:S01]  /*eb10*/  UTMALDG.5D.IM2COL [UR16], [UR40], UR43 ;  /* 0x00000010280073b4 */ /* 0x0003e2000806002b */
[----:B------:R-:W-:Y:S01]  /*eb20*/  UMOV UR27, UR38 ;  /* 0x00000026001b7c82 */ /* 0x000fe20008000000 */
[----:B------:R-:W-:Y:S01]  /*eb30*/  @UP0 USHF.R.U32.HI UR27, URZ, UR37, UR45 ;  /* 0x000000253f1b0299 */ /* 0x000fe2000801162d */
[----:B------:R-:W-:Y:S02]  /*eb40*/  UMOV UR35, UR56 ;  /* 0x0000003800237c82 */ /* 0x000fe40008000000 */
[----:B------:R-:W-:Y:S01]  /*eb50*/  @UP0 ULDC.64 UR36, c[0x0][0x390] ;  /* 0x0000e40000240ab9 */ /* 0x000fe20000000a00 */
[----:B0-----:R-:W-:-:S03]  /*eb60*/  @UP3 ULEA UR25, UR30, 0xa0, 0x8 ;  /* 0x000000a01e193891 */ /* 0x001fc6000f8e403f */
[----:B------:R-:W-:Y:S01]  /*eb70*/  @UP3 ULDC UR30, c[0x0][0x384] ;  /* 0x0000e100001e3ab9 */ /* 0x000fe20000000800 */
[----:B-1----:R-:W-:Y:S02]  /*eb80*/  UIMAD.WIDE.U32 UR16, UR13, UR14, URZ ;  /* 0x0000000e0d1072a5 */ /* 0x002fe4000f8e003f */
        /* <DEDUP_REMOVED lines=11> */
[----:B------:R-:W-:Y:S01]  /*ec40*/  UIADD3 UR14, -UR34, URZ, URZ ;  /* 0x0000003f220e7290 */ /* 0x000fe2000fffe13f */
[----:B------:R-:W0:Y:S01]  /*ec50*/  S2UR UR34, SR_CTAID.X ;  /* 0x00000000002279c3 */ /* 0x000e220000002500 */
[----:B------:R-:W-:Y:S02]  /*ec60*/  UIMAD UR21, UR31, UR21, UR13 ;  /* 0x000000151f1572a4 */ /* 0x000fe4000f8e020d */
[----:B------:R-:W-:-:S02]  /*ec70*/  UIMAD UR14, UR15, UR14, UR55 ;  /* 0x0000000e0f0e72a4 */ /* 0x000fc4000f8e0237 */
[----:B------:R-:W-:Y:S01]  /*ec80*/  UIMAD UR20, UR20, UR5, UR6 ;  /* 0x00000005141472a4 */ /* 0x000fe2000f8e0206 */
[----:B------:R-:W-:Y:S01]  /*ec90*/  ULDC UR55, c[0x0][0x3ec] ;  /* 0x0000fb0000377ab9 */ /* 0x000fe20000000800 */
[----:B------:R-:W-:Y:S02]  /*eca0*/  UIMAD UR21, UR21, UR42, UR7 ;  /* 0x0000002a151572a4 */ /* 0x000fe4000f8e0207 */
[----:B------:R-:W-:Y:S01]  /*ecb0*/  UIMAD UR19, UR14, UR4, UR55 ;  /* 0x000000040e1372a4 */ /* 0x000fe2000f8e0237 */
[----:B------:R-:W-:Y:S01]  /*ecc0*/  UMOV UR17, UR9 ;  /* 0x0000000900117c82 */ /* 0x000fe20008000000 */
[----:B------:R-:W-:Y:S01]  /*ecd0*/  UMOV UR18, UR10 ;  /* 0x0000000a00127c82 */ /* 0x000fe20008000000 */
[----:B------:R-:W-:Y:S01]  /*ece0*/  @UP1 ULDC UR13, c[0x0][0x39c] ;  /* 0x0000e700000d1ab9 */ /* 0x000fe20000000800 */
[----:B------:R-:W-:Y:S01]  /*ecf0*/  UIMAD.WIDE.U32 UR44, UR35, UR36, URZ ;  /* 0x00000024232c72a5 */ /* 0x000fe2000f8e003f */
[----:B------:R-:W-:Y:S01]  /*ed00*/  @UP3 ULDC UR30, c[0x0][0x384] ;  /* 0x0000e100001e3ab9 */ /* 0x000fe20000000800 */
[----:B------:R-:W-:-:S03]  /*ed10*/  UMOV UR25, UR35 ;  /* 0x0000002300197c82 */ /* 0x000fc60008000000 */
[----:B------:R1:W-:Y:S01]  /*ed20*/  UTMALDG.5D.IM2COL [UR16], [UR40], UR43 ;  /* 0x00000010280073b4 */ /* 0x0003e2000806002b */
[----:B------:R-:W-:Y:S01]  /*ed30*/  @UP0 USHF.R.U32.HI UR25, URZ, UR37, UR45 ;  /* 0x000000253f190299 */ /* 0x000fe2000801162d */
[----:B------:R-:W-:Y:S02]  /*ed40*/  UMOV UR44, UR32 ;  /* 0x00000020002c7c82 */ /* 0x000fe40008000000 */
[----:B------:R-:W-:Y:S01]  /*ed50*/  UMOV UR45, UR49 ;  /* 0x00000031002d7c82 */ /* 0x000fe20008000000 */
[----:B0-----:R-:W-:Y:S01]  /*ed60*/  @UP3 ULEA UR14, UR34, 0xa8, 0x8 ;  /* 0x000000a8220e3891 */ /* 0x001fe2000f8e403f */
[----:B------:R-:W-:Y:S01]  /*ed70*/  UMOV UR49, UR51 ;  /* 0x0000003300317c82 */ /* 0x000fe20008000000 */
[----:B------:R-:W-:-:S07]  /*ed80*/  ULOP3.LUT UR51, UR23, 0xa8, URZ, 0xfc, !UPT ;  /* 0x000000a817337892 */ /* 0x000fce000f8efc3f */
[----:B------:R-:W-:Y:S01]  /*ed90*/  UMOV UR32, UR51 ;  /* 0x0000003300207c82 */ /* 0x000fe20008000000 */
        /* <DEDUP_REMOVED lines=8> */
[----:B------:R-:W-:Y:S02]  /*ee20*/  UIADD3 UR14, -UR33, URZ, URZ ;  /* 0x0000003f210e7290 */ /* 0x000fe4000fffe13f */
[----:B------:R-:W-:Y:S02]  /*ee30*/  UIADD3 UR21, -UR22, URZ, URZ ;  /* 0x0000003f16157290 */ /* 0x000fe4000fffe13f */
[----:B------:R-:W-:Y:S02]  /*ee40*/  UIMAD UR20, UR39, UR20, UR33 ;  /* 0x00000014271472a4 */ /* 0x000fe4000f8e0221 */
[----:B------:R-:W-:Y:S02]  /*ee50*/  UIMAD UR21, UR31, UR21, UR12 ;  /* 0x000000151f1572a4 */ /* 0x000fe4000f8e020c */
[----:B------:R-:W-:Y:S01]  /*ee60*/  UIMAD UR14, UR15, UR14, UR50 ;  /* 0x0000000e0f0e72a4 */ /* 0x000fe2000f8e0232 */
[----:B------:R-:W-:Y:S01]  /*ee70*/  @UP3 ULDC UR13, c[0x0][0x388] ;  /* 0x0000e200000d3ab9 */ /* 0x000fe20000000800 */
[----:B------:R-:W-:-:S02]  /*ee80*/  UIMAD UR20, UR20, UR5, UR6 ;  /* 0x00000005141472a4 */ /* 0x000fc4000f8e0206 */
[----:B------:R-:W-:Y:S02]  /*ee90*/  @UP3 USHF.R.U32.HI UR32, URZ, UR13, UR19 ;  /* 0x0000000d3f203299 */ /* 0x000fe40008011613 */
[----:B------:R-:W-:Y:S02]  /*eea0*/  UIMAD UR19, UR14, UR4, UR55 ;  /* 0x000000040e1372a4 */ /* 0x000fe4000f8e0237 */
[----:B------:R-:W-:Y:S01]  /*eeb0*/  UIMAD UR21, UR21, UR42, UR7 ;  /* 0x0000002a151572a4 */ /* 0x000fe2000f8e0207 */
[----:B------:R-:W-:Y:S02]  /*eec0*/  @UP0 ULDC.64 UR12, c[0x0][0x390] ;  /* 0x0000e400000c0ab9 */ /* 0x000fe40000000a00 */
[----:B------:R-:W-:Y:S01]  /*eed0*/  UMOV UR14, UR32 ;  /* 0x00000020000e7c82 */ /* 0x000fe20008000000 */
[----:B------:R-:W-:Y:S01]  /*eee0*/  UIMAD.WIDE.U32 UR36, UR32, UR12, URZ ;  /* 0x0000000c202472a5 */ /* 0x000fe2000f8e003f */
[----:B------:R-:W-:Y:S01]  /*eef0*/  UMOV UR17, UR9 ;  /* 0x0000000900117c82 */ /* 0x000fe20008000000 */
[----:B------:R-:W-:-:S02]  /*ef00*/  UMOV UR18, UR10 ;  /* 0x0000000a00127c82 */ /* 0x000fc40008000000 */
[----:B------:R-:W-:Y:S01]  /*ef10*/  @UP0 USHF.R.U32.HI UR14, URZ, UR13, UR37 ;  /* 0x0000000d3f0e0299 */ /* 0x000fe20008011625 */
[----:B------:R0:W-:Y:S01]  /*ef20*/  UTMALDG.5D.IM2COL [UR16], [UR40], UR43 ;  /* 0x00000010280073b4 */ /* 0x0001e2000806002b */
[----:B------:R-:W-:Y:S01]  /*ef30*/  @UP3 ULEA UR12, UR34, 0xb0, 0x8 ;  /* 0x000000b0220c3891 */ /* 0x000fe2000f8e403f */
[----:B------:R-:W-:Y:S01]  /*ef40*/  @UP1 ULDC UR13, c[0x0][0x39c] ;  /* 0x0000e700000d1ab9 */ /* 0x000fe20000000800 */
[----:B------:R-:W-:Y:S01]  /*ef50*/  @UP1 ULDC UR30, c[0x0][0x3a0] ;  /* 0x0000e800001e1ab9 */ /* 0x000fe20000000800 */
[----:B------:R-:W-:Y:S02]  /*ef60*/  ULOP3.LUT UR34, UR23, 0xb0, URZ, 0xfc, !UPT ;  /* 0x000000b017227892 */ /* 0x000fe4000f8efc3f */
[----:B------:R-:W-:Y:S02]  /*ef70*/  ULOP3.LUT UR50, UR23, 0xb8, URZ, 0xfc, !UPT ;  /* 0x000000b817327892 */ /* 0x000fe4000f8efc3f */
[----:B0-----:R-:W-:Y:S02]  /*ef80*/  UIMAD.WIDE.U32 UR16, UR11, UR13, URZ ;  /* 0x0000000d0b1072a5 */ /* 0x001fe4000f8e003f */
[----:B------:R-:W-:Y:S01]  /*ef90*/  UMOV UR22, UR11 ;  /* 0x0000000b00167c82 */ /* 0x000fe20008000000 */
[----:B------:R-:W-:Y:S01]  /*efa0*/  @UP3 ULDC UR13, c[0x0][0x384] ;  /* 0x0000e100000d3ab9 */ /* 0x000fe20000000800 */
[----:B------:R-:W-:-:S02]  /*efb0*/  UIADD3 UR20, -UR11, URZ, URZ ;  /* 0x0000003f0b147290 */ /* 0x000fc4000fffe13f */
[----:B------:R-:W-:Y:S01]  /*efc0*/  UIMAD.WIDE.U32 UR12, UR12, UR13, URZ ;  /* 0x0000000d0c0c72a5 */ /* 0x000fe2000f8e003f */
[----:B------:R-:W-:Y:S01]  /*efd0*/  @UP1 UMOV UR33, UR17 ;  /* 0x0000001100211c82 */ /* 0x000fe20008000000 */
[----:B------:R-:W-:Y:S01]  /*efe0*/  @UP3 ULDC UR17, c[0x0][0x388] ;  /* 0x0000e20000113ab9 */ /* 0x000fe20000000800 */
[----:B------:R-:W-:Y:S02]  /*eff0*/  @UP1 USHF.R.U32.HI UR22, URZ, UR30, UR33 ;  /* 0x0000001e3f161299 */ /* 0x000fe40008011621 */
[----:B------:R-:W0:Y:S01]  /*f000*/  S2UR UR33, SR_CTAID.X ;  /* 0x00000000002179c3 */ /* 0x000e220000002500 */
[----:B------:R-:W-:Y:S01]  /*f010*/  UMOV UR30, UR34 ;  /* 0x00000022001e7c82 */ /* 0x000fe20008000000 */
[----:B------:R-:W-:Y:S02]  /*f020*/  @UP3 USHF.R.U32.HI UR30, URZ, UR17, UR13 ;  /* 0x000000113f1e3299 */ /* 0x000fe4000801160d */
[----:B------:R-:W-:Y:S02]  /*f030*/  UIADD3 UR21, -UR22, URZ, URZ ;  /* 0x0000003f16157290 */ /* 0x000fe4000fffe13f */
[----:B------:R-:W-:-:S02]  /*f040*/  UIADD3 UR17, -UR29, URZ, URZ ;  /* 0x0000003f1d117290 */ /* 0x000fc4000fffe13f */
[----:B------:R-:W-:Y:S02]  /*f050*/  UIMAD UR20, UR39, UR20, UR29 ;  /* 0x00000014271472a4 */ /* 0x000fe4000f8e021d */
[----:B------:R-:W-:Y:S02]  /*f060*/  UIMAD UR21, UR31, UR21, UR11 ;  /* 0x000000151f1572a4 */ /* 0x000fe4000f8e020b */
[----:B------:R-:W-:Y:S02]  /*f070*/  UIMAD UR17, UR15, UR17, UR61 ;  /* 0x000000110f1172a4 */ /* 0x000fe4000f8e023d */
[----:B------:R-:W-:Y:S02]  /*f080*/  UIADD3 UR16, UR8, 0x7800, URZ ;  /* 0x0000780008107890 */ /* 0x000fe4000fffe03f */
[----:B------:R-:W-:Y:S02]  /*f090*/  UIMAD UR19, UR17, UR4, UR55 ;  /* 0x00000004111372a4 */ /* 0x000fe4000f8e0237 */
[----:B------:R-:W-:-:S02]  /*f0a0*/  UIMAD UR20, UR20, UR5, UR6 ;  /* 0x00000005141472a4 */ /* 0x000fc4000f8e0206 */
[----:B------:R-:W-:Y:S01]  /*f0b0*/  UIMAD UR21, UR21, UR42, UR7 ;  /* 0x0000002a151572a4 */ /* 0x000fe2000f8e0207 */
[----:B------:R-:W-:Y:S01]  /*f0c0*/  @UP0 ULDC.64 UR12, c[0x0][0x390] ;  /* 0x0000e400000c0ab9 */ /* 0x000fe20000000a00 */
[----:B------:R-:W-:Y:S01]  /*f0d0*/  UMOV UR17, UR9 ;  /* 0x0000000900117c82 */ /* 0x000fe20008000000 */
[----:B------:R-:W-:Y:S01]  /*f0e0*/  UIMAD.WIDE.U32 UR36, UR30, UR12, URZ ;  /* 0x0000000c1e2472a5 */ /* 0x000fe2000f8e003f */
[----:B------:R-:W-:Y:S02]  /*f0f0*/  @UP1 ULDC UR11, c[0x0][0x39c] ;  /* 0x0000e700000b1ab9 */ /* 0x000fe40000000800 */
[----:B------:R-:W-:Y:S01]  /*f100*/  UMOV UR12, UR30 ;  /* 0x0000001e000c7c82 */ /* 0x000fe20008000000 */
[----:B------:R-:W-:Y:S02]  /*f110*/  @UP0 USHF.R.U32.HI UR12, URZ, UR13, UR37 ;  /* 0x0000000d3f0c0299 */ /* 0x000fe40008011625 */
[----:B------:R1:W-:Y:S01]  /*f120*/  UTMALDG.5D.IM2COL [UR16], [UR40], UR43 ;  /* 0x00000010280073b4 */ /* 0x0003e2000806002b */
[----:B0-----:R-:W-:Y:S01]  /*f130*/  @UP3 ULEA UR13, UR33, 0xb8, 0x8 ;  /* 0x000000b8210d3891 */ /* 0x001fe2000f8e403f */
[----:B------:R-:W-:Y:S01]  /*f140*/  @UP3 ULDC UR29, c[0x0][0x384] ;  /* 0x0000e100001d3ab9 */ /* 0x000fe20000000800 */
[----:B------:R-:W-:Y:S01]  /*f150*/  @UP0 ULDC.64 UR36, c[0x0][0x390] ;  /* 0x0000e40000240ab9 */ /* 0x000fe20000000a00 */
[----:B------:R-:W-:Y:S01]  /*f160*/  UMOV UR61, UR45 ;  /* 0x0000002d003d7c82 */ /* 0x000fe20008000000 */
[----:B-1----:R-:W-:-:S02]  /*f170*/  UIMAD.WIDE.U32 UR16, UR24, UR11, URZ ;  /* 0x0000000b181072a5 */ /* 0x002fc4000f8e003f */
[----:B------:R-:W-:Y:S01]  /*f180*/  UIMAD.WIDE.U32 UR18, UR13, UR29, URZ ;  /* 0x0000001d0d1272a5 */ /* 0x000fe2000f8e003f */
[----:B------:R-:W-:Y:S01]  /*f190*/  @UP1 ULDC UR11, c[0x0][0x3a0] ;  /* 0x0000e800000b1ab9 */ /* 0x000fe20000000800 */
[----:B------:R-:W-:Y:S01]  /*f1a0*/  UMOV UR22, UR24 ;  /* 0x0000001800167c82 */ /* 0x000fe20008000000 */
[----:B------:R-:W-:Y:S02]  /*f1b0*/  UMOV UR29, UR49 ;  /* 0x00000031001d7c82 */ /* 0x000fe40008000000 */
[----:B------:R-:W-:Y:S01]  /*f1c0*/  @UP1 UMOV UR13, UR17 ;  /* 0x00000011000d1c82 */ /* 0x000fe20008000000 */
[----:B------:R-:W-:Y:S01]  /*f1d0*/  UMOV UR49, UR50 ;  /* 0x0000003200317c82 */ /* 0x000fe20008000000 */
[----:B------:R-:W-:Y:S02]  /*f1e0*/  @UP1 USHF.R.U32.HI UR22, URZ, UR11, UR13 ;  /* 0x0000000b3f161299 */ /* 0x000fe4000801160d */
[----:B------:R-:W-:Y:S01]  /*f1f0*/  UIADD3 UR20, -UR24, URZ, URZ ;  /* 0x0000003f18147290 */ /* 0x000fe2000fffe13f */
[----:B------:R-:W-:Y:S01]  /*f200*/  @UP3 ULDC UR11, c[0x0][0x388] ;  /* 0x0000e200000b3ab9 */ /* 0x000fe20000000800 */
[----:B------:R-:W-:-:S02]  /*f210*/  UIADD3 UR21, -UR22, URZ, URZ ;  /* 0x0000003f16157290 */ /* 0x000fc4000fffe13f */
[----:B------:R-:W-:Y:S02]  /*f220*/  @UP3 USHF.R.U32.HI UR49, URZ, UR11, UR19 ;  /* 0x0000000b3f313299 */ /* 0x000fe40008011613 */
[----:B------:R-:W-:Y:S02]  /*f230*/  UIADD3 UR11, -UR48, URZ, URZ ;  /* 0x0000003f300b7290 */ /* 0x000fe4000fffe13f */
[----:B------:R-:W-:Y:S02]  /*f240*/  UIMAD UR20, UR39, UR20, UR48 ;  /* 0x00000014271472a4 */ /* 0x000fe4000f8e0230 */
[----:B------:R-:W-:Y:S02]  /*f250*/  UIMAD UR21, UR31, UR21, UR24 ;  /* 0x000000151f1572a4 */ /* 0x000fe4000f8e0218 */
[----:B------:R-:W-:Y:S02]  /*f260*/  UIMAD UR11, UR15, UR11, UR60 ;  /* 0x0000000b0f0b72a4 */ /* 0x000fe4000f8e023c */
[----:B------:R-:W-:-:S02]  /*f270*/  UIADD3 UR16, UR8, 0x8000, URZ ;  /* 0x0000800008107890 */ /* 0x000fc4000fffe03f */
[----:B------:R-:W-:Y:S02]  /*f280*/  UIMAD UR19, UR11, UR4, UR55 ;  /* 0x000000040b1372a4 */ /* 0x000fe4000f8e0237 */
[----:B------:R-:W-:Y:S02]  /*f290*/  UIMAD UR20, UR20, UR5, UR6 ;  /* 0x00000005141472a4 */ /* 0x000fe4000f8e0206 */
[----:B------:R-:W-:Y:S01]  /*f2a0*/  UIMAD UR21, UR21, UR42, UR7 ;  /* 0x0000002a151572a4 */ /* 0x000fe2000f8e0207 */
[----:B------:R-:W-:Y:S01]  /*f2b0*/  UMOV UR17, UR9 ;  /* 0x0000000900117c82 */ /* 0x000fe20008000000 */
[----:B------:R-:W-:Y:S01]  /*f2c0*/  UMOV UR18, UR10 ;  /* 0x0000000a00127c82 */ /* 0x000fe20008000000 */
[----:B------:R-:W-:Y:S01]  /*f2d0*/  @UP1 ULDC UR11, c[0x0][0x39c] ;  /* 0x0000e700000b1ab9 */ /* 0x000fe20000000800 */
[----:B------:R-:W-:Y:S01]  /*f2e0*/  @UP3 ULEA UR13, UR33, 0xc0, 0x8 ;  /* 0x000000c0210d3891 */ /* 0x000fe2000f8e403f */
[----:B------:R-:W-:Y:S01]  /*f2f0*/  @UP3 ULDC UR24, c[0x0][0x384] ;  /* 0x0000e10000183ab9 */ /* 0x000fe20000000800 */
[----:B------:R-:W-:-:S03]  /*f300*/  ULOP3.LUT UR48, UR23, 0xc0, URZ, 0xfc, !UPT ;  /* 0x000000c017307892 */ /* 0x000fc6000f8efc3f */
[----:B------:R0:W-:Y:S01]  /*f310*/  UTMALDG.5D.IM2COL [UR16], [UR40], UR43 ;  /* 0x00000010280073b4 */ /* 0x0001e2000806002b */
[----:B------:R-:W-:Y:S01]  /*f320*/  UMOV UR60, UR44 ;  /* 0x0000002c003c7c82 */ /* 0x000fe20008000000 */
[----:B------:R-:W-:-:S03]  /*f330*/  UIMAD.WIDE.U32 UR44, UR49, UR36, URZ ;  /* 0x00000024312c72a5 */ /* 0x000fc6000f8e003f */
[----:B------:R-:W-:Y:S01]  /*f340*/  UMOV UR36, UR29 ;  /* 0x0000001d00247c82 */ /* 0x000fe20008000000 */
[----:B------:R-:W-:Y:S01]  /*f350*/  UMOV UR29, UR49 ;  /* 0x00000031001d7c82 */ /* 0x000fe20008000000 */
[----:B------:R-:W-:Y:S02]  /*f360*/  @UP0 USHF.R.U32.HI UR29, URZ, UR37, UR45 ;  /* 0x000000253f1d0299 */ /* 0x000fe4000801162d */
[----:B0-----:R-:W-:Y:S02]  /*f370*/  UIMAD.WIDE.U32 UR16, UR26, UR11, URZ ;  /* 0x0000000b1a1072a5 */ /* 0x001fe4000f8e003f */
[----:B------:R-:W-:Y:S01]  /*f380*/  UIMAD.WIDE.U32 UR18, UR13, UR24, URZ ;  /* 0x000000180d1272a5 */ /* 0x000fe2000f8e003f */
[----:B------:R-:W-:Y:S01]  /*f390*/  @UP1 ULDC UR11, c[0x0][0x3a0] ;  /* 0x0000e800000b1ab9 */ /* 0x000fe20000000800 */
[----:B------:R-:W-:Y:S01]  /*f3a0*/  UMOV UR22, UR26 ;  /* 0x0000001a00167c82 */ /* 0x000fe20008000000 */
[----:B------:R-:W-:Y:S02]  /*f3b0*/  UIADD3 UR20, -UR26, URZ, URZ ;  /* 0x0000003f1a147290 */ /* 0x000fe4000fffe13f */
[----:B------:R-:W-:Y:S01]  /*f3c0*/  @UP1 UMOV UR13, UR17 ;  /* 0x00000011000d1c82 */ /* 0x000fe20008000000 */
[----:B------:R-:W-:-:S02]  /*f3d0*/  UIADD3 UR16, UR8, 0x8800, URZ ;  /* 0x0000880008107890 */ /* 0x000fc4000fffe03f */
[----:B------:R-:W-:Y:S02]  /*f3e0*/  @UP1 USHF.R.U32.HI UR22, URZ, UR11, UR13 ;  /* 0x0000000b3f161299 */ /* 0x000fe4000801160d */
[----:B------:R-:W-:Y:S01]  /*f3f0*/  UIMAD UR20, UR39, UR20, UR46 ;  /* 0x00000014271472a4 */ /* 0x000fe2000f8e022e */
[----:B------:R-:W-:Y:S01]  /*f400*/  @UP3 ULDC UR11, c[0x0][0x388] ;  /* 0x0000e200000b3ab9 */ /* 0x000fe20000000800 */
[----:B------:R-:W-:Y:S01]  /*f410*/  UMOV UR13, UR48 ;  /* 0x00000030000d7c82 */ /* 0x000fe20008000000 */
[----:B------:R-:W-:Y:S02]  /*f420*/  @UP3 USHF.R.U32.HI UR13, URZ, UR11, UR19 ;  /* 0x0000000b3f0d3299 */ /* 0x000fe40008011613 */
[----:B------:R-:W-:Y:S02]  /*f430*/  UIADD3 UR21, -UR22, URZ, URZ ;  /* 0x0000003f16157290 */ /* 0x000fe4000fffe13f */
[----:B------:R-:W-:Y:S02]  /*f440*/  UIADD3 UR11, -UR46, URZ, URZ ;  /* 0x0000003f2e0b7290 */ /* 0x000fe4000fffe13f */
[----:B------:R-:W-:-:S02]  /*f450*/  UIMAD UR21, UR31, UR21, UR26 ;  /* 0x000000151f1572a4 */ /* 0x000fc4000f8e021a */
[----:B------:R-:W-:Y:S02]  /*f460*/  UIMAD UR11, UR15, UR11, UR59 ;  /* 0x0000000b0f0b72a4 */ /* 0x000fe4000f8e023b */
[----:B------:R-:W-:Y:S02]  /*f470*/  UIMAD UR20, UR20, UR5, UR6 ;  /* 0x00000005141472a4 */ /* 0x000fe4000f8e0206 */
[----:B------:R-:W-:Y:S02]  /*f480*/  UIMAD UR19, UR11, UR4, UR55 ;  /* 0x000000040b1372a4 */ /* 0x000fe4000f8e0237 */
[----:B------:R-:W-:Y:S01]  /*f490*/  UIMAD UR21, UR21, UR42, UR7 ;  /* 0x0000002a151572a4 */ /* 0x000fe2000f8e0207 */
[----:B------:R-:W-:Y:S01]  /*f4a0*/  UMOV UR17, UR9 ;  /* 0x0000000900117c82 */ /* 0x000fe20008000000 */
[----:B------:R-:W-:Y:S01]  /*f4b0*/  UMOV UR18, UR10 ;  /* 0x0000000a00127c82 */ /* 0x000fe20008000000 */
[----:B------:R-:W-:Y:S01]  /*f4c0*/  @UP1 ULDC UR24, c[0x0][0x39c] ;  /* 0x0000e70000181ab9 */ /* 0x000fe20000000800 */
[----:B------:R-:W-:Y:S01]  /*f4d0*/  @UP3 ULEA UR26, UR33, 0xc8, 0x8 ;  /* 0x000000c8211a3891 */ /* 0x000fe2000f8e403f */
[----:B------:R-:W-:Y:S01]  /*f4e0*/  UMOV UR59, UR60 ;  /* 0x0000003c003b7c82 */ /* 0x000fe20008000000 */
[----:B------:R-:W-:-:S03]  /*f4f0*/  ULOP3.LUT UR60, UR23, 0xc8, URZ, 0xfc, !UPT ;  /* 0x000000c8173c7892 */ /* 0x000fc6000f8efc3f */
[----:B------:R0:W-:Y:S01]  /*f500*/  UTMALDG.5D.IM2COL [UR16], [UR40], UR43 ;  /* 0x00000010280073b4 */ /* 0x0001e2000806002b */
[----:B------:R-:W-:Y:S01]  /*f510*/  @UP3 ULDC UR33, c[0x0][0x384] ;  /* 0x0000e10000213ab9 */ /* 0x000fe20000000800 */
[----:B------:R-:W-:Y:S01]  /*f520*/  UMOV UR46, UR36 ;  /* 0x00000024002e7c82 */ /* 0x000fe20008000000 */
[----:B------:R-:W-:Y:S01]  /*f530*/  @UP0 ULDC.64 UR36, c[0x0][0x390] ;  /* 0x0000e40000240ab9 */ /* 0x000fe20000000a00 */
[----:B------:R-:W-:Y:S01]  /*f540*/  UMOV UR11, UR13 ;  /* 0x0000000d000b7c82 */ /* 0x000fe20008000000 */
[----:B------:R-:W-:-:S04]  /*f550*/  UIMAD.WIDE.U32 UR44, UR13, UR36, URZ ;  /* 0x000000240d2c72a5 */ /* 0x000fc8000f8e003f */
[----:B------:R-:W-:-:S03]  /*f560*/  @UP0 USHF.R.U32.HI UR11, URZ, UR37, UR45 ;  /* 0x000000253f0b0299 */ /* 0x000fc6000801162d */
[----:B------:R-:W-:Y:S01]  /*f570*/  @UP0 ULDC.64 UR44, c[0x0][0x390] ;  /* 0x0000e400002c0ab9 */ /* 0x000fe20000000a00 */
[----:B0-----:R-:W-:Y:S02]  /*f580*/  UIMAD.WIDE.U32 UR16, UR28, UR24, URZ ;  /* 0x000000181c1072a5 */ /* 0x001fe4000f8e003f */
[----:B------:R-:W-:Y:S01]  /*f590*/  UIMAD.WIDE.U32 UR18, UR26, UR33, URZ ;  /* 0x000000211a1272a5 */ /* 0x000fe2000f8e003f */
[----:B------:R-:W-:Y:S02]  /*f5a0*/  @UP1 ULDC UR24, c[0x0][0x3a0] ;  /* 0x0000e80000181ab9 */ /* 0x000fe40000000800 */
[----:B------:R-:W-:Y:S01]  /*f5b0*/  UMOV UR33, UR59 ;  /* 0x0000003b00217c82 */ /* 0x000fe20008000000 */
[----:B------:R-:W-:Y:S01]  /*f5c0*/  UMOV UR59, UR46 ;  /* 0x0000002e003b7c82 */ /* 0x000fe20008000000 */
[----:B------:R-:W-:Y:S01]  /*f5d0*/  @UP1 UMOV UR26, UR17 ;  /* 0x00000011001a1c82 */ /* 0x000fe20008000000 */
[----:B------:R-:W-:Y:S01]  /*f5e0*/  @UP3 ULDC UR17, c[0x0][0x388] ;  /* 0x0000e20000113ab9 */ /* 0x000fe20000000800 */
[----:B------:R-:W-:Y:S01]  /*f5f0*/  UMOV UR46, UR60 ;  /* 0x0000003c002e7c82 */ /* 0x000fe20008000000 */
[----:B------:R-:W-:-:S02]  /*f600*/  @UP3 USHF.R.U32.HI UR46, URZ, UR17, UR19 ;  /* 0x000000113f2e3299 */ /* 0x000fc40008011613 */
[----:B------:R-:W-:Y:S01]  /*f610*/  UIADD3 UR17, -UR47, URZ, URZ ;  /* 0x0000003f2f117290 */ /* 0x000fe2000fffe13f */
[----:B------:R-:W-:Y:S01]  /*f620*/  UMOV UR22, UR28 ;  /* 0x0000001c00167c82 */ /* 0x000fe20008000000 */
[----:B------:R-:W-:Y:S02]  /*f630*/  @UP1 USHF.R.U32.HI UR22, URZ, UR24, UR26 ;  /* 0x000000183f161299 */ /* 0x000fe4000801161a */
[----:B------:R-:W-:Y:S01]  /*f640*/  UIMAD UR17, UR15, UR17, UR58 ;  /* 0x000000110f1172a4 */ /* 0x000fe2000f8e023a */
[----:B------:R-:W0:Y:S01]  /*f650*/  S2UR UR58, SR_CTAID.X ;  /* 0x00000000003a79c3 */ /* 0x000e220000002500 */
[----:B------:R-:W-:Y:S02]  /*f660*/  UIADD3 UR20, -UR28, URZ, URZ ;  /* 0x0000003f1c147290 */ /* 0x000fe4000fffe13f */
[----:B------:R-:W-:Y:S02]  /*f670*/  UIADD3 UR21, -UR22, URZ, URZ ;  /* 0x0000003f16157290 */ /* 0x000fe4000fffe13f */
[----:B------:R-:W-:-:S02]  /*f680*/  UIMAD UR20, UR39, UR20, UR47 ;  /* 0x00000014271472a4 */ /* 0x000fc4000f8e022f */
[----:B------:R-:W-:Y:S02]  /*f690*/  UIMAD UR21, UR31, UR21, UR28 ;  /* 0x000000151f1572a4 */ /* 0x000fe4000f8e021c */
[----:B------:R-:W-:Y:S02]  /*f6a0*/  UIMAD.WIDE.U32 UR36, UR46, UR44, URZ ;  /* 0x0000002c2e2472a5 */ /* 0x000fe4000f8e003f */
[----:B------:R-:W-:Y:S02]  /*f6b0*/  UIADD3 UR16, UR8, 0x9000, URZ ;  /* 0x0000900008107890 */ /* 0x000fe4000fffe03f */
[----:B------:R-:W-:Y:S02]  /*f6c0*/  UIMAD UR19, UR17, UR4, UR55 ;  /* 0x00000004111372a4 */ /* 0x000fe4000f8e0237 */
[----:B------:R-:W-:Y:S02]  /*f6d0*/  UIMAD UR20, UR20, UR5, UR6 ;  /* 0x00000005141472a4 */ /* 0x000fe4000f8e0206 */
[----:B------:R-:W-:Y:S01]  /*f6e0*/  UIMAD UR21, UR21, UR42, UR7 ;  /* 0x0000002a151572a4 */ /* 0x000fe2000f8e0207 */
[----:B------:R-:W-:Y:S01]  /*f6f0*/  @UP0 UMOV UR17, UR37 ;  /* 0x0000002500110c82 */ /* 0x000fe20008000000 */
[----:B------:R-:W-:Y:S01]  /*f700*/  UMOV UR37, UR46 ;  /* 0x0000002e00257c82 */ /* 0x000fe20008000000 */
[----:B------:R-:W-:Y:S01]  /*f710*/  @UP0 USHF.R.U32.HI UR37, URZ, UR45, UR17 ;  /* 0x0000002d3f250299 */ /* 0x000fe20008011611 */
[----:B------:R-:W-:-:S02]  /*f720*/  UMOV UR18, UR10 ;  /* 0x0000000a00127c82 */ /* 0x000fc40008000000 */
[----:B------:R-:W-:Y:S01]  /*f730*/  UMOV UR17, UR9 ;  /* 0x0000000900117c82 */ /* 0x000fe20008000000 */
[----:B------:R-:W-:Y:S02]  /*f740*/  @UP1 ULDC UR24, c[0x0][0x39c] ;  /* 0x0000e70000181ab9 */ /* 0x000fe40000000800 */
[----:B------:R1:W-:Y:S01]  /*f750*/  UTMALDG.5D.IM2COL [UR16], [UR40], UR43 ;  /* 0x00000010280073b4 */ /* 0x0003e2000806002b */
[----:B0-----:R-:W-:Y:S01]  /*f760*/  @UP3 ULEA UR26, UR58, 0xd0, 0x8 ;  /* 0x000000d03a1a3891 */ /* 0x001fe2000f8e403f */
[----:B------:R-:W-:Y:S01]  /*f770*/  UMOV UR44, UR61 ;  /* 0x0000003d002c7c82 */ /* 0x000fe20008000000 */
[----:B------:R-:W-:Y:S01]  /*f780*/  @UP3 ULDC UR28, c[0x0][0x384] ;  /* 0x0000e100001c3ab9 */ /* 0x000fe20000000800 */
        /* <DEDUP_REMOVED lines=22> */
[----:B------:R-:W-:Y:S01]  /*f8f0*/  UMOV UR18, UR10 ;  /* 0x0000000a00127c82 */ /* 0x000fe20008000000 */
[----:B------:R-:W-:Y:S01]  /*f900*/  UMOV UR57, UR44 ;  /* 0x0000002c00397c82 */ /* 0x000fe20008000000 */
[----:B------:R-:W-:Y:S01]  /*f910*/  @UP1 ULDC UR24, c[0x0][0x39c] ;  /* 0x0000e70000181ab9 */ /* 0x000fe20000000800 */
[----:B------:R-:W-:-:S03]  /*f920*/  UIMAD.WIDE.U32 UR44, UR47, UR26, URZ ;  /* 0x0000001a2f2c72a5 */ /* 0x000fc6000f8e003f */
[----:B------:R0:W-:Y:S01]  /*f930*/  UTMALDG.5D.IM2COL [UR16], [UR40], UR43 ;  /* 0x00000010280073b4 */ /* 0x0001e2000806002b */
[----:B------:R-:W-:Y:S01]  /*f940*/  @UP3 ULEA UR26, UR58, 0xd8, 0x8 ;  /* 0x000000d83a1a3891 */ /* 0x000fe2000f8e403f */
[----:B------:R-:W-:Y:S01]  /*f950*/  UMOV UR36, UR47 ;  /* 0x0000002f00247c82 */ /* 0x000fe20008000000 */
[----:B------:R-:W-:Y:S02]  /*f960*/  ULOP3.LUT UR58, UR23, 0xd8, URZ, 0xfc, !UPT ;  /* 0x000000d8173a7892 */ /* 0x000fe4000f8efc3f */
[----:B------:R-:W-:Y:S01]  /*f970*/  @UP0 USHF.R.U32.HI UR36, URZ, UR27, UR45 ;  /* 0x0000001b3f240299 */ /* 0x000fe2000801162d */
[----:B------:R-:W-:Y:S02]  /*f980*/  UMOV UR28, UR33 ;  /* 0x00000021001c7c82 */ /* 0x000fe40008000000 */
[----:B------:R-:W-:Y:S01]  /*f990*/  @UP3 ULDC UR27, c[0x0][0x384] ;  /* 0x0000e100001b3ab9 */ /* 0x000fe20000000800 */
[----:B------:R-:W-:Y:S01]  /*f9a0*/  UMOV UR38, UR60 ;  /* 0x0000003c00267c82 */ /* 0x000fe20008000000 */
[----:B------:R-:W-:Y:S01]  /*f9b0*/  UMOV UR44, UR58 ;  /* 0x0000003a002c7c82 */ /* 0x000fe20008000000 */
        /* <DEDUP_REMOVED lines=13> */
[----:B------:R-:W-:Y:S01]  /*fa90*/  UIMAD UR17, UR15, UR17, UR56 ;  /* 0x000000110f1172a4 */ /* 0x000fe2000f8e0238 */
[----:B------:R-:W0:Y:S01]  /*faa0*/  S2UR UR56, SR_CTAID.X ;  /* 0x00000000003879c3 */ /* 0x000e220000002500 */
        /* <DEDUP_REMOVED lines=14> */
[----:B------:R-:W-:Y:S01]  /*fb90*/  @UP3 ULDC UR26, c[0x0][0x384] ;  /* 0x0000e100001a3ab9 */ /* 0x000fe20000000800 */
[----:B0-----:R-:W-:Y:S02]  /*fba0*/  @UP3 ULEA UR25, UR56, 0xe0, 0x8 ;  /* 0x000000e038193891 */ /* 0x001fe4000f8e403f */
        /* <DEDUP_REMOVED lines=27> */
[----:B------:R-:W-:Y:S01]  /*fd60*/  UMOV UR51, UR59 ;  /* 0x0000003b00337c82 */ /* 0x000fe20008000000 */
[----:B------:R-:W-:Y:S01]  /*fd70*/  @UP3 ULDC UR26, c[0x0][0x384] ;  /* 0x0000e100001a3ab9 */ /* 0x000fe20000000800 */
[----:B------:R-:W-:Y:S01]  /*fd80*/  ULOP3.LUT UR59, UR23, 0xe8, URZ, 0xfc, !UPT ;  /* 0x000000e8173b7892 */ /* 0x000fe2000f8efc3f */
[----:B------:R-:W-:Y:S01]  /*fd90*/  UMOV UR32, UR38 ;  /* 0x0000002600207c82 */ /* 0x000fe20008000000 */
[----:B------:R-:W-:Y:S01]  /*fda0*/  UMOV UR38, UR28 ;  /* 0x0000001c00267c82 */ /* 0x000fe20008000000 */
[----:B------:R-:W-:-:S04]  /*fdb0*/  UIADD3 UR28, -UR29, URZ, URZ ;  /* 0x0000003f1d1c7290 */ /* 0x000fc8000fffe13f */
[----:B------:R-:W-:Y:S01]  /*fdc0*/  UMOV UR35, UR59 ;  /* 0x0000003b00237c82 */ /* 0x000fe20008000000 */
[----:B------:R-:W-:-:S04]  /*fdd0*/  UIMAD UR28, UR39, UR28, UR49 ;  /* 0x0000001c271c72a4 */ /* 0x000fc8000f8e0231 */
[----:B------:R-:W-:Y:S02]  /*fde0*/  UIMAD UR28, UR28, UR5, UR6 ;  /* 0x000000051c1c72a4 */ /* 0x000fe4000f8e0206 */
        /* <DEDUP_REMOVED lines=21> */
[----:B------:R-:W-:Y:S01]  /*ff40*/  @UP1 ULDC UR12, c[0x0][0x39c] ;  /* 0x0000e700000c1ab9 */ /* 0x000fe20000000800 */
[----:B------:R-:W-:-:S02]  /*ff50*/  UIMAD.WIDE.U32 UR26, UR35, UR24, URZ ;  /* 0x00000018231a72a5 */ /* 0x000fc4000f8e003f */
[----:B------:R-:W-:Y:S02]  /*ff60*/  UMOV UR34, UR35 ;  /* 0x0000002300227c82 */ /* 0x000fe40008000000 */
[----:B------:R0:W-:Y:S01]  /*ff70*/  UTMALDG.5D.IM2COL [UR16], [UR40], UR43 ;  /* 0x00000010280073b4 */ /* 0x0001e2000806002b */
[----:B------:R-:W-:Y:S01]  /*ff80*/  @UP0 USHF.R.U32.HI UR34, URZ, UR25, UR27 ;  /* 0x000000193f220299 */ /* 0x000fe2000801161b */
[----:B------:R-:W-:Y:S02]  /*ff90*/  UMOV UR30, UR29 ;  /* 0x0000001d001e7c82 */ /* 0x000fe40008000000 */
[----:B------:R-:W-:Y:S01]  /*ffa0*/  @UP1 ULDC UR25, c[0x0][0x39c] ;  /* 0x0000e70000191ab9 */ /* 0x000fe20000000800 */
[----:B------:R-:W-:Y:S01]  /*ffb0*/  UIADD3 UR24, UR8, 0xb800, URZ ;  /* 0x0000b80008187890 */ /* 0x000fe2000fffe03f */
        /* <DEDUP_REMOVED lines=8> */
[----:B------:R-:W-:Y:S02]  /*10040*/  @UP1 USHF.R.U32.HI UR30, URZ, UR12, UR25 ;  /* 0x0000000c3f1e1299 */ /* 0x000fe40008011619 */
[----:B------:R-:W-:Y:S01]  /*10050*/  UIMAD UR20, UR39, UR20, UR13 ;  /* 0x00000014271472a4 */ /* 0x000fe2000f8e020d */
[----:B------:R-:W-:Y:S01]  /*10060*/  @UP1 ULDC UR12, c[0x0][0x3a0] ;  /* 0x0000e800000c1ab9 */ /* 0x000fe20000000800 */
[----:B------:R-:W-:Y:S02]  /*10070*/  UIADD3 UR16, -UR30, URZ, URZ ;  /* 0x0000003f1e107290 */ /* 0x000fe4000fffe13f */
[----:B------:R-:W-:Y:S02]  /*10080*/  @UP1 USHF.R.U32.HI UR22, URZ, UR12, UR17 ;  /* 0x0000000c3f161299 */ /* 0x000fe40008011611 */
[----:B------:R-:W-:-:S02]  /*10090*/  UIADD3 UR12, -UR49, URZ, URZ ;  /* 0x0000003f310c7290 */ /* 0x000fc4000fffe13f */
[----:B------:R-:W-:Y:S02]  /*100a0*/  UIMAD UR16, UR31, UR16, UR29 ;  /* 0x000000101f1072a4 */ /* 0x000fe4000f8e021d */
[----:B------:R-:W-:Y:S02]  /*100b0*/  UIMAD UR27, UR15, UR12, UR50 ;  /* 0x0000000c0f1b72a4 */ /* 0x000fe4000f8e0232 */
[----:B------:R-:W-:Y:S02]  /*100c0*/  UIADD3 UR12, -UR13, URZ, URZ ;  /* 0x0000003f0d0c7290 */ /* 0x000fe4000fffe13f */
[----:B------:R-:W-:Y:S02]  /*100d0*/  UIADD3 UR13, -UR22, URZ, URZ ;  /* 0x0000003f160d7290 */ /* 0x000fe4000fffe13f */
[----:B------:R-:W-:Y:S02]  /*100e0*/  UIMAD UR12, UR15, UR12, UR48 ;  /* 0x0000000c0f0c72a4 */ /* 0x000fe4000f8e0230 */
[----:B------:R-:W-:-:S02]  /*100f0*/  UIMAD UR13, UR31, UR13, UR11 ;  /* 0x0000000d1f0d72a4 */ /* 0x000fc4000f8e020b */
        /* <DEDUP_REMOVED lines=8> */
[----:B------:R-:W-:Y:S01]  /*10180*/  UMOV UR17, UR9 ;  /* 0x0000000900117c82 */ /* 0x000fe20008000000 */
[----:B------:R-:W-:Y:S01]  /*10190*/  @UP3 ULEA UR13, UR56, 0xf0, 0x8 ;  /* 0x000000f0380d3891 */ /* 0x000fe2000f8e403f */
[----:B------:R0:W-:Y:S01]  /*101a0*/  UTMALDG.5D.IM2COL [UR24], [UR40], UR43 ;  /* 0x00000018280073b4 */ /* 0x0001e2000806002b */
[----:B------:R-:W-:-:S02]  /*101b0*/  ULOP3.LUT UR51, UR23, 0xf0, URZ, 0xfc, !UPT ;  /* 0x000000f017337892 */ /* 0x000fc4000f8efc3f */
[----:B------:R-:W-:Y:S01]  /*101c0*/  @UP3 ULEA UR12, UR56, 0xf8, 0x8 ;  /* 0x000000f8380c3891 */ /* 0x000fe2000f8e403f */
[----:B------:R-:W-:Y:S01]  /*101d0*/  @UP3 ULDC UR11, c[0x0][0x384] ;  /* 0x0000e100000b3ab9 */ /* 0x000fe20000000800 */
[----:B------:R-:W-:Y:S01]  /*101e0*/  USHF.L.U32 UR56, UR56, 0x8, URZ ;  /* 0x0000000838387899 */ /* 0x000fe2000800063f */
[----:B------:R1:W-:Y:S01]  /*101f0*/  UTMALDG.5D.IM2COL [UR16], [UR40], UR43 ;  /* 0x00000010280073b4 */ /* 0x0003e2000806002b */
[----:B------:R-:W-:Y:S01]  /*10200*/  ULOP3.LUT UR55, UR23, 0xf8, URZ, 0xfc, !UPT ;  /* 0x000000f817377892 */ /* 0x000fe2000f8efc3f */
[----:B------:R-:W-:Y:S01]  /*10210*/  UMOV UR48, UR32 ;  /* 0x0000002000307c82 */ /* 0x000fe20008000000 */
[----:B------:R-:W-:Y:S01]  /*10220*/  UMOV UR50, UR57 ;  /* 0x0000003900327c82 */ /* 0x000fe20008000000 */
[----:B0-----:R-:W-:Y:S01]  /*10230*/  @UP3 ULDC UR24, c[0x0][0x388] ;  /* 0x0000e20000183ab9 */ /* 0x001fe20000000800 */
[----:B------:R-:W-:Y:S01]  /*10240*/  UMOV UR25, UR51 ;  /* 0x0000003300197c82 */ /* 0x000fe20008000000 */
[----:B------:R-:W-:Y:S01]  /*10250*/  @UP0 ULDC.64 UR28, c[0x0][0x390] ;  /* 0x0000e400001c0ab9 */ /* 0x000fe20000000a00 */
[----:B------:R-:W-:Y:S01]  /*10260*/  @UP0 ULDC.64 UR26, c[0x0][0x390] ;  /* 0x0000e400001a0ab9 */ /* 0x000fe20000000a00 */
[----:B------:R-:W-:Y:S01]  /*10270*/  UMOV UR30, UR38 ;  /* 0x00000026001e7c82 */ /* 0x000fe20008000000 */
[----:B-1----:R-:W-:Y:S01]  /*10280*/  @UP3 ULDC UR19, c[0x0][0x384] ;  /* 0x0000e10000133ab9 */ /* 0x002fe20000000800 */
[----:B------:R-:W-:Y:S01]  /*10290*/  UIMAD.WIDE.U32 UR16, UR13, UR11, URZ ;  /* 0x0000000b0d1072a5 */ /* 0x000fe2000f8e003f */
[----:B------:R-:W-:Y:S01]  /*102a0*/  @UP3 ULDC UR18, c[0x0][0x384] ;  /* 0x0000e10000123ab9 */ /* 0x000fe20000000800 */
[----:B------:R-:W-:-:S02]  /*102b0*/  UIMAD.WIDE.U32 UR12, UR12, UR19, URZ ;  /* 0x000000130c0c72a5 */ /* 0x000fc4000f8e003f */
[----:B------:R-:W-:Y:S02]  /*102c0*/  UIMAD.WIDE.U32 UR18, UR56, UR18, URZ ;  /* 0x00000012381272a5 */ /* 0x000fe4000f8e003f */
[----:B------:R-:W-:Y:S01]  /*102d0*/  @UP3 USHF.R.U32.HI UR25, URZ, UR24, UR17 ;  /* 0x000000183f193299 */ /* 0x000fe20008011611 */
[----:B------:R-:W-:Y:S02]  /*102e0*/  @UP3 ULDC UR20, c[0x0][0x388] ;  /* 0x0000e20000143ab9 */ /* 0x000fe40000000800 */
[----:B------:R-:W-:Y:S01]  /*102f0*/  UMOV UR12, UR55 ;  /* 0x00000037000c7c82 */ /* 0x000fe20008000000 */
[----:B------:R-:W-:Y:S02]  /*10300*/  UIMAD.WIDE.U32 UR16, UR25, UR28, URZ ;  /* 0x0000001c191072a5 */ /* 0x000fe4000f8e003f */
[----:B------:R-:W-:Y:S01]  /*10310*/  @UP3 USHF.R.U32.HI UR12, URZ, UR20, UR13 ;  /* 0x000000143f0c3299 */ /* 0x000fe2000801160d */
[----:B------:R-:W-:Y:S02]  /*10320*/  @UP3 ULDC UR11, c[0x0][0x388] ;  /* 0x0000e200000b3ab9 */ /* 0x000fe40000000800 */
[----:B------:R-:W-:Y:S01]  /*10330*/  @UP3 UMOV UR13, UR19 ;  /* 0x00000013000d3c82 */ /* 0x000fe20008000000 */
[----:B------:R-:W-:Y:S01]  /*10340*/  @UP0 ULDC.64 UR18, c[0x0][0x390] ;  /* 0x0000e40000120ab9 */ /* 0x000fe20000000a00 */
[----:B------:R-:W-:-:S02]  /*10350*/  @UP3 USHF.R.U32.HI UR23, URZ, UR11, UR13 ;  /* 0x0000000b3f173299 */ /* 0x000fc4000801160d */
[----:B------:R-:W-:Y:S01]  /*10360*/  UIMAD.WIDE.U32 UR20, UR12, UR26, URZ ;  /* 0x0000001a0c1472a5 */ /* 0x000fe2000f8e003f */
[----:B------:R-:W-:Y:S01]  /*10370*/  @UP0 UMOV UR11, UR17 ;  /* 0x00000011000b0c82 */ /* 0x000fe20008000000 */
[----:B------:R-:W-:-:S03]  /*10380*/  UIMAD.WIDE.U32 UR16, UR23, UR18, URZ ;  /* 0x00000012171072a5 */ /* 0x000fc6000f8e003f */
[----:B------:R-:W-:Y:S01]  /*10390*/  UMOV UR32, UR23 ;  /* 0x0000001700207c82 */ /* 0x000fe20008000000 */
[----:B------:R-:W-:Y:S01]  /*103a0*/  @UP3 ULDC UR18, c[0x0][0x384] ;  /* 0x0000e10000123ab9 */ /* 0x000fe20000000800 */
[----:B------:R-:W-:Y:S01]  /*103b0*/  @UP0 USHF.R.U32.HI UR32, URZ, UR19, UR17 ;  /* 0x000000133f200299 */ /* 0x000fe20008011611 */
[----:B------:R-:W-:Y:S01]  /*103c0*/  @UP1 ULDC UR20, c[0x0][0x3a0] ;  /* 0x0000e80000141ab9 */ /* 0x000fe20000000800 */
[----:B------:R-:W-:Y:S01]  /*103d0*/  @UP1 ULDC UR16, c[0x0][0x39c] ;  /* 0x0000e70000101ab9 */ /* 0x000fe20000000800 */
[----:B------:R-:W-:Y:S02]  /*103e0*/  UIMAD.WIDE.U32 UR18, UR57, UR18, URZ ;  /* 0x00000012391272a5 */ /* 0x000fe4000f8e003f */
[----:B------:R-:W-:Y:S02]  /*103f0*/  UIMAD.WIDE.U32 UR16, UR37, UR16, URZ ;  /* 0x00000010251072a5 */ /* 0x000fe4000f8e003f */
[----:B------:R-:W-:Y:S01]  /*10400*/  UMOV UR22, UR37 ;  /* 0x0000002500167c82 */ /* 0x000fe20008000000 */
[----:B------:R-:W-:Y:S01]  /*10410*/  UMOV UR13, UR25 ;  /* 0x00000019000d7c82 */ /* 0x000fe20008000000 */
[----:B------:R-:W-:-:S02]  /*10420*/  @UP1 USHF.R.U32.HI UR22, URZ, UR20, UR17 ;  /* 0x000000143f161299 */ /* 0x000fc40008011611 */
[----:B------:R-:W-:Y:S01]  /*10430*/  @UP0 USHF.R.U32.HI UR13, URZ, UR29, UR11 ;  /* 0x0000001d3f0d0299 */ /* 0x000fe2000801160b */
[----:B------:R-:W-:Y:S02]  /*10440*/  @UP3 ULDC UR17, c[0x0][0x388] ;  /* 0x0000e20000113ab9 */ /* 0x000fe40000000800 */
[----:B------:R-:W-:Y:S01]  /*10450*/  UMOV UR11, UR12 ;  /* 0x0000000c000b7c82 */ /* 0x000fe20008000000 */
[----:B------:R-:W-:Y:S02]  /*10460*/  @UP0 USHF.R.U32.HI UR11, URZ, UR27, UR21 ;  /* 0x0000001b3f0b0299 */ /* 0x000fe40008011615 */
[----:B------:R-:W-:Y:S02]  /*10470*/  @UP3 USHF.R.U32.HI UR50, URZ, UR17, UR19 ;  /* 0x000000113f323299 */ /* 0x000fe40008011613 */
[----:B------:R-:W-:Y:S02]  /*10480*/  UIADD3 UR20, -UR37, URZ, URZ ;  /* 0x0000003f25147290 */ /* 0x000fe4000fffe13f */
[----:B------:R-:W-:-:S02]  /*10490*/  UIADD3 UR21, -UR22, URZ, URZ ;  /* 0x0000003f16157290 */ /* 0x000fc4000fffe13f */
[----:B------:R-:W-:Y:S02]  /*104a0*/  UIADD3 UR17, -UR46, URZ, URZ ;  /* 0x0000003f2e117290 */ /* 0x000fe4000fffe13f */
[----:B------:R-:W-:Y:S02]  /*104b0*/  UIMAD UR20, UR39, UR20, UR46 ;  /* 0x00000014271472a4 */ /* 0x000fe4000f8e022e */
[----:B------:R-:W-:Y:S02]  /*104c0*/  UIMAD UR21, UR31, UR21, UR37 ;  /* 0x000000151f1572a4 */ /* 0x000fe4000f8e0225 */
[----:B------:R-:W-:Y:S01]  /*104d0*/  UIMAD UR17, UR15, UR17, UR48 ;  /* 0x000000110f1172a4 */ /* 0x000fe2000f8e0230 */
[----:B------:R-:W-:Y:S01]  /*104e0*/  ULDC UR46, c[0x0][0x3ec] ;  /* 0x0000fb00002e7ab9 */ /* 0x000fe20000000800 */
[----:B------:R-:W-:Y:S02]  /*104f0*/  UIADD3 UR16, UR8, 0xc800, URZ ;  /* 0x0000c80008107890 */ /* 0x000fe4000fffe03f */
[----:B------:R-:W-:-:S02]  /*10500*/  UIMAD UR19, UR17, UR4, UR46 ;  /* 0x00000004111372a4 */ /* 0x000fc4000f8e022e */
[----:B------:R-:W-:Y:S02]  /*10510*/  UIMAD UR20, UR20, UR5, UR6 ;  /* 0x00000005141472a4 */ /* 0x000fe4000f8e0206 */
[----:B------:R-:W-:Y:S01]  /*10520*/  UIMAD UR21, UR21, UR42, UR7 ;  /* 0x0000002a151572a4 */ /* 0x000fe2000f8e0207 */
[----:B------:R-:W-:Y:S01]  /*10530*/  UMOV UR17, UR9 ;  /* 0x0000000900117c82 */ /* 0x000fe20008000000 */
[----:B------:R-:W-:Y:S01]  /*10540*/  UMOV UR18, UR10 ;  /* 0x0000000a00127c82 */ /* 0x000fe20008000000 */
[----:B------:R-:W-:Y:S01]  /*10550*/  @UP1 ULDC UR24, c[0x0][0x39c] ;  /* 0x0000e70000181ab9 */ /* 0x000fe20000000800 */
[----:B------:R-:W-:Y:S01]  /*10560*/  @UP0 ULDC.64 UR26, c[0x0][0x390] ;  /* 0x0000e400001a0ab9 */ /* 0x000fe20000000a00 */
[----:B------:R-:W-:Y:S02]  /*10570*/  UIADD3 UR56, UR56, 0x10, URZ ;  /* 0x0000001038387890 */ /* 0x000fe4000fffe03f */
[----:B------:R-:W-:Y:S02]  /*10580*/  UIMAD.WIDE.U32 UR28, UR50, UR26, URZ ;  /* 0x0000001a321c72a5 */ /* 0x000fe4000f8e003f */
[----:B------:R0:W-:Y:S01]  /*10590*/  UTMALDG.5D.IM2COL [UR16], [UR40], UR43 ;  /* 0x00000010280073b4 */ /* 0x0001e2000806002b */
[----:B------:R-:W-:Y:S01]  /*105a0*/  UMOV UR48, UR49 ;  /* 0x0000003100307c82 */ /* 0x000fe20008000000 */
[----:B------:R-:W-:Y:S01]  /*105b0*/  @UP3 ULDC UR26, c[0x0][0x384] ;  /* 0x0000e100001a3ab9 */ /* 0x000fe20000000800 */
[----:B------:R-:W-:Y:S01]  /*105c0*/  UMOV UR38, UR50 ;  /* 0x0000003200267c82 */ /* 0x000fe20008000000 */
[----:B------:R-:W-:Y:S01]  /*105d0*/  UMOV UR49, UR56 ;  /* 0x0000003800317c82 */ /* 0x000fe20008000000 */
[----:B------:R-:W-:-:S06]  /*105e0*/  @UP0 USHF.R.U32.HI UR38, URZ, UR27, UR29 ;  /* 0x0000001b3f260299 */ /* 0x000fcc000801161d */
[----:B------:R-:W-:Y:S01]  /*105f0*/  MOV R6, UR38 ;  /* 0x0000002600067c02 */ /* 0x000fe20008000f00 */
        /* <DEDUP_REMOVED lines=14> */
[----:B------:R-:W-:Y:S01]  /*106e0*/  UIMAD UR21, UR31, UR21, UR36 ;  /* 0x000000151f1572a4 */ /* 0x000fe2000f8e0224 */
[----:B------:R-:W-:Y:S01]  /*106f0*/  UMOV UR46, UR30 ;  /* 0x0000001e002e7c82 */ /* 0x000fe20008000000 */
[----:B------:R-:W0:Y:S01]  /*10700*/  S2UR UR30, SR_CTAID.X ;  /* 0x00000000001e79c3 */ /* 0x000e220000002500 */
[----:B------:R-:W-:Y:S02]  /*10710*/  UIADD3 UR16, UR8, 0xd000, URZ ;  /* 0x0000d00008107890 */ /* 0x000fe4000fffe03f */
[----:B------:R-:W-:Y:S02]  /*10720*/  UIMAD UR20, UR20, UR5, UR6 ;  /* 0x00000005141472a4 */ /* 0x000fe4000f8e0206 */
[----:B------:R-:W-:Y:S01]  /*10730*/  UIMAD UR21, UR21, UR42, UR7 ;  /* 0x0000002a151572a4 */ /* 0x000fe2000f8e0207 */
[----:B------:R-:W-:Y:S01]  /*10740*/  UMOV UR17, UR9 ;  /* 0x0000000900117c82 */ /* 0x000fe20008000000 */
[----:B------:R-:W-:Y:S01]  /*10750*/  UMOV UR18, UR10 ;  /* 0x0000000a00127c82 */ /* 0x000fe20008000000 */
[----:B------:R-:W-:Y:S01]  /*10760*/  @UP1 ULDC UR24, c[0x0][0x39c] ;  /* 0x0000e70000181ab9 */ /* 0x000fe20000000800 */
[----:B------:R-:W-:Y:S01]  /*10770*/  @UP0 ULDC.64 UR26, c[0x0][0x390] ;  /* 0x0000e400001a0ab9 */ /* 0x000fe20000000a00 */
[----:B------:R-:W-:Y:S01]  /*10780*/  UMOV UR47, UR57 ;  /* 0x00000039002f7c82 */ /* 0x000fe20008000000 */
[----:B------:R-:W-:-:S03]  /*10790*/  UIMAD.WIDE.U32 UR28, UR49, UR26, URZ ;  /* 0x0000001a311c72a5 */ /* 0x000fc6000f8e003f */
[----:B------:R1:W-:Y:S01]  /*107a0*/  UTMALDG.5D.IM2COL [UR16], [UR40], UR43 ;  /* 0x00000010280073b4 */ /* 0x0003e2000806002b */
[----:B------:R-:W-:Y:S01]  /*107b0*/  @UP3 ULDC UR26, c[0x0][0x384] ;  /* 0x0000e100001a3ab9 */ /* 0x000fe20000000800 */
[----:B------:R-:W-:Y:S01]  /*107c0*/  UMOV UR37, UR49 ;  /* 0x0000003100257c82 */ /* 0x000fe20008000000 */
[----:B------:R-:W-:-:S06]  /*107d0*/  @UP0 USHF.R.U32.HI UR37, URZ, UR27, UR29 ;  /* 0x0000001b3f250299 */ /* 0x000fcc000801161d */
[----:B------:R-:W-:Y:S01]  /*107e0*/  MOV R7, UR37 ;  /* 0x0000002500077c02 */ /* 0x000fe20008000f00 */
[----:B0-----:R-:W-:-:S03]  /*107f0*/  USHF.L.U32 UR61, UR30, 0x8, URZ ;  /* 0x000000081e3d7899 */ /* 0x001fc6000800063f */
[----:B------:R-:W-:Y:S01]  /*10800*/  UMOV UR30, UR48 ;  /* 0x00000030001e7c82 */ /* 0x000fe20008000000 */
[----:B------:R-:W-:-:S07]  /*10810*/  UIADD3 UR57, UR61, 0x18, URZ ;  /* 0x000000183d397890 */ /* 0x000fce000fffe03f */
        /* <DEDUP_REMOVED lines=15> */
[----:B------:R-:W-:Y:S01]  /*10910*/  ULDC UR44, c[0x0][0x3ec] ;  /* 0x0000fb00002c7ab9 */ /* 0x000fe20000000800 */
[----:B------:R-:W-:-:S02]  /*10920*/  UIADD3 UR16, UR8, 0xd800, URZ ;  /* 0x0000d80008107890 */ /* 0x000fc4000fffe03f */
[----:B------:R-:W-:Y:S02]  /*10930*/  UIMAD UR19, UR17, UR4, UR44 ;  /* 0x00000004111372a4 */ /* 0x000fe4000f8e022c */
[----:B------:R-:W-:Y:S02]  /*10940*/  UIMAD UR20, UR20, UR5, UR6 ;  /* 0x00000005141472a4 */ /* 0x000fe4000f8e0206 */
[----:B------:R-:W-:Y:S01]  /*10950*/  UIMAD UR21, UR21, UR42, UR7 ;  /* 0x0000002a151572a4 */ /* 0x000fe2000f8e0207 */
[----:B------:R-:W-:Y:S01]  /*10960*/  UMOV UR17, UR9 ;  /* 0x0000000900117c82 */ /* 0x000fe20008000000 */
[----:B------:R-:W-:Y:S01]  /*10970*/  UMOV UR18, UR10 ;  /* 0x0000000a00127c82 */ /* 0x000fe20008000000 */
[----:B------:R-:W-:Y:S01]  /*10980*/  @UP1 ULDC UR24, c[0x0][0x39c] ;  /* 0x0000e70000181ab9 */ /* 0x000fe20000000800 */
[----:B------:R-:W-:Y:S01]  /*10990*/  @UP0 ULDC.64 UR26, c[0x0][0x390] ;  /* 0x0000e400001a0ab9 */ /* 0x000fe20000000a00 */
[----:B------:R-:W-:Y:S02]  /*109a0*/  UIADD3 UR58, UR61, 0x20, URZ ;  /* 0x000000203d3a7890 */ /* 0x000fe4000fffe03f */
[----:B------:R-:W-:-:S02]  /*109b0*/  UIMAD.WIDE.U32 UR28, UR48, UR26, URZ ;  /* 0x0000001a301c72a5 */ /* 0x000fc4000f8e003f */
        /* <DEDUP_REMOVED lines=34> */
[----:B------:R-:W-:Y:S01]  /*10be0*/  UMOV UR45, UR33 ;  /* 0x00000021002d7c82 */ /* 0x000fe20008000000 */
[----:B------:R-:W-:Y:S01]  /*10bf0*/  UMOV UR33, UR46 ;  /* 0x0000002e00217c82 */ /* 0x000fe20008000000 */
[----:B------:R-:W-:Y:S02]  /*10c00*/  @UP0 USHF.R.U32.HI UR33, URZ, UR27, UR29 ;  /* 0x0000001b3f210299 */ /* 0x000fe4000801161d */
[----:B------:R-:W-:Y:S02]  /*10c10*/  UIADD3 UR24, UR8, 0xe800, URZ ;  /* 0x0000e80008187890 */ /* 0x000fe4000fffe03f */
[----:B------:R-:W-:Y:S02]  /*10c20*/  UIADD3 UR60, UR61, 0x30, URZ ;  /* 0x000000303d3c7890 */ /* 0x000fe4000fffe03f */
[----:B------:R-:W-:Y:S01]  /*10c30*/  MOV R10, UR33 ;  /* 0x00000021000a7c02 */ /* 0x000fe20008000f00 */
[----:B------:R-:W-:Y:S01]  /*10c40*/  UMOV UR33, UR9 ;  /* 0x0000000900217c82 */ /* 0x000fe20008000000 */
[----:B0-----:R-:W-:-:S02]  /*10c50*/  UIMAD.WIDE.U32 UR18, UR34, UR14, URZ ;  /* 0x0000000e221272a5 */ /* 0x001fc4000f8e003f */
[----:B------:R-:W-:Y:S01]  /*10c60*/  UIMAD.WIDE.U32 UR16, UR13, UR26, URZ ;  /* 0x0000001a0d1072a5 */ /* 0x000fe2000f8e003f */
[----:B------:R-:W-:Y:S01]  /*10c70*/  @UP1 ULDC UR14, c[0x0][0x3a0] ;  /* 0x0000e800000e1ab9 */ /* 0x000fe20000000800 */
[----:B------:R-:W-:Y:S01]  /*10c80*/  UMOV UR22, UR13 ;  /* 0x0000000d00167c82 */ /* 0x000fe20008000000 */
[----:B------:R-:W-:Y:S02]  /*10c90*/  UIADD3 UR18, -UR13, URZ, URZ ;  /* 0x0000003f0d127290 */ /* 0x000fe4000fffe13f */
[----:B------:R-:W-:Y:S01]  /*10ca0*/  @UP1 UMOV UR26, UR19 ;  /* 0x00000013001a1c82 */ /* 0x000fe20008000000 */
[----:B------:R-:W-:Y:S02]  /*10cb0*/  UIADD3 UR16, UR8, 0xf000, URZ ;  /* 0x0000f00008107890 */ /* 0x000fe4000fffe03f */
[----:B------:R-:W-:Y:S02]  /*10cc0*/  @UP1 USHF.R.U32.HI UR30, URZ, UR14, UR26 ;  /* 0x0000000e3f1e1299 */ /* 0x000fe4000801161a */
[----:B------:R-:W-:Y:S01]  /*10cd0*/  UIADD3 UR14, -UR35, URZ, URZ ;  /* 0x0000003f230e7290 */ /* 0x000fe2000fffe13f */
[----:B------:R-:W-:Y:S01]  /*10ce0*/  @UP1 ULDC UR26, c[0x0][0x3a0] ;  /* 0x0000e800001a1ab9 */ /* 0x000fe20000000800 */
[----:B------:R-:W-:-:S02]  /*10cf0*/  UIADD3 UR19, -UR30, URZ, URZ ;  /* 0x0000003f1e137290 */ /* 0x000fc4000fffe13f */
[----:B------:R-:W-:Y:S02]  /*10d00*/  @UP1 USHF.R.U32.HI UR22, URZ, UR26, UR17 ;  /* 0x0000001a3f161299 */ /* 0x000fe40008011611 */
[----:B------:R-:W-:Y:S02]  /*10d10*/  UIMAD UR27, UR15, UR14, UR59 ;  /* 0x0000000e0f1b72a4 */ /* 0x000fe4000f8e023b */
[----:B------:R-:W-:Y:S02]  /*10d20*/  UIADD3 UR14, -UR34, URZ, URZ ;  /* 0x0000003f220e7290 */ /* 0x000fe4000fffe13f */
[----:B------:R-:W-:Y:S02]  /*10d30*/  UIADD3 UR17, -UR25, URZ, URZ ;  /* 0x0000003f19117290 */ /* 0x000fe4000fffe13f */
[----:B------:R-:W-:Y:S02]  /*10d40*/  UIADD3 UR21, -UR22, URZ, URZ ;  /* 0x0000003f16157290 */ /* 0x000fe4000fffe13f */
[----:B------:R-:W-:-:S02]  /*10d50*/  UIMAD UR14, UR39, UR14, UR35 ;  /* 0x0000000e270e72a4 */ /* 0x000fc4000f8e0223 */
[----:B------:R-:W-:Y:S02]  /*10d60*/  UIMAD UR19, UR31, UR19, UR34 ;  /* 0x000000131f1372a4 */ /* 0x000fe4000f8e0222 */
[----:B------:R-:W-:Y:S02]  /*10d70*/  UIMAD UR17, UR15, UR17, UR51 ;  /* 0x000000110f1172a4 */ /* 0x000fe4000f8e0233 */
[----:B------:R-:W-:Y:S02]  /*10d80*/  UIMAD UR18, UR39, UR18, UR25 ;  /* 0x00000012271272a4 */ /* 0x000fe4000f8e0219 */
[----:B------:R-:W-:Y:S01]  /*10d90*/  UIMAD UR21, UR31, UR21, UR13 ;  /* 0x000000151f1572a4 */ /* 0x000fe2000f8e020d */
[----:B------:R-:W-:Y:S01]  /*10da0*/  ULDC UR59, c[0x0][0x3ec] ;  /* 0x0000fb00003b7ab9 */ /* 0x000fe20000000800 */
[----:B------:R-:W-:Y:S02]  /*10db0*/  UIMAD UR28, UR14, UR5, UR6 ;  /* 0x000000050e1c72a4 */ /* 0x000fe4000f8e0206 */
[----:B------:R-:W-:-:S02]  /*10dc0*/  UIMAD UR27, UR27, UR4, UR59 ;  /* 0x000000041b1b72a4 */ /* 0x000fc4000f8e023b */
[----:B------:R-:W-:Y:S02]  /*10dd0*/  UIMAD UR29, UR19, UR42, UR7 ;  /* 0x0000002a131d72a4 */ /* 0x000fe4000f8e0207 */
[----:B------:R-:W-:Y:S02]  /*10de0*/  UIMAD UR19, UR17, UR4, UR59 ;  /* 0x00000004111372a4 */ /* 0x000fe4000f8e023b */
[----:B------:R-:W-:Y:S02]  /*10df0*/  UIMAD UR20, UR18, UR5, UR6 ;  /* 0x00000005121472a4 */ /* 0x000fe4000f8e0206 */
[----:B------:R-:W-:Y:S01]  /*10e00*/  UIMAD UR21, UR21, UR42, UR7 ;  /* 0x0000002a151572a4 */ /* 0x000fe2000f8e0207 */
[----:B------:R-:W-:Y:S01]  /*10e10*/  UMOV UR25, UR9 ;  /* 0x0000000900197c82 */ /* 0x000fe20008000000 */
[----:B------:R-:W-:Y:S01]  /*10e20*/  UMOV UR26, UR10 ;  /* 0x0000000a001a7c82 */ /* 0x000fe20008000000 */
[----:B------:R-:W-:Y:S01]  /*10e30*/  UMOV UR17, UR9 ;  /* 0x0000000900117c82 */ /* 0x000fe20008000000 */
[----:B------:R-:W-:Y:S01]  /*10e40*/  UMOV UR18, UR10 ;  /* 0x0000000a00127c82 */ /* 0x000fe20008000000 */
[----:B------:R0:W-:Y:S01]  /*10e50*/  UTMALDG.5D.IM2COL [UR24], [UR40], UR43 ;  /* 0x00000018280073b4 */ /* 0x0001e2000806002b */
[----:B------:R-:W-:Y:S01]  /*10e60*/  @UP1 ULDC UR13, c[0x0][0x39c] ;  /* 0x0000e700000d1ab9 */ /* 0x000fe20000000800 */
[----:B------:R-:W-:Y:S01]  /*10e70*/  UMOV UR51, UR45 ;  /* 0x0000002d00337c82 */ /* 0x000fe20008000000 */
[----:B------:R-:W-:Y:S01]  /*10e80*/  UIADD3 UR45, UR61, 0x28, URZ ;  /* 0x000000283d2d7890 */ /* 0x000fe2000fffe03f */
[----:B------:R-:W-:Y:S01]  /*10e90*/  @UP1 ULDC UR34, c[0x0][0x3a0] ;  /* 0x0000e80000221ab9 */ /* 0x000fe20000000800 */
[----:B------:R-:W-:Y:S01]  /*10ea0*/  @UP3 ULDC UR35, c[0x0][0x384] ;  /* 0x0000e10000233ab9 */ /* 0x000fe20000000800 */
[----:B------:R-:W-:Y:S01]  /*10eb0*/  @UP3 ULDC UR14, c[0x0][0x388] ;  /* 0x0000e200000e3ab9 */ /* 0x000fe20000000800 */
[----:B------:R1:W-:Y:S01]  /*10ec0*/  UTMALDG.5D.IM2COL [UR16], [UR40], UR43 ;  /* 0x00000010280073b4 */ /* 0x0003e2000806002b */
[----:B0-----:R-:W-:Y:S01]  /*10ed0*/  @UP3 ULDC UR24, c[0x0][0x384] ;  /* 0x0000e10000183ab9 */ /* 0x001fe20000000800 */
[----:B------:R-:W-:Y:S01]  /*10ee0*/  UMOV UR30, UR44 ;  /* 0x0000002c001e7c82 */ /* 0x000fe20008000000 */
[----:B------:R-:W-:Y:S01]  /*10ef0*/  UMOV UR44, UR60 ;  /* 0x0000003c002c7c82 */ /* 0x000fe20008000000 */
[----:B------:R-:W-:Y:S01]  /*10f00*/  @UP0 ULDC.64 UR26, c[0x0][0x390] ;  /* 0x0000e400001a0ab9 */ /* 0x000fe20000000a00 */
[----:B-1----:R-:W-:-:S02]  /*10f10*/  UIMAD.WIDE.U32 UR18, UR11, UR13, URZ ;  /* 0x0000000d0b1272a5 */ /* 0x002fc4000f8e003f */
[----:B------:R-:W-:Y:S01]  /*10f20*/  UMOV UR22, UR11 ;  /* 0x0000000b00167c82 */ /* 0x000fe20008000000 */
[----:B------:R-:W-:Y:S02]  /*10f30*/  UIMAD.WIDE.U32 UR20, UR45, UR35, URZ ;  /* 0x000000232d1472a5 */ /* 0x000fe4000f8e003f */
[----:B------:R-:W-:Y:S02]  /*10f40*/  @UP1 USHF.R.U32.HI UR22, URZ, UR34, UR19 ;  /* 0x000000223f161299 */ /* 0x000fe40008011613 */
[----:B------:R-:W-:Y:S01]  /*10f50*/  UIMAD.WIDE.U32 UR18, UR60, UR24, URZ ;  /* 0x000000183c1272a5 */ /* 0x000fe2000f8e003f */
[----:B------:R-:W-:Y:S01]  /*10f60*/  @UP3 ULDC UR17, c[0x0][0x388] ;  /* 0x0000e20000113ab9 */ /* 0x000fe20000000800 */
[----:B------:R-:W-:Y:S01]  /*10f70*/  UMOV UR13, UR45 ;  /* 0x0000002d000d7c82 */ /* 0x000fe20008000000 */
[----:B------:R-:W-:Y:S02]  /*10f80*/  @UP3 USHF.R.U32.HI UR13, URZ, UR17, UR21 ;  /* 0x000000113f0d3299 */ /* 0x000fe40008011615 */
[----:B------:R-:W-:-:S02]  /*10f90*/  @UP3 USHF.R.U32.HI UR44, URZ, UR14, UR19 ;  /* 0x0000000e3f2c3299 */ /* 0x000fc40008011613 */
[----:B------:R-:W-:Y:S02]  /*10fa0*/  UIADD3 UR20, -UR11, URZ, URZ ;  /* 0x0000003f0b147290 */ /* 0x000fe4000fffe13f */
        /* <DEDUP_REMOVED lines=11> */
[----:B------:R-:W-:Y:S02]  /*11060*/  UIMAD.WIDE.U32 UR34, UR44, UR24, URZ ;  /* 0x000000182c2272a5 */ /* 0x000fe4000f8e003f */
[----:B------:R-:W-:-:S02]  /*11070*/  UIADD3 UR55, UR61, 0x38, URZ ;  /* 0x000000383d377890 */ /* 0x000fc4000fffe03f */
[----:B------:R-:W-:Y:S01]  /*11080*/  @UP0 USHF.R.U32.HI UR14, URZ, UR25, UR35 ;  /* 0x000000193f0e0299 */ /* 0x000fe20008011623 */
[----:B------:R-:W-:Y:S01]  /*11090*/  UMOV UR17, UR9 ;  /* 0x0000000900117c82 */ /* 0x000fe20008000000 */
[----:B------:R-:W-:Y:S01]  /*110a0*/  UMOV UR18, UR10 ;  /* 0x0000000a00127c82 */ /* 0x000fe20008000000 */
[----:B------:R-:W-:Y:S01]  /*110b0*/  @UP1 ULDC UR25, c[0x0][0x39c] ;  /* 0x0000e70000191ab9 */ /* 0x000fe20000000800 */
[----:B------:R0:W-:Y:S01]  /*110c0*/  UTMALDG.5D.IM2COL [UR16], [UR40], UR43 ;  /* 0x00000010280073b4 */ /* 0x0001e2000806002b */
[----:B------:R-:W-:Y:S01]  /*110d0*/  @UP3 ULDC UR12, c[0x0][0x384] ;  /* 0x0000e100000c3ab9 */ /* 0x000fe20000000800 */
[----:B------:R-:W-:Y:S01]  /*110e0*/  UIMAD.WIDE.U32 UR28, UR13, UR26, URZ ;  /* 0x0000001a0d1c72a5 */ /* 0x000fe2000f8e003f */
[----:B------:R-:W-:Y:S02]  /*110f0*/  @UP3 ULDC UR24, c[0x0][0x388] ;  /* 0x0000e20000183ab9 */ /* 0x000fe40000000800 */
[----:B------:R-:W-:Y:S01]  /*11100*/  UMOV UR26, UR30 ;  /* 0x0000001e001a7c82 */ /* 0x000fe20008000000 */
[----:B------:R-:W-:Y:S01]  /*11110*/  UIADD3 UR34, UR10, 0x20, URZ ;  /* 0x000000200a227890 */ /* 0x000fe2000fffe03f */
[----:B------:R-:W-:-:S02]  /*11120*/  UMOV UR30, UR55 ;  /* 0x00000037001e7c82 */ /* 0x000fc40008000000 */
[----:B------:R-:W-:Y:S01]  /*11130*/  UMOV UR28, UR51 ;  /* 0x00000033001c7c82 */ /* 0x000fe20008000000 */
[----:B------:R-:W-:Y:S01]  /*11140*/  UIADD3 UR51, UR61, 0x40, URZ ;  /* 0x000000403d337890 */ /* 0x000fe2000fffe03f */
[----:B------:R-:W-:Y:S01]  /*11150*/  UMOV UR11, UR13 ;  /* 0x0000000d000b7c82 */ /* 0x000fe20008000000 */
[----:B------:R-:W-:-:S03]  /*11160*/  @UP0 USHF.R.U32.HI UR11, URZ, UR27, UR29 ;  /* 0x0000001b3f0b0299 */ /* 0x000fc6000801161d */
[----:B------:R-:W-:Y:S02]  /*11170*/  UMOV UR27, UR47 ;  /* 0x0000002f001b7c82 */ /* 0x000fe40008000000 */
[----:B------:R-:W-:Y:S01]  /*11180*/  UMOV UR29, UR51 ;  /* 0x00000033001d7c82 */ /* 0x000fe20008000000 */
[----:B------:R-:W-:Y:S01]  /*11190*/  UMOV UR47, UR34 ;  /* 0x00000022002f7c82 */ /* 0x000fe20008000000 */
[----:B0-----:R-:W-:Y:S02]  /*111a0*/  UIMAD.WIDE.U32 UR18, UR32, UR25, URZ ;  /* 0x00000019201272a5 */ /* 0x001fe4000f8e003f */
[----:B------:R-:W-:Y:S01]  /*111b0*/  UIMAD.WIDE.U32 UR16, UR55, UR12, URZ ;  /* 0x0000000c371072a5 */ /* 0x000fe2000f8e003f */
[----:B------:R-:W-:Y:S02]  /*111c0*/  UMOV UR21, UR32 ;  /* 0x0000002000157c82 */ /* 0x000fe40008000000 */
[----:B------:R-:W-:Y:S01]  /*111d0*/  @UP1 ULDC UR12, c[0x0][0x3a0] ;  /* 0x0000e800000c1ab9 */ /* 0x000fe20000000800 */
[----:B------:R-:W-:-:S02]  /*111e0*/  UIADD3 UR20, -UR32, URZ, URZ ;  /* 0x0000003f20147290 */ /* 0x000fc4000fffe13f */
[----:B------:R-:W-:Y:S02]  /*111f0*/  @UP1 USHF.R.U32.HI UR21, URZ, UR12, UR19 ;  /* 0x0000000c3f151299 */ /* 0x000fe40008011613 */
[----:B------:R-:W-:Y:S02]  /*11200*/  UIADD3 UR12, -UR23, URZ, URZ ;  /* 0x0000003f170c7290 */ /* 0x000fe4000fffe13f */
[----:B------:R-:W-:Y:S01]  /*11210*/  UIMAD UR20, UR39, UR20, UR23 ;  /* 0x00000014271472a4 */ /* 0x000fe2000f8e0217 */
[----:B------:R-:W-:Y:S01]  /*11220*/  R2UR UR39, R4 ;  /* 0x00000000042772ca */ /* 0x000fe200000e0000 */
[----:B--2--5:R-:W-:Y:S01]  /*11230*/  IMAD.U32 R11, RZ, RZ, UR21 ;  /* 0x00000015ff0b7e24 */ /* 0x024fe2000f8e00ff */
[----:B------:R-:W-:Y:S02]  /*11240*/  UIADD3 UR21, -UR21, URZ, URZ ;  /* 0x0000003f15157290 */ /* 0x000fe4000fffe13f */
[----:B------:R-:W-:Y:S02]  /*11250*/  UIMAD UR12, UR15, UR12, UR61 ;  /* 0x0000000c0f0c72a4 */ /* 0x000fe4000f8e023d */
[----:B------:R-:W-:Y:S01]  /*11260*/  UIMAD UR21, UR31, UR21, UR32 ;  /* 0x000000151f1572a4 */ /* 0x000fe2000f8e0220 */
[----:B------:R-:W-:Y:S01]  /*11270*/  R2UR UR38, R11 ;  /* 0x000000000b2672ca */ /* 0x000fe200000e0000 */
[----:B------:R-:W-:Y:S01]  /*11280*/  @UP3 UMOV UR25, UR17 ;  /* 0x0000001100193c82 */ /* 0x000fe20008000000 */
[----:B------:R-:W-:-:S02]  /*11290*/  UIADD3 UR32, UR8, 0x400, URZ ;  /* 0x0000040008207890 */ /* 0x000fc4000fffe03f */
[----:B------:R-:W-:Y:S02]  /*112a0*/  UIMAD UR35, UR12, UR4, UR59 ;  /* 0x000000040c2372a4 */ /* 0x000fe4000f8e023b */
[----:B------:R-:W-:Y:S02]  /*112b0*/  UIMAD UR36, UR20, UR5, UR6 ;  /* 0x00000005142472a4 */ /* 0x000fe4000f8e0206 */
[----:B------:R-:W-:Y:S02]  /*112c0*/  UIMAD UR37, UR21, UR42, UR7 ;  /* 0x0000002a152572a4 */ /* 0x000fe4000f8e0207 */
[----:B------:R-:W-:Y:S01]  /*112d0*/  @UP3 USHF.R.U32.HI UR30, URZ, UR24, UR25 ;  /* 0x000000183f1e3299 */ /* 0x000fe20008011619 */
[----:B------:R-:W-:Y:S01]  /*112e0*/  @UP0 ULDC.64 UR16, c[0x0][0x390] ;  /* 0x0000e40000100ab9 */ /* 0x000fe20000000a00 */
[----:B------:R-:W-:Y:S02]  /*112f0*/  @UP1 ULDC UR22, c[0x0][0x39c] ;  /* 0x0000e70000161ab9 */ /* 0x000fe40000000800 */
[----:B------:R-:W-:Y:S01]  /*11300*/  UIMAD.WIDE.U32 UR18, UR30, UR16, URZ ;  /* 0x000000101e1272a5 */ /* 0x000fe2000f8e003f */
[----:B------:R-:W-:-:S02]  /*11310*/  @UP3 ULDC UR20, c[0x0][0x388] ;  /* 0x0000e20000143ab9 */ /* 0x000fc40000000800 */
[----:B------:R0:W-:Y:S01]  /*11320*/  UTMALDG.5D.IM2COL [UR32], [UR40], UR43 ;  /* 0x00000020280073b4 */ /* 0x0001e2000806002b */
[----:B------:R-:W-:Y:S01]  /*11330*/  UMOV UR12, UR30 ;  /* 0x0000001e000c7c82 */ /* 0x000fe20008000000 */
[----:B------:R-:W-:Y:S02]  /*11340*/  @UP0 USHF.R.U32.HI UR12, URZ, UR17, UR19 ;  /* 0x000000113f0c0299 */ /* 0x000fe40008011613 */
[----:B------:R-:W-:Y:S01]  /*11350*/  @UP3 ULDC UR18, c[0x0][0x384] ;  /* 0x0000e10000123ab9 */ /* 0x000fe20000000800 */
[----:B------:R-:W-:Y:S01]  /*11360*/  @UP1 ULDC UR17, c[0x0][0x3a0] ;  /* 0x0000e80000111ab9 */ /* 0x000fe20000000800 */
[----:B------:R-:W-:Y:S02]  /*11370*/  UIMAD.WIDE.U32 UR18, UR51, UR18, URZ ;  /* 0x00000012331272a5 */ /* 0x000fe4000f8e003f */
[----:B------:R-:W-:Y:S01]  /*11380*/  UIADD3 UR16, UR8, 0xc00, URZ ;  /* 0x00000c0008107890 */ /* 0x000fe2000fffe03f */
[----:B------:R-:W-:Y:S01]  /*11390*/  @UP3 ULDC UR23, c[0x0][0x384] ;  /* 0x0000e10000173ab9 */ /* 0x000fe20000000800 */
[----:B------:R-:W-:-:S03]  /*113a0*/  @UP0 ULDC.64 UR24, c[0x0][0x390] ;  /* 0x0000e40000180ab9 */ /* 0x000fc60000000a00 */
[----:B------:R-:W-:Y:S02]  /*113b0*/  @UP3 UMOV UR21, UR19 ;  /* 0x0000001300153c82 */ /* 0x000fe40008000000 */
[----:B------:R-:W-:Y:S01]  /*113c0*/  @UP3 USHF.R.U32.HI UR29, URZ, UR20, UR21 ;  /* 0x000000143f1d3299 */ /* 0x000fe20008011615 */
[----:B0-----:R-:W-:Y:S01]  /*113d0*/  R2UR UR38, R6 ;  /* 0x00000000062672ca */ /* 0x001fe200000e0000 */
[----:B------:R-:W-:Y:S01]  /*113e0*/  UMOV UR32, UR26 ;  /* 0x0000001a00207c82 */ /* 0x000fe20008000000 */
[----:B------:R-:W-:Y:S02]  /*113f0*/  R2UR UR37, R7 ;  /* 0x00000000072572ca */ /* 0x000fe400000e0000 */
[----:B------:R-:W-:Y:S02]  /*11400*/  R2UR UR36, R8 ;  /* 0x00000000082472ca */ /* 0x000fe400000e0000 */
[----:B------:R-:W-:-:S07]  /*11410*/  R2UR UR33, R10 ;  /* 0x000000000a2172ca */ /* 0x000fce00000e0000 */
[----:B------:R-:W-:Y:S02]  /*11420*/  UIMAD.WIDE.U32 UR18, UR38, UR22, URZ ;  /* 0x00000016261272a5 */ /* 0x000fe4000f8e003f */
[----:B------:R-:W-:Y:S02]  /*11430*/  UIADD3 UR20, -UR38, URZ, URZ ;  /* 0x0000003f26147290 */ /* 0x000fe4000fffe13f */
        /* <DEDUP_REMOVED lines=8> */
[----:B------:R-:W-:Y:S02]  /*114c0*/  UIMAD UR20, UR20, UR5, UR6 ;  /* 0x00000005141472a4 */ /* 0x000fe4000f8e0206 */
[----:B------:R-:W-:Y:S02]  /*114d0*/  UIMAD UR21, UR21, UR42, UR7 ;  /* 0x0000002a151572a4 */ /* 0x000fe4000f8e0207 */
[----:B------:R-:W-:Y:S01]  /*114e0*/  UIADD3 UR50, UR61, 0x48, URZ ;  /* 0x000000483d327890 */ /* 0x000fe2000fffe03f */
[----:B------:R-:W-:Y:S01]  /*114f0*/  UMOV UR17, UR9 ;  /* 0x0000000900117c82 */ /* 0x000fe20008000000 */
[----:B------:R-:W-:Y:S01]  /*11500*/  UMOV UR18, UR47 ;  /* 0x0000002f00127c82 */ /* 0x000fe20008000000 */
[----:B------:R-:W-:-:S04]  /*11510*/  UIMAD.WIDE.U32 UR26, UR29, UR24, URZ ;  /* 0x000000181d1a72a5 */ /* 0x000fc8000f8e003f */
[----:B------:R0:W-:Y:S01]  /*11520*/  UTMALDG.5D.IM2COL [UR16], [UR40], UR43 ;  /* 0x00000010280073b4 */ /* 0x0001e2000806002b */
[----:B------:R-:W-:Y:S01]  /*11530*/  UMOV UR24, UR29 ;  /* 0x0000001d00187c82 */ /* 0x000fe20008000000 */
[----:B------:R-:W-:Y:S01]  /*11540*/  @UP0 USHF.R.U32.HI UR24, URZ, UR25, UR27 ;  /* 0x000000193f180299 */ /* 0x000fe2000801161b */
[----:B------:R-:W-:Y:S02]  /*11550*/  UMOV UR38, UR50 ;  /* 0x0000003200267c82 */ /* 0x000fe40008000000 */
[----:B------:R-:W-:Y:S01]  /*11560*/  @UP1 ULDC UR25, c[0x0][0x39c] ;  /* 0x0000e70000191ab9 */ /* 0x000fe20000000800 */
[----:B------:R-:W-:Y:S01]  /*11570*/  @UP0 ULDC.64 UR26, c[0x0][0x390] ;  /* 0x0000e400001a0ab9 */ /* 0x000fe20000000a00 */
[----:B0-----:R-:W-:Y:S01]  /*11580*/  UIMAD.WIDE.U32 UR18, UR50, UR23, URZ ;  /* 0x00000017321272a5 */ /* 0x001fe2000f8e003f */
[----:B------:R-:W-:Y:S01]  /*11590*/  @UP1 ULDC UR17, c[0x0][0x3a0] ;  /* 0x0000e80000111ab9 */ /* 0x000fe20000000800 */
[----:B------:R-:W-:Y:S01]  /*115a0*/  UMOV UR22, UR37 ;  /* 0x0000002500167c82 */ /* 0x000fe20008000000 */
[----:B------:R-:W-:Y:S01]  /*115b0*/  @UP3 ULDC UR20, c[0x0][0x388] ;  /* 0x0000e20000143ab9 */ /* 0x000fe20000000800 */
[----:B------:R-:W-:-:S03]  /*115c0*/  UIADD3 UR16, UR8, 0x1400, URZ ;  /* 0x0000140008107890 */ /* 0x000fc6000fffe03f */
[----:B------:R-:W-:Y:S01]  /*115d0*/  @UP3 UMOV UR23, UR19 ;  /* 0x0000001300173c82 */ /* 0x000fe20008000000 */
[----:B------:R-:W-:Y:S02]  /*115e0*/  UIMAD.WIDE.U32 UR18, UR37, UR25, URZ ;  /* 0x00000019251272a5 */ /* 0x000fe4000f8e003f */
[----:B------:R-:W-:Y:S02]  /*115f0*/  @UP3 USHF.R.U32.HI UR38, URZ, UR20, UR23 ;  /* 0x000000143f263299 */ /* 0x000fe40008011617 */
[----:B------:R-:W-:Y:S02]  /*11600*/  @UP1 USHF.R.U32.HI UR22, URZ, UR17, UR19 ;  /* 0x000000113f161299 */ /* 0x000fe40008011613 */
[----:B------:R-:W-:Y:S02]  /*11610*/  UIADD3 UR20, -UR37, URZ, URZ ;  /* 0x0000003f25147290 */ /* 0x000fe4000fffe13f */
[----:B------:R-:W-:Y:S02]  /*11620*/  UIADD3 UR17, -UR49, URZ, URZ ;  /* 0x0000003f31117290 */ /* 0x000fe4000fffe13f */
[----:B------:R-:W-:-:S02]  /*11630*/  UIADD3 UR21, -UR22, URZ, URZ ;  /* 0x0000003f16157290 */ /* 0x000fc4000fffe13f */
[----:B------:R-:W-:Y:S02]  /*11640*/  UIMAD UR20, UR39, UR20, UR49 ;  /* 0x00000014271472a4 */ /* 0x000fe4000f8e0231 */
[----:B------:R-:W-:Y:S02]  /*11650*/  UIMAD UR17, UR15, UR17, UR56 ;  /* 0x000000110f1172a4 */ /* 0x000fe4000f8e0238 */
[----:B------:R-:W-:Y:S02]  /*11660*/  UIMAD UR21, UR31, UR21, UR37 ;  /* 0x000000151f1572a4 */ /* 0x000fe4000f8e0225 */
[----:B------:R-:W-:Y:S02]  /*11670*/  UIMAD UR19, UR17, UR4, UR59 ;  /* 0x00000004111372a4 */ /* 0x000fe4000f8e023b */
[----:B------:R-:W-:Y:S02]  /*11680*/  UIMAD UR20, UR20, UR5, UR6 ;  /* 0x00000005141472a4 */ /* 0x000fe4000f8e0206 */
[----:B------:R-:W-:-:S02]  /*11690*/  UIMAD UR21, UR21, UR42, UR7 ;  /* 0x0000002a151572a4 */ /* 0x000fc4000f8e0207 */
[----:B------:R-:W-:Y:S01]  /*116a0*/  UIADD3 UR49, UR61, 0x50, URZ ;  /* 0x000000503d317890 */ /* 0x000fe2000fffe03f */
[----:B------:R-:W-:Y:S01]  /*116b0*/  UMOV UR17, UR9 ;  /* 0x0000000900117c82 */ /* 0x000fe20008000000 */
[----:B------:R-:W-:Y:S01]  /*116c0*/  UMOV UR18, UR47 ;  /* 0x0000002f00127c82 */ /* 0x000fe20008000000 */
[----:B------:R-:W-:Y:S01]  /*116d0*/  @UP3 ULDC UR23, c[0x0][0x384] ;  /* 0x0000e10000173ab9 */ /* 0x000fe20000000800 */
[----:B------:R-:W-:Y:S01]  /*116e0*/  @UP1 ULDC UR25, c[0x0][0x39c] ;  /* 0x0000e70000191ab9 */ /* 0x000fe20000000800 */
[----:B------:R-:W-:Y:S02]  /*116f0*/  UIMAD.WIDE.U32 UR34, UR38, UR26, URZ ;  /* 0x0000001a262272a5 */ /* 0x000fe4000f8e003f */
[----:B------:R0:W-:Y:S01]  /*11700*/  UTMALDG.5D.IM2COL [UR16], [UR40], UR43 ;  /* 0x00000010280073b4 */ /* 0x0001e2000806002b */
[----:B------:R-:W-:Y:S01]  /*11710*/  UMOV UR47, UR49 ;  /* 0x00000031002f7c82 */ /* 0x000fe20008000000 */
[----:B------:R-:W-:Y:S01]  /*11720*/  UMOV UR26, UR38 ;  /* 0x00000026001a7c82 */ /* 0x000fe20008000000 */
[----:B------:R-:W-:-:S02]  /*11730*/  @UP0 USHF.R.U32.HI UR26, URZ, UR27, UR35 ;  /* 0x0000001b3f1a0299 */ /* 0x000fc40008011623 */
[----:B------:R-:W-:Y:S01]  /*11740*/  UIADD3 UR56, UR61, 0x58, URZ ;  /* 0x000000583d387890 */ /* 0x000fe2000fffe03f */
        /* <DEDUP_REMOVED lines=14> */
[----:B------:R-:W-:Y:S02]  /*11830*/  UIMAD.WIDE.U32 UR36, UR47, UR34, URZ ;  /* 0x000000222f2472a5 */ /* 0x000fe4000f8e003f */
[----:B------:R-:W-:Y:S02]  /*11840*/  UIMAD UR20, UR39, UR20, UR48 ;  /* 0x00000014271472a4 */ /* 0x000fe4000f8e0230 */
[----:B------:R-:W-:Y:S01]  /*11850*/  UIMAD UR17, UR15, UR17, UR57 ;  /* 0x000000110f1172a4 */ /* 0x000fe2000f8e0239 */
[----:B------:R-:W-:Y:S01]  /*11860*/  UMOV UR27, UR47 ;  /* 0x0000002f001b7c82 */ /* 0x000fe20008000000 */
[----:B------:R-:W-:Y:S02]  /*11870*/  @UP0 USHF.R.U32.HI UR27, URZ, UR35, UR37 ;  /* 0x000000233f1b0299 */ /* 0x000fe40008011625 */
[----:B------:R-:W-:-:S02]  /*11880*/  UIMAD UR19, UR17, UR4, UR59 ;  /* 0x00000004111372a4 */ /* 0x000fc4000f8e023b */
[----:B------:R-:W-:Y:S02]  /*11890*/  UIMAD UR20, UR20, UR5, UR6 ;  /* 0x00000005141472a4 */ /* 0x000fe4000f8e0206 */
[----:B------:R-:W-:Y:S02]  /*118a0*/  UIMAD UR21, UR21, UR42, UR7 ;  /* 0x0000002a151572a4 */ /* 0x000fe4000f8e0207 */
[----:B------:R-:W-:Y:S01]  /*118b0*/  UIADD3 UR37, UR10, 0x20, URZ ;  /* 0x000000200a257890 */ /* 0x000fe2000fffe03f */
[----:B------:R-:W-:Y:S01]  /*118c0*/  UMOV UR17, UR9 ;  /* 0x0000000900117c82 */ /* 0x000fe20008000000 */
[----:B------:R-:W-:Y:S01]  /*118d0*/  @UP3 ULDC UR23, c[0x0][0x384] ;  /* 0x0000e10000173ab9 */ /* 0x000fe20000000800 */
[----:B------:R-:W-:Y:S01]  /*118e0*/  @UP1 ULDC UR25, c[0x0][0x39c] ;  /* 0x0000e70000191ab9 */ /* 0x000fe20000000800 */
[----:B------:R-:W-:Y:S01]  /*118f0*/  UMOV UR48, UR56 ;  /* 0x0000003800307c82 */ /* 0x000fe20008000000 */
[----:B------:R-:W-:Y:S02]  /*11900*/  @UP0 ULDC.64 UR34, c[0x0][0x390] ;  /* 0x0000e40000220ab9 */ /* 0x000fe40000000a00 */
[----:B------:R-:W-:Y:S01]  /*11910*/  UMOV UR18, UR37 ;  /* 0x0000002500127c82 */ /* 0x000fe20008000000 */
[----:B------:R-:W-:Y:S01]  /*11920*/  UMOV UR57, UR32 ;  /* 0x0000002000397c82 */ /* 0x000fe20008000000 */
[----:B------:R0:W-:Y:S01]  /*11930*/  UTMALDG.5D.IM2COL [UR16], [UR40], UR43 ;  /* 0x00000010280073b4 */ /* 0x0001e2000806002b */
[----:B------:R-:W-:Y:S01]  /*11940*/  UMOV UR36, UR28 ;  /* 0x0000001c00247c82 */ /* 0x000fe20008000000 */
        /* <DEDUP_REMOVED lines=27> */
[----:B------:R-:W-:-:S03]  /*11b00*/  @UP0 USHF.R.U32.HI UR28, URZ, UR35, UR33 ;  /* 0x000000233f1c0299 */ /* 0x000fc60008011621 */
        /* <DEDUP_REMOVED lines=23> */
[----:B------:R-:W-:-:S03]  /*11c80*/  UIMAD.WIDE.U32 UR34, UR46, UR32, URZ ;  /* 0x000000202e2272a5 */ /* 0x000fc6000f8e003f */
[----:B------:R0:W-:Y:S01]  /*11c90*/  UTMALDG.5D.IM2COL [UR16], [UR40], UR43 ;  /* 0x00000010280073b4 */ /* 0x0001e2000806002b */
[----:B------:R-:W-:Y:S01]  /*11ca0*/  @UP1 ULDC UR32, c[0x0][0x39c] ;  /* 0x0000e70000201ab9 */ /* 0x000fe20000000800 */
[----:B------:R-:W-:Y:S01]  /*11cb0*/  @UP3 ULDC UR13, c[0x0][0x388] ;  /* 0x0000e200000d3ab9 */ /* 0x000fe20000000800 */
[----:B------:R-:W-:Y:S01]  /*11cc0*/  UMOV UR45, UR59 ;  /* 0x0000003b002d7c82 */ /* 0x000fe20008000000 */
[----:B------:R-:W-:Y:S01]  /*11cd0*/  UMOV UR25, UR46 ;  /* 0x0000002e00197c82 */ /* 0x000fe20008000000 */
[----:B------:R-:W-:Y:S02]  /*11ce0*/  @UP0 USHF.R.U32.HI UR25, URZ, UR33, UR35 ;  /* 0x000000213f190299 */ /* 0x000fe40008011623 */
[----:B0-----:R-:W-:Y:S01]  /*11cf0*/  UIMAD.WIDE.U32 UR18, UR59, UR11, URZ ;  /* 0x0000000b3b1272a5 */ /* 0x001fe2000f8e003f */
[----:B------:R-:W-:Y:S02]  /*11d00*/  UMOV UR22, UR14 ;  /* 0x0000000e00167c82 */ /* 0x000fe40008000000 */
[----:B------:R-:W-:Y:S01]  /*11d10*/  @UP1 ULDC UR11, c[0x0][0x3a0] ;  /* 0x0000e800000b1ab9 */ /* 0x000fe20000000800 */
[----:B------:R-:W-:Y:S01]  /*11d20*/  ULDC UR20, c[0x0][0x3ec] ;  /* 0x0000fb0000147ab9 */ /* 0x000fe20000000800 */
[----:B------:R-:W-:-:S02]  /*11d30*/  UIADD3 UR16, UR8, 0x3400, URZ ;  /* 0x0000340008107890 */ /* 0x000fc4000fffe03f */
        /* <DEDUP_REMOVED lines=9> */
[----:B------:R-:W-:Y:S01]  /*11dd0*/  UIMAD UR21, UR31, UR21, UR14 ;  /* 0x000000151f1572a4 */ /* 0x000fe2000f8e020e */
[----:B------:R-:W-:Y:S01]  /*11de0*/  @UP0 ULDC.64 UR32, c[0x0][0x390] ;  /* 0x0000e40000200ab9 */ /* 0x000fe20000000a00 */
[----:B------:R-:W-:Y:S02]  /*11df0*/  UIMAD UR19, UR11, UR4, UR20 ;  /* 0x000000040b1372a4 */ /* 0x000fe4000f8e0214 */
[----:B------:R-:W-:Y:S02]  /*11e00*/  UIMAD UR20, UR13, UR5, UR6 ;  /* 0x000000050d1472a4 */ /* 0x000fe4000f8e0206 */
[----:B------:R-:W-:-:S02]  /*11e10*/  UIMAD UR21, UR21, UR42, UR7 ;  /* 0x0000002a151572a4 */ /* 0x000fc4000f8e0207 */
[----:B------:R-:W-:Y:S02]  /*11e20*/  UIMAD.WIDE.U32 UR34, UR45, UR32, URZ ;  /* 0x000000202d2272a5 */ /* 0x000fe4000f8e003f */
[----:B------:R-:W-:Y:S01]  /*11e30*/  UMOV UR23, UR45 ;  /* 0x0000002d00177c82 */ /* 0x000fe20008000000 */
[----:B------:R-:W-:Y:S01]  /*11e40*/  UMOV UR18, UR37 ;  /* 0x0000002500127c82 */ /* 0x000fe20008000000 */
[----:B------:R-:W-:Y:S02]  /*11e50*/  @UP0 USHF.R.U32.HI UR23, URZ, UR33, UR35 ;  /* 0x000000213f170299 */ /* 0x000fe40008011623 */
[----:B------:R-:W-:Y:S01]  /*11e60*/  UIADD3 UR33, UR61, 0x70, URZ ;  /* 0x000000703d217890 */ /* 0x000fe2000fffe03f */
[----:B------:R0:W-:Y:S01]  /*11e70*/  UTMALDG.5D.IM2COL [UR16], [UR40], UR43 ;  /* 0x00000010280073b4 */ /* 0x0001e2000806002b */
[----:B------:R-:W-:Y:S01]  /*11e80*/  @UP3 ULDC UR11, c[0x0][0x384] ;  /* 0x0000e100000b3ab9 */ /* 0x000fe20000000800 */
[----:B------:R-:W-:Y:S01]  /*11e90*/  @UP1 ULDC UR32, c[0x0][0x39c] ;  /* 0x0000e70000201ab9 */ /* 0x000fe20000000800 */
[----:B------:R-:W-:Y:S01]  /*11ea0*/  @UP3 ULDC UR13, c[0x0][0x388] ;  /* 0x0000e200000d3ab9 */ /* 0x000fe20000000800 */
[----:B------:R-:W-:Y:S01]  /*11eb0*/  @UP0 ULDC.64 UR34, c[0x0][0x390] ;  /* 0x0000e40000220ab9 */ /* 0x000fe20000000a00 */
[----:B------:R-:W-:-:S07]  /*11ec0*/  UIADD3 UR60, UR61, 0x78, URZ ;  /* 0x000000783d3c7890 */ /* 0x000fce000fffe03f */
[----:B------:R-:W-:Y:S01]  /*11ed0*/  UMOV UR44, UR60 ;  /* 0x0000003c002c7c82 */ /* 0x000fe20008000000 */
[----:B0-----:R-:W-:Y:S01]  /*11ee0*/  UIMAD.WIDE.U32 UR18, UR33, UR11, URZ ;  /* 0x0000000b211272a5 */ /* 0x001fe2000f8e003f */
[----:B------:R-:W-:Y:S02]  /*11ef0*/  UMOV UR22, UR12 ;  /* 0x0000000c00167c82 */ /* 0x000fe40008000000 */
[----:B------:R-:W-:Y:S01]  /*11f00*/  @UP1 ULDC UR11, c[0x0][0x3a0] ;  /* 0x0000e800000b1ab9 */ /* 0x000fe20000000800 */
[----:B------:R-:W-:-:S03]  /*11f10*/  UIADD3 UR16, UR8, 0x3c00, URZ ;  /* 0x00003c0008107890 */ /* 0x000fc6000fffe03f */
[----:B------:R-:W-:Y:S01]  /*11f20*/  @UP3 UMOV UR14, UR19 ;  /* 0x00000013000e3c82 */ /* 0x000fe20008000000 */
[----:B------:R-:W-:-:S03]  /*11f30*/  UIMAD.WIDE.U32 UR18, UR12, UR32, URZ ;  /* 0x000000200c1272a5 */ /* 0x000fc6000f8e003f */
[----:B------:R-:W-:Y:S01]  /*11f40*/  UMOV UR32, UR33 ;  /* 0x0000002100207c82 */ /* 0x000fe20008000000 */
[----:B------:R-:W-:Y:S02]  /*11f50*/  @UP1 USHF.R.U32.HI UR22, URZ, UR11, UR19 ;  /* 0x0000000b3f161299 */ /* 0x000fe40008011613 */
[----:B------:R-:W-:Y:S02]  /*11f60*/  @UP3 USHF.R.U32.HI UR32, URZ, UR13, UR14 ;  /* 0x0000000d3f203299 */ /* 0x000fe4000801160e */
[----:B------:R-:W-:Y:S02]  /*11f70*/  UIADD3 UR13, -UR12, URZ, URZ ;  /* 0x0000003f0c0d7290 */ /* 0x000fe4000fffe13f */
[----:B------:R-:W-:Y:S02]  /*11f80*/  UIADD3 UR21, -UR22, URZ, URZ ;  /* 0x0000003f16157290 */ /* 0x000fe4000fffe13f */
[----:B------:R-:W-:Y:S02]  /*11f90*/  UIMAD UR20, UR39, UR13, UR30 ;  /* 0x0000000d271472a4 */ /* 0x000fe4000f8e021e */
[----:B------:R-:W-:-:S02]  /*11fa0*/  UIMAD UR21, UR31, UR21, UR12 ;  /* 0x000000151f1572a4 */ /* 0x000fc4000f8e020c */
[----:B------:R-:W-:Y:S02]  /*11fb0*/  UIMAD.WIDE.U32 UR12, UR32, UR34, URZ ;  /* 0x00000022200c72a5 */ /* 0x000fe4000f8e003f */
[----:B------:R-:W-:Y:S01]  /*11fc0*/  UIADD3 UR11, -UR30, URZ, URZ ;  /* 0x0000003f1e0b7290 */ /* 0x000fe2000fffe13f */
[----:B------:R-:W-:Y:S01]  /*11fd0*/  UMOV UR14, UR32 ;  /* 0x00000020000e7c82 */ /* 0x000fe20008000000 */
[----:B------:R-:W-:Y:S02]  /*11fe0*/  @UP0 USHF.R.U32.HI UR14, URZ, UR35, UR13 ;  /* 0x000000233f0e0299 */ /* 0x000fe4000801160d */
[----:B------:R-:W-:Y:S01]  /*11ff0*/  UIMAD UR11, UR15, UR11, UR55 ;  /* 0x0000000b0f0b72a4 */ /* 0x000fe2000f8e0237 */
[----:B------:R-:W-:Y:S02]  /*12000*/  @UP3 ULDC UR12, c[0x0][0x384] ;  /* 0x0000e100000c3ab9 */ /* 0x000fe40000000800 */
[----:B------:R-:W-:Y:S01]  /*12010*/  ULDC UR55, c[0x0][0x3ec] ;  /* 0x0000fb0000377ab9 */ /* 0x000fe20000000800 */
[----:B------:R-:W-:-:S02]  /*12020*/  UIMAD.WIDE.U32 UR12, UR60, UR12, URZ ;  /* 0x0000000c3c0c72a5 */ /* 0x000fc4000f8e003f */
[----:B------:R-:W-:Y:S02]  /*12030*/  UIMAD UR19, UR11, UR4, UR55 ;  /* 0x000000040b1372a4 */ /* 0x000fe4000f8e0237 */
[----:B------:R-:W-:Y:S02]  /*12040*/  UIMAD UR20, UR20, UR5, UR6 ;  /* 0x00000005141472a4 */ /* 0x000fe4000f8e0206 */
[----:B------:R-:W-:Y:S01]  /*12050*/  UIMAD UR21, UR21, UR42, UR7 ;  /* 0x0000002a151572a4 */ /* 0x000fe2000f8e0207 */
[----:B------:R-:W-:Y:S01]  /*12060*/  @UP1 ULDC UR34, c[0x0][0x39c] ;  /* 0x0000e70000221ab9 */ /* 0x000fe20000000800 */
[----:B------:R-:W-:Y:S01]  /*12070*/  @UP3 UMOV UR30, UR13 ;  /* 0x0000000d001e3c82 */ /* 0x000fe20008000000 */
[----:B------:R-:W-:Y:S01]  /*12080*/  UMOV UR18, UR37 ;  /* 0x0000002500127c82 */ /* 0x000fe20008000000 */
[----:B------:R-:W-:Y:S01]  /*12090*/  UIMAD.WIDE.U32 UR12, UR24, UR34, URZ ;  /* 0x00000022180c72a5 */ /* 0x000fe2000f8e003f */
[----:B------:R-:W-:Y:S02]  /*120a0*/  @UP1 ULDC UR11, c[0x0][0x3a0] ;  /* 0x0000e800000b1ab9 */ /* 0x000fe40000000800 */
[----:B------:R-:W-:-:S02]  /*120b0*/  @UP0 ULDC.64 UR34, c[0x0][0x390] ;  /* 0x0000e40000220ab9 */ /* 0x000fc40000000a00 */
[----:B------:R0:W-:Y:S02]  /*120c0*/  UTMALDG.5D.IM2COL [UR16], [UR40], UR43 ;  /* 0x00000010280073b4 */ /* 0x0001e4000806002b */
[----:B------:R-:W-:Y:S01]  /*120d0*/  @UP3 ULDC UR12, c[0x0][0x388] ;  /* 0x0000e200000c3ab9 */ /* 0x000fe20000000800 */
[----:B0-----:R-:W-:Y:S01]  /*120e0*/  UMOV UR22, UR24 ;  /* 0x0000001800167c82 */ /* 0x001fe20008000000 */
[----:B------:R-:W-:Y:S01]  /*120f0*/  @UP1 USHF.R.U32.HI UR22, URZ, UR11, UR13 ;  /* 0x0000000b3f161299 */ /* 0x000fe2000801160d */
[----:B------:R-:W-:Y:S01]  /*12100*/  @UP3 ULDC UR17, c[0x0][0x388] ;  /* 0x0000e20000113ab9 */ /* 0x000fe20000000800 */
[----:B------:R-:W-:Y:S02]  /*12110*/  UIADD3 UR11, -UR29, URZ, URZ ;  /* 0x0000003f1d0b7290 */ /* 0x000fe4000fffe13f */
[----:B------:R-:W-:Y:S02]  /*12120*/  @UP3 USHF.R.U32.HI UR44, URZ, UR17, UR30 ;  /* 0x000000113f2c3299 */ /* 0x000fe4000801161e */
[----:B------:R-:W-:-:S02]  /*12130*/  UIADD3 UR17, -UR24, URZ, URZ ;  /* 0x0000003f18117290 */ /* 0x000fc4000fffe13f */
[----:B------:R-:W-:Y:S02]  /*12140*/  UIADD3 UR21, -UR22, URZ, URZ ;  /* 0x0000003f16157290 */ /* 0x000fe4000fffe13f */
[----:B------:R-:W-:Y:S02]  /*12150*/  UIMAD UR17, UR39, UR17, UR29 ;  /* 0x00000011271172a4 */ /* 0x000fe4000f8e021d */
[----:B------:R-:W-:Y:S02]  /*12160*/  UIMAD UR11, UR15, UR11, UR51 ;  /* 0x0000000b0f0b72a4 */ /* 0x000fe4000f8e0233 */
[----:B------:R-:W-:Y:S02]  /*12170*/  UIMAD UR21, UR31, UR21, UR24 ;  /* 0x000000151f1572a4 */ /* 0x000fe4000f8e0218 */
[----:B------:R-:W-:Y:S02]  /*12180*/  UIADD3 UR16, UR8, 0x4400, URZ ;  /* 0x0000440008107890 */ /* 0x000fe4000fffe03f */
[----:B------:R-:W-:-:S02]  /*12190*/  UIMAD UR19, UR11, UR4, UR55 ;  /* 0x000000040b1372a4 */ /* 0x000fc4000f8e0237 */
[----:B------:R-:W-:Y:S02]  /*121a0*/  UIMAD UR20, UR17, UR5, UR6 ;  /* 0x00000005111472a4 */ /* 0x000fe4000f8e0206 */
[----:B------:R-:W-:Y:S02]  /*121b0*/  UIMAD UR21, UR21, UR42, UR7 ;  /* 0x0000002a151572a4 */ /* 0x000fe4000f8e0207 */
[----:B------:R-:W-:Y:S02]  /*121c0*/  UIADD3 UR51, UR10, 0x20, URZ ;  /* 0x000000200a337890 */ /* 0x000fe4000fffe03f */
[----:B------:R-:W-:Y:S01]  /*121d0*/  UIADD3 UR55, UR61, 0x80, URZ ;  /* 0x000000803d377890 */ /* 0x000fe2000fffe03f */
[----:B------:R-:W-:Y:S01]  /*121e0*/  UMOV UR17, UR9 ;  /* 0x0000000900117c82 */ /* 0x000fe20008000000 */
[----:B------:R-:W-:Y:S01]  /*121f0*/  @UP3 ULDC UR11, c[0x0][0x384] ;  /* 0x0000e100000b3ab9 */ /* 0x000fe20000000800 */
[----:B------:R-:W-:Y:S02]  /*12200*/  @UP1 ULDC UR24, c[0x0][0x39c] ;  /* 0x0000e70000181ab9 */ /* 0x000fe40000000800 */
[----:B------:R-:W-:Y:S01]  /*12210*/  UMOV UR18, UR51 ;  /* 0x0000003300127c82 */ /* 0x000fe20008000000 */
[----:B------:R-:W-:Y:S01]  /*12220*/  UMOV UR30, UR36 ;  /* 0x00000024001e7c82 */ /* 0x000fe20008000000 */
[----:B------:R0:W-:Y:S01]  /*12230*/  UTMALDG.5D.IM2COL [UR16], [UR40], UR43 ;  /* 0x00000010280073b4 */ /* 0x0001e2000806002b */
[----:B------:R-:W-:-:S02]  /*12240*/  UIMAD.WIDE.U32 UR36, UR44, UR34, URZ ;  /* 0x000000222c2472a5 */ /* 0x000fc4000f8e003f */
[----:B------:R-:W-:Y:S02]  /*12250*/  UMOV UR13, UR44 ;  /* 0x0000002c000d7c82 */ /* 0x000fe40008000000 */
[----:B------:R-:W-:-:S03]  /*12260*/  @UP0 USHF.R.U32.HI UR13, URZ, UR35, UR37 ;  /* 0x000000233f0d0299 */ /* 0x000fc60008011625 */
[----:B------:R-:W-:Y:S01]  /*12270*/  @UP0 ULDC.64 UR34, c[0x0][0x390] ;  /* 0x0000e40000220ab9 */ /* 0x000fe20000000a00 */
        /* <DEDUP_REMOVED lines=11> */
[----:B------:R-:W-:Y:S02]  /*12330*/  UIADD3 UR21, -UR22, URZ, URZ ;  /* 0x0000003f16157290 */ /* 0x000fe4000fffe13f */
[----:B------:R-:W-:-:S02]  /*12340*/  UIMAD UR12, UR39, UR12, UR38 ;  /* 0x0000000c270c72a4 */ /* 0x000fc4000f8e0226 */
[----:B------:R-:W-:Y:S02]  /*12350*/  UIMAD UR11, UR15, UR11, UR50 ;  /* 0x0000000b0f0b72a4 */ /* 0x000fe4000f8e0232 */
[----:B------:R-:W-:Y:S01]  /*12360*/  UIMAD UR21, UR31, UR21, UR26 ;  /* 0x000000151f1572a4 */ /* 0x000fe2000f8e021a */
[----:B------:R-:W-:Y:S01]  /*12370*/  ULDC UR50, c[0x0][0x3ec] ;  /* 0x0000fb0000327ab9 */ /* 0x000fe20000000800 */
[----:B------:R-:W-:Y:S02]  /*12380*/  UIMAD UR20, UR12, UR5, UR6 ;  /* 0x000000050c1472a4 */ /* 0x000fe4000f8e0206 */
[----:B------:R-:W-:Y:S02]  /*12390*/  UIMAD UR19, UR11, UR4, UR50 ;  /* 0x000000040b1372a4 */ /* 0x000fe4000f8e0232 */
[----:B------:R-:W-:Y:S01]  /*123a0*/  UIMAD UR21, UR21, UR42, UR7 ;  /* 0x0000002a151572a4 */ /* 0x000fe2000f8e0207 */
[----:B------:R-:W-:Y:S01]  /*123b0*/  UMOV UR18, UR51 ;  /* 0x0000003300127c82 */ /* 0x000fe20008000000 */
[----:B------:R-:W-:Y:S01]  /*123c0*/  UIADD3 UR51, UR61, 0x88, URZ ;  /* 0x000000883d337890 */ /* 0x000fe2000fffe03f */
[----:B------:R-:W-:Y:S01]  /*123d0*/  @UP3 ULDC UR11, c[0x0][0x384] ;  /* 0x0000e100000b3ab9 */ /* 0x000fe20000000800 */
[----:B------:R-:W-:Y:S01]  /*123e0*/  @UP1 ULDC UR29, c[0x0][0x39c] ;  /* 0x0000e700001d1ab9 */ /* 0x000fe20000000800 */
[----:B------:R-:W-:-:S04]  /*123f0*/  UIMAD.WIDE.U32 UR36, UR24, UR34, URZ ;  /* 0x00000022182472a5 */ /* 0x000fc8000f8e003f */
[----:B------:R0:W-:Y:S01]  /*12400*/  UTMALDG.5D.IM2COL [UR16], [UR40], UR43 ;  /* 0x00000010280073b4 */ /* 0x0001e2000806002b */
[----:B------:R-:W-:Y:S01]  /*12410*/  UMOV UR38, UR51 ;  /* 0x0000003300267c82 */ /* 0x000fe20008000000 */
[----:B------:R-:W-:Y:S01]  /*12420*/  UMOV UR12, UR24 ;  /* 0x00000018000c7c82 */ /* 0x000fe20008000000 */
[----:B------:R-:W-:Y:S01]  /*12430*/  @UP0 USHF.R.U32.HI UR12, URZ, UR35, UR37 ;  /* 0x000000233f0c0299 */ /* 0x000fe20008011625 */
[----:B------:R-:W-:Y:S02]  /*12440*/  UMOV UR36, UR30 ;  /* 0x0000001e00247c82 */ /* 0x000fe40008000000 */
[----:B------:R-:W-:Y:S01]  /*12450*/  @UP0 ULDC.64 UR34, c[0x0][0x390] ;  /* 0x0000e40000220ab9 */ /* 0x000fe20000000a00 */
[----:B------:R-:W-:Y:S01]  /*12460*/  UMOV UR37, UR57 ;  /* 0x0000003900257c82 */ /* 0x000fe20008000000 */
[----:B------:R-:W-:Y:S02]  /*12470*/  UIADD3 UR57, UR61, 0x98, URZ ;  /* 0x000000983d397890 */ /* 0x000fe4000fffe03f */
[----:B0-----:R-:W-:Y:S01]  /*12480*/  UIMAD.WIDE.U32 UR18, UR51, UR11, URZ ;  /* 0x0000000b331272a5 */ /* 0x001fe2000f8e003f */
[----:B------:R-:W-:-:S02]  /*12490*/  UMOV UR22, UR27 ;  /* 0x0000001b00167c82 */ /* 0x000fc40008000000 */
[----:B------:R-:W-:Y:S01]  /*124a0*/  @UP1 ULDC UR11, c[0x0][0x3a0] ;  /* 0x0000e800000b1ab9 */ /* 0x000fe20000000800 */
[----:B------:R-:W-:Y:S01]  /*124b0*/  @UP3 ULDC UR17, c[0x0][0x388] ;  /* 0x0000e20000113ab9 */ /* 0x000fe20000000800 */
[----:B------:R-:W-:Y:S02]  /*124c0*/  UIADD3 UR16, UR8, 0x5400, URZ ;  /* 0x0000540008107890 */ /* 0x000fe4000fffe03f */
[----:B------:R-:W-:Y:S01]  /*124d0*/  @UP3 UMOV UR26, UR19 ;  /* 0x00000013001a3c82 */ /* 0x000fe20008000000 */
[----:B------:R-:W-:Y:S02]  /*124e0*/  UIMAD.WIDE.U32 UR18, UR27, UR29, URZ ;  /* 0x0000001d1b1272a5 */ /* 0x000fe4000f8e003f */
[----:B------:R-:W-:Y:S02]  /*124f0*/  @UP3 USHF.R.U32.HI UR38, URZ, UR17, UR26 ;  /* 0x000000113f263299 */ /* 0x000fe4000801161a */
[----:B------:R-:W-:Y:S02]  /*12500*/  @UP1 USHF.R.U32.HI UR22, URZ, UR11, UR19 ;  /* 0x0000000b3f161299 */ /* 0x000fe40008011613 */
[----:B------:R-:W-:-:S02]  /*12510*/  UIADD3 UR17, -UR27, URZ, URZ ;  /* 0x0000003f1b117290 */ /* 0x000fc4000fffe13f */
[----:B------:R-:W-:Y:S02]  /*12520*/  UIADD3 UR11, -UR47, URZ, URZ ;  /* 0x0000003f2f0b7290 */ /* 0x000fe4000fffe13f */
[----:B------:R-:W-:Y:S02]  /*12530*/  UIADD3 UR21, -UR22, URZ, URZ ;  /* 0x0000003f16157290 */ /* 0x000fe4000fffe13f */
[----:B------:R-:W-:Y:S02]  /*12540*/  UIMAD UR17, UR39, UR17, UR47 ;  /* 0x00000011271172a4 */ /* 0x000fe4000f8e022f */
[----:B------:R-:W-:Y:S02]  /*12550*/  UIMAD UR11, UR15, UR11, UR49 ;  /* 0x0000000b0f0b72a4 */ /* 0x000fe4000f8e0231 */
[----:B------:R-:W-:Y:S02]  /*12560*/  UIMAD UR21, UR31, UR21, UR27 ;  /* 0x000000151f1572a4 */ /* 0x000fe4000f8e021b */
[----:B------:R-:W-:-:S02]  /*12570*/  UIMAD UR19, UR11, UR4, UR50 ;  /* 0x000000040b1372a4 */ /* 0x000fc4000f8e0232 */
[----:B------:R-:W-:Y:S02]  /*12580*/  UIMAD UR20, UR17, UR5, UR6 ;  /* 0x00000005111472a4 */ /* 0x000fe4000f8e0206 */
[----:B------:R-:W-:Y:S02]  /*12590*/  UIMAD UR21, UR21, UR42, UR7 ;  /* 0x0000002a151572a4 */ /* 0x000fe4000f8e0207 */
[----:B------:R-:W-:Y:S02]  /*125a0*/  UIADD3 UR47, UR10, 0x20, URZ ;  /* 0x000000200a2f7890 */ /* 0x000fe4000fffe03f */
[----:B------:R-:W-:Y:S02]  /*125b0*/  UIMAD.WIDE.U32 UR26, UR38, UR34, URZ ;  /* 0x00000022261a72a5 */ /* 0x000fe4000f8e003f */
[----:B------:R-:W-:Y:S01]  /*125c0*/  UIADD3 UR50, UR61, 0x90, URZ ;  /* 0x000000903d327890 */ /* 0x000fe2000fffe03f */
[----:B------:R-:W-:Y:S02]  /*125d0*/  UMOV UR17, UR9 ;  /* 0x0000000900117c82 */ /* 0x000fe40008000000 */
[----:B------:R-:W-:Y:S01]  /*125e0*/  UMOV UR18, UR47 ;  /* 0x0000002f00127c82 */ /* 0x000fe20008000000 */
[----:B------:R-:W-:Y:S01]  /*125f0*/  UMOV UR11, UR38 ;  /* 0x00000026000b7c82 */ /* 0x000fe20008000000 */
[----:B------:R-:W-:Y:S01]  /*12600*/  @UP3 ULDC UR26, c[0x0][0x384] ;  /* 0x0000e100001a3ab9 */ /* 0x000fe20000000800 */
[----:B------:R0:W-:Y:S01]  /*12610*/  UTMALDG.5D.IM2COL [UR16], [UR40], UR43 ;  /* 0x00000010280073b4 */ /* 0x0001e2000806002b */
[----:B------:R-:W-:Y:S01]  /*12620*/  @UP0 USHF.R.U32.HI UR11, URZ, UR35, UR27 ;  /* 0x000000233f0b0299 */ /* 0x000fe2000801161b */
[----:B------:R-:W-:-:S02]  /*12630*/  UMOV UR30, UR50 ;  /* 0x00000032001e7c82 */ /* 0x000fc40008000000 */
[----:B------:R-:W-:Y:S01]  /*12640*/  @UP1 ULDC UR27, c[0x0][0x39c] ;  /* 0x0000e700001b1ab9 */ /* 0x000fe20000000800 */
        /* <DEDUP_REMOVED lines=16> */
[----:B------:R-:W-:Y:S01]  /*12750*/  ULDC UR48, c[0x0][0x3ec] ;  /* 0x0000fb0000307ab9 */ /* 0x000fe20000000800 */
[----:B------:R-:W-:Y:S02]  /*12760*/  UIMAD UR20, UR20, UR5, UR6 ;  /* 0x00000005141472a4 */ /* 0x000fe4000f8e0206 */
[----:B------:R-:W-:Y:S02]  /*12770*/  UIMAD UR19, UR17, UR4, UR48 ;  /* 0x00000004111372a4 */ /* 0x000fe4000f8e0230 */
[----:B------:R-:W-:Y:S01]  /*12780*/  UIMAD UR21, UR21, UR42, UR7 ;  /* 0x0000002a151572a4 */ /* 0x000fe2000f8e0207 */
[----:B------:R-:W-:Y:S01]  /*12790*/  @UP0 ULDC.64 UR26, c[0x0][0x390] ;  /* 0x0000e400001a0ab9 */ /* 0x000fe20000000a00 */
[----:B------:R-:W-:Y:S01]  /*127a0*/  UMOV UR17, UR9 ;  /* 0x0000000900117c82 */ /* 0x000fe20008000000 */
[----:B------:R-:W-:Y:S01]  /*127b0*/  UIMAD.WIDE.U32 UR34, UR30, UR26, URZ ;  /* 0x0000001a1e2272a5 */ /* 0x000fe2000f8e003f */
[----:B------:R-:W-:-:S02]  /*127c0*/  UMOV UR18, UR47 ;  /* 0x0000002f00127c82 */ /* 0x000fc40008000000 */
[----:B------:R-:W-:Y:S01]  /*127d0*/  @UP3 ULDC UR26, c[0x0][0x384] ;  /* 0x0000e100001a3ab9 */ /* 0x000fe20000000800 */
[----:B------:R-:W-:Y:S02]  /*127e0*/  UMOV UR29, UR30 ;  /* 0x0000001e001d7c82 */ /* 0x000fe40008000000 */
[----:B------:R0:W-:Y:S01]  /*127f0*/  UTMALDG.5D.IM2COL [UR16], [UR40], UR43 ;  /* 0x00000010280073b4 */ /* 0x0001e2000806002b */
[----:B------:R-:W-:Y:S01]  /*12800*/  @UP0 USHF.R.U32.HI UR29, URZ, UR27, UR35 ;  /* 0x0000001b3f1d0299 */ /* 0x000fe20008011623 */
[----:B------:R-:W-:Y:S02]  /*12810*/  UMOV UR56, UR36 ;  /* 0x0000002400387c82 */ /* 0x000fe40008000000 */
[----:B------:R-:W-:Y:S01]  /*12820*/  @UP1 ULDC UR27, c[0x0][0x39c] ;  /* 0x0000e700001b1ab9 */ /* 0x000fe20000000800 */
        /* <DEDUP_REMOVED lines=22> */
[----:B------:R-:W-:Y:S01]  /*12990*/  @UP0 ULDC.64 UR26, c[0x0][0x390] ;  /* 0x0000e400001a0ab9 */ /* 0x000fe20000000a00 */
[----:B------:R-:W-:Y:S02]  /*129a0*/  UMOV UR28, UR49 ;  /* 0x00000031001c7c82 */ /* 0x000fe40008000000 */
[----:B------:R0:W-:Y:S01]  /*129b0*/  UTMALDG.5D.IM2COL [UR16], [UR40], UR43 ;  /* 0x00000010280073b4 */ /* 0x0001e2000806002b */
[----:B------:R-:W-:Y:S01]  /*129c0*/  UIMAD.WIDE.U32 UR34, UR49, UR26, URZ ;  /* 0x0000001a312272a5 */ /* 0x000fe2000f8e003f */
[----:B------:R-:W-:Y:S02]  /*129d0*/  UMOV UR46, UR58 ;  /* 0x0000003a002e7c82 */ /* 0x000fe40008000000 */
[----:B------:R-:W-:Y:S01]  /*129e0*/  @UP1 ULDC UR26, c[0x0][0x39c] ;  /* 0x0000e700001a1ab9 */ /* 0x000fe20000000800 */
[----:B------:R-:W-:Y:S01]  /*129f0*/  @UP0 USHF.R.U32.HI UR28, URZ, UR27, UR35 ;  /* 0x0000001b3f1c0299 */ /* 0x000fe20008011623 */
[----:B------:R-:W-:-:S02]  /*12a00*/  UMOV UR47, UR37 ;  /* 0x00000025002f7c82 */ /* 0x000fc40008000000 */
        /* <DEDUP_REMOVED lines=19> */
[----:B------:R-:W-:Y:S02]  /*12b40*/  UIADD3 UR45, UR10, 0x20, URZ ;  /* 0x000000200a2d7890 */ /* 0x000fe4000fffe03f */
[----:B------:R-:W-:Y:S01]  /*12b50*/  UIADD3 UR59, UR61, 0xa8, URZ ;  /* 0x000000a83d3b7890 */ /* 0x000fe2000fffe03f */
[----:B------:R-:W-:Y:S01]  /*12b60*/  UMOV UR17, UR9 ;  /* 0x0000000900117c82 */ /* 0x000fe20008000000 */
[----:B------:R-:W-:Y:S01]  /*12b70*/  @UP3 ULDC UR23, c[0x0][0x384] ;  /* 0x0000e10000173ab9 */ /* 0x000fe20000000800 */
[----:B------:R-:W-:Y:S02]  /*12b80*/  UIMAD.WIDE.U32 UR36, UR46, UR34, URZ ;  /* 0x000000222e2472a5 */ /* 0x000fe4000f8e003f */
[----:B------:R-:W-:Y:S01]  /*12b90*/  UMOV UR18, UR45 ;  /* 0x0000002d00127c82 */ /* 0x000fe20008000000 */
[----:B------:R-:W-:Y:S01]  /*12ba0*/  @UP1 ULDC UR25, c[0x0][0x39c] ;  /* 0x0000e70000191ab9 */ /* 0x000fe20000000800 */
[----:B------:R0:W-:Y:S01]  /*12bb0*/  UTMALDG.5D.IM2COL [UR16], [UR40], UR43 ;  /* 0x00000010280073b4 */ /* 0x0001e2000806002b */
[----:B------:R-:W-:Y:S01]  /*12bc0*/  UMOV UR27, UR46 ;  /* 0x0000002e001b7c82 */ /* 0x000fe20008000000 */
[----:B------:R-:W-:-:S02]  /*12bd0*/  @UP0 USHF.R.U32.HI UR27, URZ, UR35, UR37 ;  /* 0x000000233f1b0299 */ /* 0x000fc40008011625 */
[----:B------:R-:W-:Y:S01]  /*12be0*/  UIADD3 UR36, UR61, 0xb0, URZ ;  /* 0x000000b03d247890 */ /* 0x000fe2000fffe03f */
[----:B------:R-:W-:Y:S01]  /*12bf0*/  UMOV UR37, UR56 ;  /* 0x0000003800257c82 */ /* 0x000fe20008000000 */
[----:B------:R-:W-:Y:S01]  /*12c00*/  UMOV UR56, UR47 ;  /* 0x0000002f00387c82 */ /* 0x000fe20008000000 */
[----:B------:R-:W-:Y:S01]  /*12c10*/  UMOV UR47, UR59 ;  /* 0x0000003b002f7c82 */ /* 0x000fe20008000000 */
        /* <DEDUP_REMOVED lines=18> */
[----:B------:R-:W-:Y:S01]  /*12d40*/  UIMAD UR21, UR21, UR42, UR7 ;  /* 0x0000002a151572a4 */ /* 0x000fe2000f8e0207 */
[----:B------:R-:W-:Y:S01]  /*12d50*/  UMOV UR17, UR9 ;  /* 0x0000000900117c82 */ /* 0x000fe20008000000 */
[----:B------:R-:W-:Y:S01]  /*12d60*/  UMOV UR18, UR45 ;  /* 0x0000002d00127c82 */ /* 0x000fe20008000000 */
[----:B------:R-:W-:Y:S01]  /*12d70*/  @UP3 ULDC UR14, c[0x0][0x384] ;  /* 0x0000e100000e3ab9 */ /* 0x000fe20000000800 */
[----:B------:R-:W-:Y:S01]  /*12d80*/  @UP1 ULDC UR25, c[0x0][0x39c] ;  /* 0x0000e70000191ab9 */ /* 0x000fe20000000800 */
[----:B------:R-:W-:Y:S01]  /*12d90*/  UMOV UR48, UR36 ;  /* 0x0000002400307c82 */ /* 0x000fe20008000000 */
[----:B------:R-:W-:-:S03]  /*12da0*/  UIMAD.WIDE.U32 UR32, UR47, UR34, URZ ;  /* 0x000000222f2072a5 */ /* 0x000fc6000f8e003f */
[----:B------:R0:W-:Y:S01]  /*12db0*/  UTMALDG.5D.IM2COL [UR16], [UR40], UR43 ;  /* 0x00000010280073b4 */ /* 0x0001e2000806002b */
[----:B------:R-:W-:Y:S01]  /*12dc0*/  UMOV UR26, UR47 ;  /* 0x0000002f001a7c82 */ /* 0x000fe20008000000 */
[----:B------:R-:W-:-:S03]  /*12dd0*/  @UP0 USHF.R.U32.HI UR26, URZ, UR35, UR33 ;  /* 0x000000233f1a0299 */ /* 0x000fc60008011621 */
[----:B------:R-:W-:Y:S01]  /*12de0*/  @UP0 ULDC.64 UR32, c[0x0][0x390] ;  /* 0x0000e40000200ab9 */ /* 0x000fe20000000a00 */
[----:B0-----:R-:W-:Y:S01]  /*12df0*/  UIMAD.WIDE.U32 UR18, UR36, UR14, URZ ;  /* 0x0000000e241272a5 */ /* 0x001fe2000f8e003f */
[----:B------:R-:W-:Y:S02]  /*12e00*/  UMOV UR22, UR13 ;  /* 0x0000000d00167c82 */ /* 0x000fe40008000000 */
[----:B------:R-:W-:Y:S01]  /*12e10*/  @UP1 ULDC UR14, c[0x0][0x3a0] ;  /* 0x0000e800000e1ab9 */ /* 0x000fe20000000800 */
[----:B------:R-:W-:Y:S01]  /*12e20*/  @UP3 ULDC UR17, c[0x0][0x388] ;  /* 0x0000e20000113ab9 */ /* 0x000fe20000000800 */
[----:B------:R-:W-:Y:S02]  /*12e30*/  UIADD3 UR16, UR8, 0x7c00, URZ ;  /* 0x00007c0008107890 */ /* 0x000fe4000fffe03f */
[----:B------:R-:W-:Y:S01]  /*12e40*/  @UP3 UMOV UR23, UR19 ;  /* 0x0000001300173c82 */ /* 0x000fe20008000000 */
[----:B------:R-:W-:Y:S02]  /*12e50*/  UIMAD.WIDE.U32 UR18, UR13, UR25, URZ ;  /* 0x000000190d1272a5 */ /* 0x000fe4000f8e003f */
[----:B------:R-:W-:-:S02]  /*12e60*/  @UP3 USHF.R.U32.HI UR48, URZ, UR17, UR23 ;  /* 0x000000113f303299 */ /* 0x000fc40008011617 */
[----:B------:R-:W-:Y:S02]  /*12e70*/  @UP1 USHF.R.U32.HI UR22, URZ, UR14, UR19 ;  /* 0x0000000e3f161299 */ /* 0x000fe40008011613 */
[----:B------:R-:W-:Y:S02]  /*12e80*/  UIADD3 UR17, -UR13, URZ, URZ ;  /* 0x0000003f0d117290 */ /* 0x000fe4000fffe13f */
[----:B------:R-:W-:Y:S02]  /*12e90*/  UIADD3 UR14, -UR44, URZ, URZ ;  /* 0x0000003f2c0e7290 */ /* 0x000fe4000fffe13f */
[----:B------:R-:W-:Y:S02]  /*12ea0*/  UIADD3 UR21, -UR22, URZ, URZ ;  /* 0x0000003f16157290 */ /* 0x000fe4000fffe13f */
[----:B------:R-:W-:Y:S02]  /*12eb0*/  UIMAD UR17, UR39, UR17, UR44 ;  /* 0x00000011271172a4 */ /* 0x000fe4000f8e022c */
[----:B------:R-:W-:-:S02]  /*12ec0*/  UIMAD UR14, UR15, UR14, UR60 ;  /* 0x0000000e0f0e72a4 */ /* 0x000fc4000f8e023c */
[----:B------:R-:W-:Y:S01]  /*12ed0*/  UIMAD UR21, UR31, UR21, UR13 ;  /* 0x000000151f1572a4 */ /* 0x000fe2000f8e020d */
[----:B------:R-:W-:Y:S01]  /*12ee0*/  ULDC UR60, c[0x0][0x3ec] ;  /* 0x0000fb00003c7ab9 */ /* 0x000fe20000000800 */
[----:B------:R-:W-:Y:S02]  /*12ef0*/  UIMAD UR20, UR17, UR5, UR6 ;  /* 0x00000005111472a4 */ /* 0x000fe4000f8e0206 */
[----:B------:R-:W-:Y:S02]  /*12f00*/  UIMAD UR19, UR14, UR4, UR60 ;  /* 0x000000040e1372a4 */ /* 0x000fe4000f8e023c */
[----:B------:R-:W-:Y:S02]  /*12f10*/  UIMAD UR21, UR21, UR42, UR7 ;  /* 0x0000002a151572a4 */ /* 0x000fe4000f8e0207 */
[----:B------:R-:W-:Y:S01]  /*12f20*/  UIADD3 UR44, UR61, 0xb8, URZ ;  /* 0x000000b83d2c7890 */ /* 0x000fe2000fffe03f */
[----:B------:R-:W-:Y:S01]  /*12f30*/  UMOV UR17, UR9 ;  /* 0x0000000900117c82 */ /* 0x000fe20008000000 */
[----:B------:R-:W-:Y:S01]  /*12f40*/  UMOV UR18, UR45 ;  /* 0x0000002d00127c82 */ /* 0x000fe20008000000 */
[----:B------:R-:W-:Y:S01]  /*12f50*/  @UP3 ULDC UR13, c[0x0][0x384] ;  /* 0x0000e100000d3ab9 */ /* 0x000fe20000000800 */
[----:B------:R-:W-:Y:S01]  /*12f60*/  @UP1 ULDC UR25, c[0x0][0x39c] ;  /* 0x0000e70000191ab9 */ /* 0x000fe20000000800 */
[----:B------:R-:W-:-:S02]  /*12f70*/  UIMAD.WIDE.U32 UR34, UR48, UR32, URZ ;  /* 0x00000020302272a5 */ /* 0x000fc4000f8e003f */
[----:B------:R0:W-:Y:S01]  /*12f80*/  UTMALDG.5D.IM2COL [UR16], [UR40], UR43 ;  /* 0x00000010280073b4 */ /* 0x0001e2000806002b */
[----:B------:R-:W-:Y:S01]  /*12f90*/  UMOV UR14, UR48 ;  /* 0x00000030000e7c82 */ /* 0x000fe20008000000 */
[----:B------:R-:W-:-:S03]  /*12fa0*/  @UP0 USHF.R.U32.HI UR14, URZ, UR33, UR35 ;  /* 0x000000213f0e0299 */ /* 0x000fc60008011623 */
[----:B------:R-:W-:Y:S01]  /*12fb0*/  UMOV UR34, UR44 ;  /* 0x0000002c00227c82 */ /* 0x000fe20008000000 */
[----:B------:R-:W-:Y:S01]  /*12fc0*/  @UP0 ULDC.64 UR32, c[0x0][0x390] ;  /* 0x0000e40000200ab9 */ /* 0x000fe20000000a00 */
[----:B0-----:R-:W-:Y:S01]  /*12fd0*/  UIMAD.WIDE.U32 UR18, UR44, UR13, URZ ;  /* 0x0000000d2c1272a5 */ /* 0x001fe2000f8e003f */
[----:B------:R-:W-:Y:S02]  /*12fe0*/  UMOV UR22, UR12 ;  /* 0x0000000c00167c82 */ /* 0x000fe40008000000 */
[----:B------:R-:W-:Y:S01]  /*12ff0*/  @UP1 ULDC UR13, c[0x0][0x3a0] ;  /* 0x0000e800000d1ab9 */ /* 0x000fe20000000800 */
[----:B------:R-:W-:Y:S01]  /*13000*/  @UP3 ULDC UR17, c[0x0][0x388] ;  /* 0x0000e20000113ab9 */ /* 0x000fe20000000800 */
[----:B------:R-:W-:Y:S02]  /*13010*/  UIADD3 UR16, UR8, 0x8400, URZ ;  /* 0x0000840008107890 */ /* 0x000fe4000fffe03f */
[----:B------:R-:W-:Y:S01]  /*13020*/  @UP3 UMOV UR23, UR19 ;  /* 0x0000001300173c82 */ /* 0x000fe20008000000 */
[----:B------:R-:W-:-:S02]  /*13030*/  UIMAD.WIDE.U32 UR18, UR12, UR25, URZ ;  /* 0x000000190c1272a5 */ /* 0x000fc4000f8e003f */
[----:B------:R-:W-:Y:S02]  /*13040*/  @UP3 USHF.R.U32.HI UR34, URZ, UR17, UR23 ;  /* 0x000000113f223299 */ /* 0x000fe40008011617 */
[----:B------:R-:W-:Y:S02]  /*13050*/  @UP1 USHF.R.U32.HI UR22, URZ, UR13, UR19 ;  /* 0x0000000d3f161299 */ /* 0x000fe40008011613 */
[----:B------:R-:W-:Y:S02]  /*13060*/  UIADD3 UR13, -UR24, URZ, URZ ;  /* 0x0000003f180d7290 */ /* 0x000fe4000fffe13f */
[----:B------:R-:W-:Y:S02]  /*13070*/  UIADD3 UR21, -UR22, URZ, URZ ;  /* 0x0000003f16157290 */ /* 0x000fe4000fffe13f */
[----:B------:R-:W-:Y:S02]  /*13080*/  UIADD3 UR17, -UR12, URZ, URZ ;  /* 0x0000003f0c117290 */ /* 0x000fe4000fffe13f */
[----:B------:R-:W-:-:S02]  /*13090*/  UIMAD UR19, UR15, UR13, UR55 ;  /* 0x0000000d0f1372a4 */ /* 0x000fc4000f8e0237 */
[----:B------:R-:W-:Y:S02]  /*130a0*/  UIMAD UR21, UR31, UR21, UR12 ;  /* 0x000000151f1572a4 */ /* 0x000fe4000f8e020c */
[----:B------:R-:W-:Y:S02]  /*130b0*/  UIMAD.WIDE.U32 UR12, UR34, UR32, URZ ;  /* 0x00000020220c72a5 */ /* 0x000fe4000f8e003f */
[----:B------:R-:W-:Y:S02]  /*130c0*/  UIMAD UR19, UR19, UR4, UR60 ;  /* 0x00000004131372a4 */ /* 0x000fe4000f8e023c */
[----:B------:R-:W-:Y:S02]  /*130d0*/  UIMAD UR17, UR39, UR17, UR24 ;  /* 0x00000011271172a4 */ /* 0x000fe4000f8e0218 */
[----:B------:R-:W-:Y:S01]  /*130e0*/  UIADD3 UR60, UR61, 0xc0, URZ ;  /* 0x000000c03d3c7890 */ /* 0x000fe2000fffe03f */
[----:B------:R-:W-:Y:S01]  /*130f0*/  UMOV UR25, UR34 ;  /* 0x0000002200197c82 */ /* 0x000fe20008000000 */
[----:B------:R-:W-:Y:S01]  /*13100*/  @UP3 ULDC UR12, c[0x0][0x384] ;  /* 0x0000e100000c3ab9 */ /* 0x000fe20000000800 */
[----:B------:R-:W-:-:S02]  /*13110*/  @UP0 USHF.R.U32.HI UR25, URZ, UR33, UR13 ;  /* 0x000000213f190299 */ /* 0x000fc4000801160d */
[----:B------:R-:W-:Y:S02]  /*13120*/  UIMAD UR20, UR17, UR5, UR6 ;  /* 0x00000005111472a4 */ /* 0x000fe4000f8e0206 */
[----:B------:R-:W-:Y:S02]  /*13130*/  UIMAD UR21, UR21, UR42, UR7 ;  /* 0x0000002a151572a4 */ /* 0x000fe4000f8e0207 */
[----:B------:R-:W-:Y:S01]  /*13140*/  UIMAD.WIDE.U32 UR12, UR60, UR12, URZ ;  /* 0x0000000c3c0c72a5 */ /* 0x000fe2000f8e003f */
[----:B------:R-:W-:Y:S01]  /*13150*/  @UP1 ULDC UR24, c[0x0][0x39c] ;  /* 0x0000e70000181ab9 */ /* 0x000fe20000000800 */
[----:B------:R-:W-:Y:S01]  /*13160*/  UMOV UR17, UR9 ;  /* 0x0000000900117c82 */ /* 0x000fe20008000000 */
[----:B------:R-:W-:Y:S01]  /*13170*/  UMOV UR18, UR45 ;  /* 0x0000002d00127c82 */ /* 0x000fe20008000000 */
[----:B------:R-:W-:-:S03]  /*13180*/  UIADD3 UR61, UR61, 0xc8, URZ ;  /* 0x000000c83d3d7890 */ /* 0x000fc6000fffe03f */
[----:B------:R-:W-:Y:S01]  /*13190*/  @UP3 UMOV UR23, UR13 ;  /* 0x0000000d00173c82 */ /* 0x000fe20008000000 */
[----:B------:R-:W-:Y:S01]  /*131a0*/  UIMAD.WIDE.U32 UR12, UR11, UR24, URZ ;  /* 0x000000180b0c72a5 */ /* 0x000fe2000f8e003f */
[----:B------:R0:W-:Y:S01]  /*131b0*/  UTMALDG.5D.IM2COL [UR16], [UR40], UR43 ;  /* 0x00000010280073b4 */ /* 0x0001e2000806002b */
[----:B------:R-:W-:Y:S01]  /*131c0*/  UMOV UR55, UR37 ;  /* 0x0000002500377c82 */ /* 0x000fe20008000000 */
[----:B------:R-:W-:Y:S01]  /*131d0*/  UMOV UR24, UR60 ;  /* 0x0000003c00187c82 */ /* 0x000fe20008000000 */
[----:B------:R-:W-:Y:S01]  /*131e0*/  UMOV UR35, UR61 ;  /* 0x0000003d00237c82 */ /* 0x000fe20008000000 */
[----:B0-----:R-:W-:Y:S01]  /*131f0*/  @UP1 ULDC UR17, c[0x0][0x3a0] ;  /* 0x0000e80000111ab9 */ /* 0x001fe20000000800 */
[----:B------:R-:W-:Y:S01]  /*13200*/  UMOV UR22, UR11 ;  /* 0x0000000b00167c82 */ /* 0x000fe20008000000 */
[----:B------:R-:W-:Y:S01]  /*13210*/  @UP3 ULDC UR18, c[0x0][0x388] ;  /* 0x0000e20000123ab9 */ /* 0x000fe20000000800 */
[----:B------:R-:W-:Y:S02]  /*13220*/  @UP1 USHF.R.U32.HI UR22, URZ, UR17, UR13 ;  /* 0x000000113f161299 */ /* 0x000fe4000801160d */
[----:B------:R-:W-:-:S02]  /*13230*/  @UP3 USHF.R.U32.HI UR24, URZ, UR18, UR23 ;  /* 0x000000123f183299 */ /* 0x000fc40008011617 */
[----:B------:R-:W-:Y:S01]  /*13240*/  UIADD3 UR18, -UR11, URZ, URZ ;  /* 0x0000003f0b127290 */ /* 0x000fe2000fffe13f */
[----:B------:R-:W-:Y:S01]  /*13250*/  @UP0 ULDC.64 UR12, c[0x0][0x390] ;  /* 0x0000e400000c0ab9 */ /* 0x000fe20000000a00 */
[----:B------:R-:W-:Y:S02]  /*13260*/  UIADD3 UR17, -UR38, URZ, URZ ;  /* 0x0000003f26117290 */ /* 0x000fe4000fffe13f */
[----:B------:R-:W-:Y:S02]  /*13270*/  UIADD3 UR21, -UR22, URZ, URZ ;  /* 0x0000003f16157290 */ /* 0x000fe4000fffe13f */
[----:B------:R-:W-:Y:S02]  /*13280*/  UIMAD.WIDE.U32 UR32, UR24, UR12, URZ ;  /* 0x0000000c182072a5 */ /* 0x000fe4000f8e003f */
[----:B------:R-:W-:Y:S02]  /*13290*/  UIMAD UR18, UR39, UR18, UR38 ;  /* 0x00000012271272a4 */ /* 0x000fe4000f8e0226 */
[----:B------:R-:W-:-:S02]  /*132a0*/  UIMAD UR17, UR15, UR17, UR51 ;  /* 0x000000110f1172a4 */ /* 0x000fc4000f8e0233 */
[----:B------:R-:W-:Y:S01]  /*132b0*/  UIMAD UR21, UR31, UR21, UR11 ;  /* 0x000000151f1572a4 */ /* 0x000fe2000f8e020b */
[----:B------:R-:W-:Y:S01]  /*132c0*/  UMOV UR23, UR24 ;  /* 0x0000001800177c82 */ /* 0x000fe20008000000 */
[----:B------:R-:W-:Y:S01]  /*132d0*/  @UP3 ULDC UR12, c[0x0][0x384] ;  /* 0x0000e100000c3ab9 */ /* 0x000fe20000000800 */
[----:B------:R-:W-:Y:S01]  /*132e0*/  ULDC UR51, c[0x0][0x3ec] ;  /* 0x0000fb0000337ab9 */ /* 0x000fe20000000800 */
[----:B------:R-:W-:Y:S01]  /*132f0*/  @UP0 USHF.R.U32.HI UR23, URZ, UR13, UR33 ;  /* 0x0000000d3f170299 */ /* 0x000fe20008011621 */
[----:B------:R-:W-:Y:S01]  /*13300*/  UMOV UR38, UR36 ;  /* 0x0000002400267c82 */ /* 0x000fe20008000000 */
[----:B------:R-:W-:Y:S01]  /*13310*/  UIMAD.WIDE.U32 UR12, UR61, UR12, URZ ;  /* 0x0000000c3d0c72a5 */ /* 0x000fe2000f8e003f */
[----:B------:R-:W0:Y:S01]  /*13320*/  S2UR UR36, SR_CTAID.X ;  /* 0x00000000002479c3 */ /* 0x000e220000002500 */
[----:B------:R-:W-:Y:S02]  /*13330*/  UIADD3 UR16, UR8, 0x8c00, URZ ;  /* 0x00008c0008107890 */ /* 0x000fe4000fffe03f */
[----:B------:R-:W-:-:S02]  /*13340*/  UIMAD UR19, UR17, UR4, UR51 ;  /* 0x00000004111372a4 */ /* 0x000fc4000f8e0233 */
[----:B------:R-:W-:Y:S02]  /*13350*/  UIMAD UR20, UR18, UR5, UR6 ;  /* 0x00000005121472a4 */ /* 0x000fe4000f8e0206 */
[----:B------:R-:W-:Y:S01]  /*13360*/  UIMAD UR21, UR21, UR42, UR7 ;  /* 0x0000002a151572a4 */ /* 0x000fe2000f8e0207 */
[----:B------:R-:W-:Y:S01]  /*13370*/  @UP1 ULDC UR33, c[0x0][0x39c] ;  /* 0x0000e70000211ab9 */ /* 0x000fe20000000800 */
[----:B------:R-:W-:Y:S01]  /*13380*/  @UP3 UMOV UR32, UR13 ;  /* 0x0000000d00203c82 */ /* 0x000fe20008000000 */
[----:B------:R-:W-:Y:S01]  /*13390*/  UMOV UR17, UR9 ;  /* 0x0000000900117c82 */ /* 0x000fe20008000000 */
[----:B------:R-:W-:Y:S01]  /*133a0*/  UMOV UR18, UR45 ;  /* 0x0000002d00127c82 */ /* 0x000fe20008000000 */
[----:B------:R-:W-:Y:S01]  /*133b0*/  UIMAD.WIDE.U32 UR12, UR29, UR33, URZ ;  /* 0x000000211d0c72a5 */ /* 0x000fe2000f8e003f */
[----:B------:R-:W-:-:S03]  /*133c0*/  @UP1 ULDC UR11, c[0x0][0x3a0] ;  /* 0x0000e800000b1ab9 */ /* 0x000fc60000000800 */
[----:B------:R1:W-:Y:S01]  /*133d0*/  UTMALDG.5D.IM2COL [UR16], [UR40], UR43 ;  /* 0x00000010280073b4 */ /* 0x0003e2000806002b */
[----:B------:R-:W-:Y:S01]  /*133e0*/  UMOV UR45, UR56 ;  /* 0x00000038002d7c82 */ /* 0x000fe20008000000 */
[----:B-1----:R-:W-:Y:S01]  /*133f0*/  UMOV UR22, UR29 ;  /* 0x0000001d00167c82 */ /* 0x002fe20008000000 */
[----:B------:R-:W-:Y:S01]  /*13400*/  @UP1 USHF.R.U32.HI UR22, URZ, UR11, UR13 ;  /* 0x0000000b3f161299 */ /* 0x000fe2000801160d */
[----:B------:R-:W-:Y:S01]  /*13410*/  @UP3 ULDC UR17, c[0x0][0x388] ;  /* 0x0000e20000113ab9 */ /* 0x000fe20000000800 */
[----:B------:R-:W-:Y:S02]  /*13420*/  UIADD3 UR11, -UR30, URZ, URZ ;  /* 0x0000003f1e0b7290 */ /* 0x000fe4000fffe13f */
        /* <DEDUP_REMOVED lines=9> */
[----:B------:R-:W-:Y:S02]  /*134c0*/  UIMAD UR21, UR21, UR42, UR7 ;  /* 0x0000002a151572a4 */ /* 0x000fe4000f8e0207 */
[----:B0-----:R-:W-:Y:S01]  /*134d0*/  USHF.L.U32 UR50, UR36, 0x8, URZ ;  /* 0x0000000824327899 */ /* 0x001fe2000800063f */
[----:B------:R-:W-:Y:S01]  /*134e0*/  @UP0 ULDC.64 UR12, c[0x0][0x390] ;  /* 0x0000e400000c0ab9 */ /* 0x000fe20000000a00 */
[----:B------:R-:W-:Y:S01]  /*134f0*/  UMOV UR29, UR35 ;  /* 0x00000023001d7c82 */ /* 0x000fe20008000000 */
[----:B------:R-:W-:Y:S02]  /*13500*/  UIMAD.WIDE.U32 UR32, UR35, UR12, URZ ;  /* 0x0000000c232072a5 */ /* 0x000fe4000f8e003f */
[----:B------:R-:W-:Y:S01]  /*13510*/  UIADD3 UR56, UR50, 0xd0, URZ ;  /* 0x000000d032387890 */ /* 0x000fe2000fffe03f */
[----:B------:R-:W-:Y:S01]  /*13520*/  UMOV UR17, UR9 ;  /* 0x0000000900117c82 */ /* 0x000fe20008000000 */
[----:B------:R-:W-:Y:S01]  /*13530*/  @UP3 ULDC UR12, c[0x0][0x384] ;  /* 0x0000e100000c3ab9 */ /* 0x000fe20000000800 */
[----:B------:R-:W-:Y:S01]  /*13540*/  @UP0 USHF.R.U32.HI UR29, URZ, UR13, UR33 ;  /* 0x0000000d3f1d0299 */ /* 0x000fe20008011621 */
[----:B------:R0:W-:Y:S01]  /*13550*/  UTMALDG.5D.IM2COL [UR16], [UR40], UR43 ;  /* 0x00000010280073b4 */ /* 0x0001e2000806002b */
[----:B------:R-:W-:Y:S01]  /*13560*/  @UP1 ULDC UR30, c[0x0][0x39c] ;  /* 0x0000e700001e1ab9 */ /* 0x000fe20000000800 */
[----:B------:R-:W-:Y:S01]  /*13570*/  UIMAD.WIDE.U32 UR12, UR56, UR12, URZ ;  /* 0x0000000c380c72a5 */ /* 0x000fe2000f8e003f */
[----:B------:R-:W-:Y:S01]  /*13580*/  @UP1 ULDC UR11, c[0x0][0x3a0] ;  /* 0x0000e800000b1ab9 */ /* 0x000fe20000000800 */
[----:B------:R-:W-:-:S05]  /*13590*/  @UP0 ULDC.64 UR32, c[0x0][0x390] ;  /* 0x0000e40000200ab9 */ /* 0x000fca0000000a00 */
[----:B------:R-:W-:Y:S01]  /*135a0*/  UMOV UR12, UR56 ;  /* 0x00000038000c7c82 */ /* 0x000fe20008000000 */
[----:B0-----:R-:W-:Y:S02]  /*135b0*/  UIMAD.WIDE.U32 UR18, UR28, UR30, URZ ;  /* 0x0000001e1c1272a5 */ /* 0x001fe4000f8e003f */
[----:B------:R-:W-:Y:S01]  /*135c0*/  UMOV UR22, UR28 ;  /* 0x0000001c00167c82 */ /* 0x000fe20008000000 */
[----:B------:R-:W-:Y:S01]  /*135d0*/  @UP3 ULDC UR17, c[0x0][0x388] ;  /* 0x0000e20000113ab9 */ /* 0x000fe20000000800 */
[----:B------:R-:W-:Y:S02]  /*135e0*/  @UP1 USHF.R.U32.HI UR22, URZ, UR11, UR19 ;  /* 0x0000000b3f161299 */ /* 0x000fe40008011613 */
[----:B------:R-:W-:Y:S02]  /*135f0*/  @UP3 USHF.R.U32.HI UR12, URZ, UR17, UR13 ;  /* 0x000000113f0c3299 */ /* 0x000fe4000801160d */
[----:B------:R-:W-:Y:S02]  /*13600*/  UIADD3 UR13, -UR28, URZ, URZ ;  /* 0x0000003f1c0d7290 */ /* 0x000fe4000fffe13f */
        /* <DEDUP_REMOVED lines=9> */
[----:B------:R-:W-:Y:S01]  /*136a0*/  UIADD3 UR57, UR10, 0x20, URZ ;  /* 0x000000200a397890 */ /* 0x000fe2000fffe03f */
[----:B------:R-:W-:Y:S01]  /*136b0*/  UMOV UR49, UR55 ;  /* 0x0000003700317c82 */ /* 0x000fe20008000000 */
[----:B------:R-:W-:Y:S01]  /*136c0*/  UIADD3 UR55, UR50, 0xd8, URZ ;  /* 0x000000d832377890 */ /* 0x000fe2000fffe03f */
[----:B------:R-:W-:Y:S01]  /*136d0*/  UMOV UR17, UR9 ;  /* 0x0000000900117c82 */ /* 0x000fe20008000000 */
[----:B------:R-:W-:-:S03]  /*136e0*/  @UP3 ULDC UR11, c[0x0][0x384] ;  /* 0x0000e100000b3ab9 */ /* 0x000fc60000000800 */
[----:B------:R-:W-:Y:S01]  /*136f0*/  UMOV UR18, UR57 ;  /* 0x0000003900127c82 */ /* 0x000fe20008000000 */
[----:B------:R-:W-:Y:S01]  /*13700*/  @UP1 ULDC UR30, c[0x0][0x39c] ;  /* 0x0000e700001e1ab9 */ /* 0x000fe20000000800 */
[----:B------:R0:W-:Y:S01]  /*13710*/  UTMALDG.5D.IM2COL [UR16], [UR40], UR43 ;  /* 0x00000010280073b4 */ /* 0x0001e2000806002b */
[----:B------:R-:W-:Y:S02]  /*13720*/  UIMAD.WIDE.U32 UR36, UR12, UR32, URZ ;  /* 0x000000200c2472a5 */ /* 0x000fe4000f8e003f */
[----:B------:R-:W-:Y:S01]  /*13730*/  UMOV UR13, UR12 ;  /* 0x0000000c000d7c82 */ /* 0x000fe20008000000 */
[----:B------:R-:W-:Y:S01]  /*13740*/  UMOV UR51, UR44 ;  /* 0x0000002c00337c82 */ /* 0x000fe20008000000 */
[----:B------:R-:W-:-:S03]  /*13750*/  @UP0 USHF.R.U32.HI UR13, URZ, UR33, UR37 ;  /* 0x000000213f0d0299 */ /* 0x000fc60008011625 */
[----:B------:R-:W-:Y:S01]  /*13760*/  UMOV UR37, UR55 ;  /* 0x0000003700257c82 */ /* 0x000fe20008000000 */
[----:B------:R-:W-:Y:S01]  /*13770*/  @UP0 ULDC.64 UR32, c[0x0][0x390] ;  /* 0x0000e40000200ab9 */ /* 0x000fe20000000a00 */
[----:B------:R-:W-:Y:S01]  /*13780*/  UMOV UR36, UR45 ;  /* 0x0000002d00247c82 */ /* 0x000fe20008000000 */
        /* <DEDUP_REMOVED lines=18> */
[----:B------:R-:W-:Y:S02]  /*138b0*/  UIMAD UR21, UR21, UR42, UR7 ;  /* 0x0000002a151572a4 */ /* 0x000fe4000f8e0207 */
[----:B------:R-:W-:-:S02]  /*138c0*/  UIMAD.WIDE.U32 UR44, UR37, UR32, URZ ;  /* 0x00000020252c72a5 */ /* 0x000fc4000f8e003f */
[----:B------:R-:W-:Y:S01]  /*138d0*/  UMOV UR46, UR37 ;  /* 0x00000025002e7c82 */ /* 0x000fe20008000000 */
[----:B------:R-:W-:Y:S01]  /*138e0*/  UMOV UR17, UR9 ;  /* 0x0000000900117c82 */ /* 0x000fe20008000000 */
[----:B------:R-:W-:Y:S02]  /*138f0*/  @UP0 USHF.R.U32.HI UR46, URZ, UR33, UR45 ;  /* 0x000000213f2e0299 */ /* 0x000fe4000801162d */
[----:B------:R-:W-:Y:S01]  /*13900*/  UIADD3 UR45, UR50, 0xe0, URZ ;  /* 0x000000e0322d7890 */ /* 0x000fe2000fffe03f */
[----:B------:R-:W-:Y:S01]  /*13910*/  UMOV UR18, UR57 ;  /* 0x0000003900127c82 */ /* 0x000fe20008000000 */
[----:B------:R-:W-:Y:S01]  /*13920*/  @UP3 ULDC UR11, c[0x0][0x384] ;  /* 0x0000e100000b3ab9 */ /* 0x000fe20000000800 */
[----:B------:R0:W-:Y:S01]  /*13930*/  UTMALDG.5D.IM2COL [UR16], [UR40], UR43 ;  /* 0x00000010280073b4 */ /* 0x0001e2000806002b */
[----:B------:R-:W-:Y:S01]  /*13940*/  @UP1 ULDC UR28, c[0x0][0x39c] ;  /* 0x0000e700001c1ab9 */ /* 0x000fe20000000800 */
[----:B------:R-:W-:Y:S01]  /*13950*/  UMOV UR58, UR38 ;  /* 0x00000026003a7c82 */ /* 0x000fe20008000000 */
[----:B------:R-:W-:Y:S01]  /*13960*/  UIADD3 UR38, UR50, 0xe8, URZ ;  /* 0x000000e832267890 */ /* 0x000fe2000fffe03f */
[----:B------:R-:W-:Y:S01]  /*13970*/  @UP0 ULDC.64 UR32, c[0x0][0x390] ;  /* 0x0000e40000200ab9 */ /* 0x000fe20000000a00 */
[----:B0-----:R-:W-:Y:S01]  /*13980*/  UIMAD.WIDE.U32 UR18, UR45, UR11, URZ ;  /* 0x0000000b2d1272a5 */ /* 0x001fe2000f8e003f */
[----:B------:R-:W-:-:S02]  /*13990*/  UMOV UR22, UR26 ;  /* 0x0000001a00167c82 */ /* 0x000fc40008000000 */
[----:B------:R-:W-:Y:S01]  /*139a0*/  @UP1 ULDC UR11, c[0x0][0x3a0] ;  /* 0x0000e800000b1ab9 */ /* 0x000fe20000000800 */
[----:B------:R-:W-:Y:S01]  /*139b0*/  @UP3 ULDC UR17, c[0x0][0x388] ;  /* 0x0000e20000113ab9 */ /* 0x000fe20000000800 */
[----:B------:R-:W-:Y:S02]  /*139c0*/  UIADD3 UR16, UR8, 0xac00, URZ ;  /* 0x0000ac0008107890 */ /* 0x000fe4000fffe03f */
[----:B------:R-:W-:Y:S01]  /*139d0*/  @UP3 UMOV UR27, UR19 ;  /* 0x00000013001b3c82 */ /* 0x000fe20008000000 */
[----:B------:R-:W-:-:S03]  /*139e0*/  UIMAD.WIDE.U32 UR18, UR26, UR28, URZ ;  /* 0x0000001c1a1272a5 */ /* 0x000fc6000f8e003f */
[----:B------:R-:W-:Y:S01]  /*139f0*/  UMOV UR28, UR36 ;  /* 0x00000024001c7c82 */ /* 0x000fe20008000000 */
[----:B------:R-:W-:Y:S01]  /*13a00*/  @UP1 USHF.R.U32.HI UR22, URZ, UR11, UR19 ;  /* 0x0000000b3f161299 */ /* 0x000fe20008011613 */
[----:B------:R-:W-:Y:S01]  /*13a10*/  UMOV UR36, UR45 ;  /* 0x0000002d00247c82 */ /* 0x000fe20008000000 */
[----:B------:R-:W-:Y:S02]  /*13a20*/  @UP3 USHF.R.U32.HI UR36, URZ, UR17, UR27 ;  /* 0x000000113f243299 */ /* 0x000fe4000801161b */
[----:B------:R-:W-:Y:S02]  /*13a30*/  UIADD3 UR17, -UR26, URZ, URZ ;  /* 0x0000003f1a117290 */ /* 0x000fe4000fffe13f */
[----:B------:R-:W-:Y:S02]  /*13a40*/  UIADD3 UR11, -UR47, URZ, URZ ;  /* 0x0000003f2f0b7290 */ /* 0x000fe4000fffe13f */
[----:B------:R-:W-:Y:S02]  /*13a50*/  UIADD3 UR21, -UR22, URZ, URZ ;  /* 0x0000003f16157290 */ /* 0x000fe4000fffe13f */
[----:B------:R-:W-:-:S02]  /*13a60*/  UIMAD UR17, UR39, UR17, UR47 ;  /* 0x00000011271172a4 */ /* 0x000fc4000f8e022f */
        /* <DEDUP_REMOVED lines=8> */
[----:B------:R-:W-:-:S02]  /*13af0*/  UIMAD.WIDE.U32 UR26, UR36, UR32, URZ ;  /* 0x00000020241a72a5 */ /* 0x000fc4000f8e003f */
[----:B------:R-:W-:Y:S01]  /*13b00*/  UMOV UR44, UR36 ;  /* 0x00000024002c7c82 */ /* 0x000fe20008000000 */
[----:B------:R-:W-:Y:S02]  /*13b10*/  UIADD3 UR28, UR28, 0x1, URZ ;  /* 0x000000011c1c7890 */ /* 0x000fe4000fffe03f */
[----:B------:R0:W-:Y:S01]  /*13b20*/  UTMALDG.5D.IM2COL [UR16], [UR40], UR43 ;  /* 0x00000010280073b4 */ /* 0x0001e2000806002b */
[----:B------:R-:W-:Y:S02]  /*13b30*/  @UP0 USHF.R.U32.HI UR44, URZ, UR33, UR27 ;  /* 0x000000213f2c0299 */ /* 0x000fe4000801161b */
[----:B------:R-:W-:Y:S02]  /*13b40*/  UIADD3 UR59, UR52, 0x1, URZ ;  /* 0x00000001343b7890 */ /* 0x000fe4000fffe03f */
[----:B0-----:R-:W-:Y:S01]  /*13b50*/  UIMAD.WIDE.U32 UR18, UR38, UR11, URZ ;  /* 0x0000000b261272a5 */ /* 0x001fe2000f8e003f */
[----:B------:R-:W-:Y:S02]  /*13b60*/  @UP1 ULDC UR17, c[0x0][0x3a0] ;  /* 0x0000e80000111ab9 */ /* 0x000fe40000000800 */
[----:B------:R-:W-:Y:S01]  /*13b70*/  @UP1 ULDC UR11, c[0x0][0x39c] ;  /* 0x0000e700000b1ab9 */ /* 0x000fe20000000800 */
[----:B------:R-:W-:Y:S01]  /*13b80*/  UMOV UR22, UR14 ;  /* 0x0000000e00167c82 */ /* 0x000fe20008000000 */
[----:B------:R-:W-:Y:S01]  /*13b90*/  @UP3 ULDC UR20, c[0x0][0x388] ;  /* 0x0000e20000143ab9 */ /* 0x000fe20000000800 */
[----:B------:R-:W-:Y:S01]  /*13ba0*/  UIADD3 UR16, UR8, 0xb400, URZ ;  /* 0x0000b40008107890 */ /* 0x000fe2000fffe03f */
        /* <DEDUP_REMOVED lines=8> */
[----:B------:R-:W-:Y:S01]  /*13c30*/  UIMAD UR20, UR39, UR20, UR48 ;  /* 0x00000014271472a4 */ /* 0x000fe2000f8e0230 */
[----:B------:R-:W-:Y:S01]  /*13c40*/  R2UR UR48, R21 ;  /* 0x00000000153072ca */ /* 0x000fe200000e0000 */
[----:B------:R-:W-:-:S02]  /*13c50*/  UIMAD UR17, UR15, UR17, UR58 ;  /* 0x000000110f1172a4 */ /* 0x000fc4000f8e023a */
[----:B------:R-:W-:Y:S02]  /*13c60*/  UIMAD UR21, UR31, UR21, UR14 ;  /* 0x000000151f1572a4 */ /* 0x000fe4000f8e020e */
[----:B------:R-:W-:Y:S02]  /*13c70*/  UIMAD UR19, UR17, UR4, UR30 ;  /* 0x00000004111372a4 */ /* 0x000fe4000f8e021e */
[----:B------:R-:W-:Y:S02]  /*13c80*/  UIMAD UR20, UR20, UR5, UR6 ;  /* 0x00000005141472a4 */ /* 0x000fe4000f8e0206 */
[----:B------:R-:W-:Y:S01]  /*13c90*/  UIMAD UR21, UR21, UR42, UR7 ;  /* 0x0000002a151572a4 */ /* 0x000fe2000f8e0207 */
[----:B------:R-:W-:Y:S01]  /*13ca0*/  UMOV UR58, UR49 ;  /* 0x00000031003a7c82 */ /* 0x000fe20008000000 */
[----:B------:R-:W-:Y:S01]  /*13cb0*/  @UP0 ULDC.64 UR26, c[0x0][0x390] ;  /* 0x0000e400001a0ab9 */ /* 0x000fe20000000a00 */
[----:B------:R-:W-:Y:S01]  /*13cc0*/  UMOV UR49, UR51 ;  /* 0x0000003300317c82 */ /* 0x000fe20008000000 */
[----:B------:R-:W-:-:S02]  /*13cd0*/  UIADD3 UR51, UR50, 0xf0, URZ ;  /* 0x000000f032337890 */ /* 0x000fc4000fffe03f */
[----:B------:R-:W-:Y:S01]  /*13ce0*/  UIMAD.WIDE.U32 UR32, UR11, UR26, URZ ;  /* 0x0000001a0b2072a5 */ /* 0x000fe2000f8e003f */
[----:B------:R-:W-:Y:S01]  /*13cf0*/  UMOV UR17, UR9 ;  /* 0x0000000900117c82 */ /* 0x000fe20008000000 */
[----:B------:R-:W-:Y:S01]  /*13d00*/  UMOV UR18, UR57 ;  /* 0x0000003900127c82 */ /* 0x000fe20008000000 */
[----:B------:R-:W-:Y:S01]  /*13d10*/  @UP3 ULDC UR26, c[0x0][0x384] ;  /* 0x0000e100001a3ab9 */ /* 0x000fe20000000800 */
[----:B------:R0:W-:Y:S01]  /*13d20*/  UTMALDG.5D.IM2COL [UR16], [UR40], UR43 ;  /* 0x00000010280073b4 */ /* 0x0001e2000806002b */
[----:B------:R-:W-:Y:S01]  /*13d30*/  UMOV UR47, UR51 ;  /* 0x00000033002f7c82 */ /* 0x000fe20008000000 */
[----:B------:R-:W-:Y:S02]  /*13d40*/  UIADD3 UR50, UR50, 0xf8, URZ ;  /* 0x000000f832327890 */ /* 0x000fe4000fffe03f */
[----:B------:R-:W-:Y:S01]  /*13d50*/  UISETP.NE.AND UP2, UPT, UR28, UR48, UPT ;  /* 0x000000301c00728c */ /* 0x000fe2000bf45270 */
[----:B------:R-:W-:Y:S01]  /*13d60*/  UMOV UR14, UR11 ;  /* 0x0000000b000e7c82 */ /* 0x000fe20008000000 */
[----:B------:R-:W-:-:S03]  /*13d70*/  @UP0 USHF.R.U32.HI UR14, URZ, UR27, UR33 ;  /* 0x0000001b3f0e0299 */ /* 0x000fc60008011621 */
[----:B------:R-:W-:-:S06]  /*13d80*/  UMOV UR48, UR50 ;  /* 0x0000003200307c82 */ /* 0x000fcc0008000000 */
[----:B------:R-:W-:Y:S02]  /*13d90*/  @UP2 UIADD3 UR59, UR52, URZ, URZ ;  /* 0x0000003f343b2290 */ /* 0x000fe4000fffe03f */
[----:B0-----:R-:W-:Y:S01]  /*13da0*/  UIMAD.WIDE.U32 UR20, UR51, UR26, URZ ;  /* 0x0000001a331472a5 */ /* 0x001fe2000f8e003f */
[----:B------:R-:W-:Y:S02]  /*13db0*/  @UP3 ULDC UR22, c[0x0][0x388] ;  /* 0x0000e20000163ab9 */ /* 0x000fe40000000800 */
[----:B------:R-:W-:Y:S01]  /*13dc0*/  @UP1 ULDC UR26, c[0x0][0x39c] ;  /* 0x0000e700001a1ab9 */ /* 0x000fe20000000800 */
[----:B------:R-:W-:Y:S01]  /*13dd0*/  @UP1 ULDC UR17, c[0x0][0x3a0] ;  /* 0x0000e80000111ab9 */ /* 0x000fe20000000800 */
[----:B------:R-:W-:Y:S02]  /*13de0*/  UIMAD.WIDE.U32 UR18, UR25, UR26, URZ ;  /* 0x0000001a191272a5 */ /* 0x000fe4000f8e003f */
[----:B------:R-:W-:Y:S01]  /*13df0*/  UIADD3 UR20, -UR25, URZ, URZ ;  /* 0x0000003f19147290 */ /* 0x000fe2000fffe13f */
[----:B------:R-:W-:Y:S01]  /*13e00*/  @UP3 UMOV UR26, UR21 ;  /* 0x00000015001a3c82 */ /* 0x000fe20008000000 */
[----:B------:R-:W-:-:S02]  /*13e10*/  UIADD3 UR16, UR8, 0xbc00, URZ ;  /* 0x0000bc0008107890 */ /* 0x000fc4000fffe03f */
[----:B------:R-:W-:Y:S02]  /*13e20*/  @UP3 USHF.R.U32.HI UR47, URZ, UR22, UR26 ;  /* 0x000000163f2f3299 */ /* 0x000fe4000801161a */
[----:B------:R-:W-:Y:S01]  /*13e30*/  UIMAD UR20, UR39, UR20, UR34 ;  /* 0x00000014271472a4 */ /* 0x000fe2000f8e0222 */
        /* <DEDUP_REMOVED lines=17> */
[----:B------:R-:W-:Y:S02]  /*13f50*/  @UP0 USHF.R.U32.HI UR49, URZ, UR27, UR33 ;  /* 0x0000001b3f310299 */ /* 0x000fe40008011621 */
[----:B------:R-:W-:Y:S01]  /*13f60*/  UIADD3 UR32, UR8, 0xdc00, URZ ;  /* 0x0000dc0008207890 */ /* 0x000fe2000fffe03f */
[----:B------:R-:W-:Y:S01]  /*13f70*/  UMOV UR33, UR9 ;  /* 0x0000000900217c82 */ /* 0x000fe20008000000 */
[----:B------:R-:W-:Y:S01]  /*13f80*/  UMOV UR34, UR57 ;  /* 0x0000003900227c82 */ /* 0x000fe20008000000 */
[----:B0-----:R-:W-:Y:S01]  /*13f90*/  UIMAD.WIDE.U32 UR18, UR50, UR25, URZ ;  /* 0x00000019321272a5 */ /* 0x001fe2000f8e003f */
[----:B------:R-:W-:Y:S01]  /*13fa0*/  @UP1 ULDC UR21, c[0x0][0x39c] ;  /* 0x0000e70000151ab9 */ /* 0x000fe20000000800 */
[----:B------:R-:W-:Y:S01]  /*13fb0*/  @UP3 ULDC UR20, c[0x0][0x388] ;  /* 0x0000e20000143ab9 */ /* 0x000fe20000000800 */
[----:B------:R-:W-:Y:S01]  /*13fc0*/  @UP1 ULDC UR25, c[0x0][0x3a0] ;  /* 0x0000e80000191ab9 */ /* 0x000fe20000000800 */
[----:B------:R-:W-:-:S03]  /*13fd0*/  ULDC.64 UR16, c[0x0][0x3e0] ;  /* 0x0000f80000107ab9 */ /* 0x000fc60000000a00 */
[----:B------:R-:W-:Y:S01]  /*13fe0*/  @UP3 UMOV UR22, UR19 ;  /* 0x0000001300163c82 */ /* 0x000fe20008000000 */
[----:B------:R-:W-:Y:S02]  /*13ff0*/  UIMAD.WIDE.U32 UR18, UR23, UR21, URZ ;  /* 0x00000015171272a5 */ /* 0x000fe4000f8e003f */
[----:B------:R-:W-:Y:S02]  /*14000*/  @UP3 USHF.R.U32.HI UR48, URZ, UR20, UR22 ;  /* 0x000000143f303299 */ /* 0x000fe40008011616 */
[----:B------:R-:W-:Y:S02]  /*14010*/  UIADD3 UR21, -UR23, URZ, URZ ;  /* 0x0000003f17157290 */ /* 0x000fe4000fffe13f */
[----:B------:R-:W-:Y:S01]  /*14020*/  UMOV UR22, UR23 ;  /* 0x0000001700167c82 */ /* 0x000fe20008000000 */
[----:B------:R-:W-:Y:S02]  /*14030*/  @UP1 USHF.R.U32.HI UR22, URZ, UR25, UR19 ;  /* 0x000000193f161299 */ /* 0x000fe40008011613 */
[----:B------:R-:W-:-:S02]  /*14040*/  UIADD3 UR20, -UR24, URZ, URZ ;  /* 0x0000003f18147290 */ /* 0x000fc4000fffe13f */
[----:B------:R-:W-:Y:S02]  /*14050*/  UIADD3 UR18, -UR22, URZ, URZ ;  /* 0x0000003f16127290 */ /* 0x000fe4000fffe13f */
[----:B------:R-:W-:Y:S02]  /*14060*/  UIMAD UR21, UR39, UR21, UR24 ;  /* 0x00000015271572a4 */ /* 0x000fe4000f8e0218 */
[----:B------:R-:W-:Y:S01]  /*14070*/  UIMAD UR23, UR31, UR18, UR23 ;  /* 0x000000121f1772a4 */ /* 0x000fe2000f8e0217 */
[----:B------:R-:W-:Y:S01]  /*14080*/  @UP0 ULDC.64 UR24, c[0x0][0x390] ;  /* 0x0000e40000180ab9 */ /* 0x000fe20000000a00 */
[----:B------:R-:W-:Y:S02]  /*14090*/  UISETP.NE.AND UP4, UPT, UR59, UR16, UPT ;  /* 0x000000103b00728c */ /* 0x000fe4000bf85270 */
[----:B------:R-:W-:Y:S02]  /*140a0*/  UIMAD.WIDE.U32 UR18, UR48, UR24, URZ ;  /* 0x00000018301272a5 */ /* 0x000fe4000f8e003f */
[----:B------:R-:W-:-:S02]  /*140b0*/  UIMAD UR20, UR15, UR20, UR60 ;  /* 0x000000140f1472a4 */ /* 0x000fc4000f8e023c */
[----:B------:R-:W-:Y:S02]  /*140c0*/  UIADD3 UR16, UR8, 0xc400, URZ ;  /* 0x0000c40008107890 */ /* 0x000fe4000fffe03f */
[----:B------:R-:W-:Y:S01]  /*140d0*/  UIADD3 UR60, UR53, 0x1, URZ ;  /* 0x00000001353c7890 */ /* 0x000fe2000fffe03f */
[----:B------:R-:W-:Y:S01]  /*140e0*/  @UP0 UMOV UR18, UR19 ;  /* 0x0000001300120c82 */ /* 0x000fe20008000000 */
[----:B------:R-:W-:Y:S02]  /*140f0*/  UIMAD UR19, UR20, UR4, UR30 ;  /* 0x00000004141372a4 */ /* 0x000fe4000f8e021e */
[----:B------:R-:W-:Y:S02]  /*14100*/  UIMAD UR20, UR21, UR5, UR6 ;  /* 0x00000005151472a4 */ /* 0x000fe4000f8e0206 */
[----:B------:R-:W-:Y:S02]  /*14110*/  UIMAD UR21, UR23, UR42, UR7 ;  /* 0x0000002a171572a4 */ /* 0x000fe4000f8e0207 */
[----:B------:R-:W-:Y:S01]  /*14120*/  @UP4 UIADD3 UR60, UR53, URZ, URZ ;  /* 0x0000003f353c4290 */ /* 0x000fe2000fffe03f */
[----:B------:R-:W-:Y:S01]  /*14130*/  UMOV UR23, UR48 ;  /* 0x0000003000177c82 */ /* 0x000fe20008000000 */
[----:B------:R-:W-:-:S02]  /*14140*/  @UP0 USHF.R.U32.HI UR23, URZ, UR25, UR18 ;  /* 0x000000193f170299 */ /* 0x000fc40008011612 */
[----:B------:R-:W-:Y:S01]  /*14150*/  UISETP.NE.AND UP3, UPT, UR60, UR17, UPT ;  /* 0x000000113c00728c */ /* 0x000fe2000bf65270 */
[----:B------:R-:W-:Y:S02]  /*14160*/  UMOV UR18, UR57 ;  /* 0x0000003900127c82 */ /* 0x000fe40008000000 */
[----:B------:R-:W-:Y:S01]  /*14170*/  UMOV UR17, UR9 ;  /* 0x0000000900117c82 */ /* 0x000fe20008000000 */
[----:B------:R-:W-:Y:S01]  /*14180*/  @UP1 ULDC UR24, c[0x0][0x39c] ;  /* 0x0000e70000181ab9 */ /* 0x000fe20000000800 */
[----:B------:R0:W-:Y:S01]  /*14190*/  UTMALDG.5D.IM2COL [UR16], [UR40], UR43 ;  /* 0x00000010280073b4 */ /* 0x0001e2000806002b */
[----:B------:R-:W-:Y:S01]  /*141a0*/  @UP1 ULDC UR25, c[0x0][0x3a0] ;  /* 0x0000e80000191ab9 */ /* 0x000fe20000000800 */
[----:B------:R-:W-:Y:S01]  /*141b0*/  UMOV UR30, UR29 ;  /* 0x0000001d001e7c82 */ /* 0x000fe20008000000 */
[----:B0-----:R-:W-:Y:S02]  /*141c0*/  UIMAD.WIDE.U32 UR18, UR29, UR24, URZ ;  /* 0x000000181d1272a5 */ /* 0x001fe4000f8e003f */
[----:B------:R-:W-:-:S02]  /*141d0*/  UIMAD.WIDE.U32 UR16, UR13, UR26, URZ ;  /* 0x0000001a0d1072a5 */ /* 0x000fc4000f8e003f */
[----:B------:R-:W-:Y:S01]  /*141e0*/  UIADD3 UR18, -UR35, URZ, URZ ;  /* 0x0000003f23127290 */ /* 0x000fe2000fffe13f */
[----:B------:R-:W-:Y:S02]  /*141f0*/  UMOV UR22, UR13 ;  /* 0x0000000d00167c82 */ /* 0x000fe40008000000 */
[----:B------:R-:W-:Y:S01]  /*14200*/  @UP1 UMOV UR26, UR19 ;  /* 0x00000013001a1c82 */ /* 0x000fe20008000000 */
[----:B------:R-:W-:Y:S02]  /*14210*/  UIMAD UR27, UR15, UR18, UR61 ;  /* 0x000000120f1b72a4 */ /* 0x000fe4000f8e023d */
[----:B------:R-:W-:Y:S02]  /*14220*/  @UP1 USHF.R.U32.HI UR30, URZ, UR25, UR26 ;  /* 0x000000193f1e1299 */ /* 0x000fe4000801161a */
[----:B------:R-:W-:Y:S01]  /*14230*/  UIADD3 UR18, -UR29, URZ, URZ ;  /* 0x0000003f1d127290 */ /* 0x000fe2000fffe13f */
[----:B------:R-:W-:Y:S01]  /*14240*/  @UP1 ULDC UR25, c[0x0][0x3a0] ;  /* 0x0000e80000191ab9 */ /* 0x000fe20000000800 */
[----:B------:R-:W-:-:S02]  /*14250*/  UIADD3 UR20, -UR30, URZ, URZ ;  /* 0x0000003f1e147290 */ /* 0x000fc4000fffe13f */
[----:B------:R-:W-:Y:S02]  /*14260*/  @UP1 USHF.R.U32.HI UR22, URZ, UR25, UR17 ;  /* 0x000000193f161299 */ /* 0x000fe40008011611 */
[----:B------:R-:W-:Y:S02]  /*14270*/  UIADD3 UR17, -UR12, URZ, URZ ;  /* 0x0000003f0c117290 */ /* 0x000fe4000fffe13f */
[----:B------:R-:W-:Y:S02]  /*14280*/  UIADD3 UR19, -UR13, URZ, URZ ;  /* 0x0000003f0d137290 */ /* 0x000fe4000fffe13f */
[----:B------:R-:W-:Y:S02]  /*14290*/  UIADD3 UR21, -UR22, URZ, URZ ;  /* 0x0000003f16157290 */ /* 0x000fe4000fffe13f */
[----:B------:R-:W-:Y:S02]  /*142a0*/  UIMAD UR18, UR39, UR18, UR35 ;  /* 0x00000012271272a4 */ /* 0x000fe4000f8e0223 */
[----:B------:R-:W-:-:S02]  /*142b0*/  UIMAD UR20, UR31, UR20, UR29 ;  /* 0x000000141f1472a4 */ /* 0x000fc4000f8e021d */
[----:B------:R-:W-:Y:S02]  /*142c0*/  UIMAD UR17, UR15, UR17, UR56 ;  /* 0x000000110f1172a4 */ /* 0x000fe4000f8e0238 */
[----:B------:R-:W-:Y:S02]  /*142d0*/  UIMAD UR12, UR39, UR19, UR12 ;  /* 0x00000013270c72a4 */ /* 0x000fe4000f8e020c */
[----:B------:R-:W-:Y:S01]  /*142e0*/  UIMAD UR21, UR31, UR21, UR13 ;  /* 0x000000151f1572a4 */ /* 0x000fe2000f8e020d */
[----:B------:R-:W-:Y:S01]  /*142f0*/  ULDC UR56, c[0x0][0x3ec] ;  /* 0x0000fb0000387ab9 */ /* 0x000fe20000000800 */
[----:B------:R-:W-:Y:S01]  /*14300*/  UMOV UR61, UR28 ;  /* 0x0000001c003d7c82 */ /* 0x000fe20008000000 */
[----:B------:R-:W-:Y:S02]  /*14310*/  UIADD3 UR24, UR8, 0xcc00, URZ ;  /* 0x0000cc0008187890 */ /* 0x000fe4000fffe03f */
[----:B------:R-:W-:Y:S02]  /*14320*/  UIMAD UR27, UR27, UR4, UR56 ;  /* 0x000000041b1b72a4 */ /* 0x000fe4000f8e0238 */
[----:B------:R-:W-:-:S02]  /*14330*/  UIMAD UR28, UR18, UR5, UR6 ;  /* 0x00000005121c72a4 */ /* 0x000fc4000f8e0206 */
        /* <DEDUP_REMOVED lines=11> */
[----:B------:R-:W-:-:S02]  /*143f0*/  UIADD3 UR35, -UR37, URZ, URZ ;  /* 0x0000003f25237290 */ /* 0x000fc4000fffe13f */
[----:B------:R-:W-:Y:S02]  /*14400*/  UIMAD.WIDE.U32 UR12, UR46, UR12, URZ ;  /* 0x0000000c2e0c72a5 */ /* 0x000fe4000f8e003f */
[----:B------:R-:W-:Y:S01]  /*14410*/  UIMAD UR35, UR15, UR35, UR55 ;  /* 0x000000230f2372a4 */ /* 0x000fe2000f8e0237 */
[----:B------:R-:W-:Y:S01]  /*14420*/  R2UR UR55, R22 ;  /* 0x00000000163772ca */ /* 0x000fe200000e0000 */
[----:B------:R1:W-:Y:S02]  /*14430*/  UTMALDG.5D.IM2COL [UR16], [UR40], UR43 ;  /* 0x00000010280073b4 */ /* 0x0003e4000806002b */
[----:B------:R-:W-:Y:S01]  /*14440*/  UIMAD UR35, UR35, UR4, UR56 ;  /* 0x00000004232372a4 */ /* 0x000fe2000f8e0238 */
[----:B0-----:R-:W-:Y:S01]  /*14450*/  UMOV UR30, UR44 ;  /* 0x0000002c001e7c82 */ /* 0x001fe20008000000 */
[----:B------:R-:W-:Y:S02]  /*14460*/  UIADD3 UR27, -UR36, URZ, URZ ;  /* 0x0000003f241b7290 */ /* 0x000fe4000fffe13f */
[----:B------:R-:W-:-:S02]  /*14470*/  UIADD3 UR24, UR8, 0xe400, URZ ;  /* 0x0000e40008187890 */ /* 0x000fc4000fffe03f */
[----:B------:R-:W-:Y:S01]  /*14480*/  UIMAD UR27, UR15, UR27, UR45 ;  /* 0x0000001b0f1b72a4 */ /* 0x000fe2000f8e022d */
[----:B------:R-:W0:Y:S01]  /*14490*/  S2UR UR45, SR_CTAID.Y ;  /* 0x00000000002d79c3 */ /* 0x000e220000002600 */
[----:B-1----:R-:W-:Y:S01]  /*144a0*/  UIADD3 UR19, -UR11, URZ, URZ ;  /* 0x0000003f0b137290 */ /* 0x002fe2000fffe13f */
[----:B------:R-:W-:Y:S01]  /*144b0*/  @UP1 ULDC UR21, c[0x0][0x3a0] ;  /* 0x0000e80000151ab9 */ /* 0x000fe20000000800 */
[----:B------:R-:W-:Y:S02]  /*144c0*/  @UP1 ULDC UR22, c[0x0][0x39c] ;  /* 0x0000e70000161ab9 */ /* 0x000fe40000000800 */
[----:B------:R-:W-:Y:S01]  /*144d0*/  UIMAD UR19, UR15, UR19, UR38 ;  /* 0x000000130f1372a4 */ /* 0x000fe2000f8e0226 */
[----:B------:R-:W-:Y:S02]  /*144e0*/  @UP1 ULDC UR18, c[0x0][0x3a0] ;  /* 0x0000e80000121ab9 */ /* 0x000fe40000000800 */
[----:B------:R-:W-:Y:S01]  /*144f0*/  UMOV UR38, UR46 ;  /* 0x0000002e00267c82 */ /* 0x000fe20008000000 */
[----:B------:R-:W-:-:S02]  /*14500*/  @UP1 USHF.R.U32.HI UR38, URZ, UR21, UR13 ;  /* 0x000000153f261299 */ /* 0x000fc4000801160d */
[----:B------:R-:W-:Y:S01]  /*14510*/  UIMAD.WIDE.U32 UR12, UR44, UR22, URZ ;  /* 0x000000162c0c72a5 */ /* 0x000fe2000f8e003f */
[----:B------:R-:W-:Y:S01]  /*14520*/  @UP1 ULDC UR20, c[0x0][0x39c] ;  /* 0x0000e70000141ab9 */ /* 0x000fe20000000800 */
[----:B------:R-:W-:Y:S02]  /*14530*/  UIADD3 UR21, -UR46, URZ, URZ ;  /* 0x0000003f2e157290 */ /* 0x000fe4000fffe13f */
[----:B------:R-:W-:Y:S02]  /*14540*/  @UP1 USHF.R.U32.HI UR30, URZ, UR18, UR13 ;  /* 0x000000123f1e1299 */ /* 0x000fe4000801160d */
[----:B------:R-:W-:Y:S02]  /*14550*/  UIMAD.WIDE.U32 UR12, UR14, UR20, URZ ;  /* 0x000000140e0c72a5 */ /* 0x000fe4000f8e003f */
[----:B------:R-:W-:Y:S01]  /*14560*/  UIADD3 UR20, -UR14, URZ, URZ ;  /* 0x0000003f0e147290 */ /* 0x000fe2000fffe13f */
[----:B------:R-:W-:Y:S01]  /*14570*/  @UP1 ULDC UR17, c[0x0][0x3a0] ;  /* 0x0000e80000111ab9 */ /* 0x000fe20000000800 */
[----:B------:R-:W-:-:S02]  /*14580*/  UIADD3 UR18, -UR44, URZ, URZ ;  /* 0x0000003f2c127290 */ /* 0x000fc4000fffe13f */
[----:B------:R-:W-:Y:S02]  /*14590*/  UIMAD UR20, UR39, UR20, UR11 ;  /* 0x00000014271472a4 */ /* 0x000fe4000f8e020b */
[----:B------:R-:W-:Y:S02]  /*145a0*/  UIADD3 UR11, -UR38, URZ, URZ ;  /* 0x0000003f260b7290 */ /* 0x000fe4000fffe13f */
[----:B------:R-:W-:Y:S01]  /*145b0*/  UIMAD UR21, UR39, UR21, UR37 ;  /* 0x00000015271572a4 */ /* 0x000fe2000f8e0225 */
[----:B------:R-:W-:Y:S01]  /*145c0*/  UMOV UR22, UR14 ;  /* 0x0000000e00167c82 */ /* 0x000fe20008000000 */
[----:B------:R-:W-:Y:S02]  /*145d0*/  UIMAD UR11, UR31, UR11, UR46 ;  /* 0x0000000b1f0b72a4 */ /* 0x000fe4000f8e022e */
[----:B------:R-:W-:Y:S02]  /*145e0*/  @UP1 USHF.R.U32.HI UR22, URZ, UR17, UR13 ;  /* 0x000000113f161299 */ /* 0x000fe4000801160d */
[----:B------:R-:W-:-:S02]  /*145f0*/  UIMAD UR18, UR39, UR18, UR36 ;  /* 0x00000012271272a4 */ /* 0x000fc4000f8e0224 */
[----:B------:R-:W-:Y:S02]  /*14600*/  UIMAD UR36, UR21, UR5, UR6 ;  /* 0x00000005152472a4 */ /* 0x000fe4000f8e0206 */
[----:B------:R-:W-:Y:S02]  /*14610*/  UIADD3 UR29, -UR30, URZ, URZ ;  /* 0x0000003f1e1d7290 */ /* 0x000fe4000fffe13f */
[----:B------:R-:W-:Y:S02]  /*14620*/  UIMAD UR37, UR11, UR42, UR7 ;  /* 0x0000002a0b2572a4 */ /* 0x000fe4000f8e0207 */
[----:B------:R-:W-:Y:S02]  /*14630*/  UIADD3 UR21, -UR22, URZ, URZ ;  /* 0x0000003f16157290 */ /* 0x000fe4000fffe13f */
[----:B------:R-:W-:Y:S02]  /*14640*/  UIMAD UR29, UR31, UR29, UR44 ;  /* 0x0000001d1f1d72a4 */ /* 0x000fe4000f8e022c */
[----:B------:R-:W-:-:S02]  /*14650*/  UIMAD UR21, UR31, UR21, UR14 ;  /* 0x000000151f1572a4 */ /* 0x000fc4000f8e020e */
[----:B------:R-:W-:Y:S01]  /*14660*/  UIMAD UR27, UR27, UR4, UR56 ;  /* 0x000000041b1b72a4 */ /* 0x000fe2000f8e0238 */
[----:B------:R1:W-:Y:S01]  /*14670*/  UTMALDG.5D.IM2COL [UR32], [UR40], UR43 ;  /* 0x00000020280073b4 */ /* 0x0003e2000806002b */
[----:B------:R-:W-:Y:S01]  /*14680*/  UIMAD UR28, UR18, UR5, UR6 ;  /* 0x00000005121c72a4 */ /* 0x000fe2000f8e0206 */
[----:B------:R-:W-:Y:S01]  /*14690*/  UMOV UR12, UR61 ;  /* 0x0000003d000c7c82 */ /* 0x000fe20008000000 */
[----:B------:R-:W-:Y:S02]  /*146a0*/  UIMAD UR29, UR29, UR42, UR7 ;  /* 0x0000002a1d1d72a4 */ /* 0x000fe4000f8e0207 */
[----:B------:R-:W-:Y:S02]  /*146b0*/  UIADD3 UR16, UR8, 0xec00, URZ ;  /* 0x0000ec0008107890 */ /* 0x000fe4000fffe03f */
[----:B------:R-:W-:Y:S02]  /*146c0*/  UIMAD UR19, UR19, UR4, UR56 ;  /* 0x00000004131372a4 */ /* 0x000fe4000f8e0238 */
[----:B------:R-:W-:-:S02]  /*146d0*/  UIMAD UR20, UR20, UR5, UR6 ;  /* 0x00000005141472a4 */ /* 0x000fc4000f8e0206 */
[----:B------:R-:W-:Y:S01]  /*146e0*/  UIMAD UR21, UR21, UR42, UR7 ;  /* 0x0000002a151572a4 */ /* 0x000fe2000f8e0207 */
[----:B------:R2:W-:Y:S01]  /*146f0*/  UTMALDG.5D.IM2COL [UR24], [UR40], UR43 ;  /* 0x00000018280073b4 */ /* 0x0005e2000806002b */
[----:B------:R-:W-:Y:S01]  /*14700*/  UMOV UR17, UR9 ;  /* 0x0000000900117c82 */ /* 0x000fe20008000000 */
[----:B------:R-:W-:Y:S01]  /*14710*/  UMOV UR18, UR57 ;  /* 0x0000003900127c82 */ /* 0x000fe20008000000 */
[----:B------:R-:W-:Y:S02]  /*14720*/  UIADD3 UR14, -UR47, URZ, URZ ;  /* 0x0000003f2f0e7290 */ /* 0x000fe4000fffe13f */
[----:B0-----:R-:W-:Y:S02]  /*14730*/  ULEA UR11, UR45, UR55, 0x4 ;  /* 0x000000372d0b7291 */ /* 0x001fe4000f8e203f */
[----:B------:R-:W-:Y:S01]  /*14740*/  UIMAD UR14, UR15, UR14, UR51 ;  /* 0x0000000e0f0e72a4 */ /* 0x000fe2000f8e0233 */
[----:B------:R0:W-:Y:S01]  /*14750*/  UTMALDG.5D.IM2COL [UR16], [UR40], UR43 ;  /* 0x00000010280073b4 */ /* 0x0001e2000806002b */
[----:B------:R-:W-:Y:S01]  /*14760*/  USHF.L.U32 UR51, UR11, 0x2, URZ ;  /* 0x000000020b337899 */ /* 0x000fe2000800063f */
[----:B------:R-:W-:Y:S01]  /*14770*/  UMOV UR61, UR59 ;  /* 0x0000003b003d7c82 */ /* 0x000fe20008000000 */
[----:B------:R-:W-:Y:S01]  /*14780*/  UMOV UR59, 0x10000000 ;  /* 0x10000000003b7882 */ /* 0x000fe20000000000 */
[----:B-1----:R-:W-:Y:S01]  /*14790*/  UMOV UR33, UR12 ;  /* 0x0000000c00217c82 */ /* 0x002fe20008000000 */
[----:B------:R-:W-:Y:S01]  /*147a0*/  @UP1 ULDC UR12, c[0x0][0x39c] ;  /* 0x0000e700000c1ab9 */ /* 0x000fe20000000800 */
[----:B------:R-:W-:Y:S01]  /*147b0*/  R2UR UR35, R13 ;  /* 0x000000000d2372ca */ /* 0x000fe200000e0000 */
[----:B------:R-:W-:Y:S01]  /*147c0*/  UIMAD.WIDE.U32 UR12, UR49, UR12, URZ ;  /* 0x0000000c310c72a5 */ /* 0x000fe2000f8e003f */
[----:B---3--:R-:W-:Y:S01]  /*147d0*/  MOV R15, UR33 ;  /* 0x00000021000f7c02 */ /* 0x008fe20008000f00 */
[----:B------:R-:W-:Y:S01]  /*147e0*/  UMOV UR38, UR54 ;  /* 0x0000003600267c82 */ /* 0x000fe20008000000 */
[----:B------:R-:W-:Y:S01]  /*147f0*/  UMOV UR34, UR58 ;  /* 0x0000003a00227c82 */ /* 0x000fe20008000000 */
[----:B------:R-:W-:Y:S01]  /*14800*/  MOV R8, UR38 ;  /* 0x0000002600087c02 */ /* 0x000fe20008000f00 */
[----:B------:R-:W-:-:S02]  /*14810*/  ULEA UR32, UR34, UR55, 0x5 ;  /* 0x0000003722207291 */ /* 0x000fc4000f8e283f */
[----:B----4-:R-:W-:Y:S01]  /*14820*/  MOV R14, UR34 ;  /* 0x00000022000e7c02 */ /* 0x010fe20008000f00 */
[----:B------:R-:W-:Y:S01]  /*14830*/  UMOV UR36, UR52 ;  /* 0x0000003400247c82 */ /* 0x000fe20008000000 */
[----:B------:R-:W-:Y:S01]  /*14840*/  UMOV UR37, UR53 ;  /* 0x0000003500257c82 */ /* 0x000fe20008000000 */
[----:B------:R-:W-:Y:S01]  /*14850*/  MOV R11, UR36 ;  /* 0x00000024000b7c02 */ /* 0x000fe20008000f00 */
[----:B--2---:R-:W-:Y:S01]  /*14860*/  UMOV UR24, UR49 ;  /* 0x0000003100187c82 */ /* 0x004fe20008000000 */
[----:B------:R-:W-:Y:S01]  /*14870*/  MOV R10, UR37 ;  /* 0x00000025000a7c02 */ /* 0x000fe20008000f00 */
[----:B------:R-:W-:Y:S01]  /*14880*/  UMOV UR33, UR9 ;  /* 0x0000000900217c82 */ /* 0x000fe20008000000 */
[----:B------:R-:W-:Y:S01]  /*14890*/  MOV R13, UR35 ;  /* 0x00000023000d7c02 */ /* 0x000fe20008000f00 */
[----:B------:R-:W-:Y:S01]  /*148a0*/  ULDC.64 UR26, c[0x0][0x198] ;  /* 0x00006600001a7ab9 */ /* 0x000fe20000000a00 */
[----:B------:R-:W-:Y:S01]  /*148b0*/  MOV R16, UR32 ;  /* 0x0000002000107c02 */ /* 0x000fe20008000f00 */
[----:B------:R-:W-:Y:S01]  /*148c0*/  UIADD3 UR32, UR8, 0xfc00, URZ ;  /* 0x0000fc0008207890 */ /* 0x000fe2000fffe03f */
[----:B0-----:R-:W-:Y:S01]  /*148d0*/  @UP1 ULDC UR18, c[0x0][0x39c] ;  /* 0x0000e70000121ab9 */ /* 0x001fe20000000800 */
[----:B------:R-:W-:Y:S01]  /*148e0*/  @UP1 UMOV UR17, UR13 ;  /* 0x0000000d00111c82 */ /* 0x000fe20008000000 */
[----:B------:R-:W-:-:S02]  /*148f0*/  UIMAD.WIDE.U32 UR12, UR23, UR18, URZ ;  /* 0x00000012170c72a5 */ /* 0x000fc4000f8e003f */
[----:B------:R-:W-:Y:S01]  /*14900*/  UIADD3 UR16, -UR49, URZ, URZ ;  /* 0x0000003f31107290 */ /* 0x000fe2000fffe13f */
[----:B------:R-:W-:Y:S01]  /*14910*/  @UP1 ULDC UR18, c[0x0][0x3a0] ;  /* 0x0000e80000121ab9 */ /* 0x000fe20000000800 */
[----:B------:R-:W-:Y:S01]  /*14920*/  UMOV UR19, UR23 ;  /* 0x0000001700137c82 */ /* 0x000fe20008000000 */
[----:B------:R-:W-:Y:S02]  /*14930*/  @UP1 USHF.R.U32.HI UR24, URZ, UR18, UR17 ;  /* 0x000000123f181299 */ /* 0x000fe40008011611 */
[----:B------:R-:W-:Y:S01]  /*14940*/  @UP1 UMOV UR12, UR13 ;  /* 0x0000000d000c1c82 */ /* 0x000fe20008000000 */
[----:B------:R-:W-:Y:S02]  /*14950*/  UIADD3 UR13, -UR23, URZ, URZ ;  /* 0x0000003f170d7290 */ /* 0x000fe4000fffe13f */
[----:B------:R-:W-:Y:S01]  /*14960*/  UIMAD UR16, UR39, UR16, UR47 ;  /* 0x00000010271072a4 */ /* 0x000fe2000f8e022f */
[----:B------:R-:W-:Y:S01]  /*14970*/  @UP1 ULDC UR17, c[0x0][0x3a0] ;  /* 0x0000e80000111ab9 */ /* 0x000fe20000000800 */
[----:B------:R-:W-:-:S02]  /*14980*/  UIMAD UR39, UR39, UR13, UR48 ;  /* 0x0000000d272772a4 */ /* 0x000fc4000f8e0230 */
[----:B------:R-:W-:Y:S02]  /*14990*/  @UP1 USHF.R.U32.HI UR19, URZ, UR17, UR12 ;  /* 0x000000113f131299 */ /* 0x000fe4000801160c */
[----:B------:R-:W-:Y:S02]  /*149a0*/  UIMAD UR57, UR16, UR5, UR6 ;  /* 0x00000005103972a4 */ /* 0x000fe4000f8e0206 */
[----:B------:R-:W-:Y:S02]  /*149b0*/  UIMAD UR25, UR39, UR5, UR6 ;  /* 0x00000005271972a4 */ /* 0x000fe4000f8e0206 */
[----:B------:R-:W-:Y:S01]  /*149c0*/  UIADD3 UR5, -UR24, URZ, URZ ;  /* 0x0000003f18057290 */ /* 0x000fe2000fffe13f */
[----:B------:R-:W-:Y:S01]  /*149d0*/  UMOV UR38, UR19 ;  /* 0x0000001300267c82 */ /* 0x000fe20008000000 */
[----:B------:R-:W-:Y:S02]  /*149e0*/  UIADD3 UR12, -UR48, URZ, URZ ;  /* 0x0000003f300c7290 */ /* 0x000fe4000fffe13f */
[----:B------:R-:W-:-:S02]  /*149f0*/  UIMAD UR6, UR31, UR5, UR49 ;  /* 0x000000051f0672a4 */ /* 0x000fc4000f8e0231 */
[----:B------:R-:W-:Y:S02]  /*14a00*/  UIADD3 UR5, -UR38, URZ, URZ ;  /* 0x0000003f26057290 */ /* 0x000fe4000fffe13f */
[----:B------:R-:W-:Y:S01]  /*14a10*/  UIMAD UR15, UR15, UR12, UR50 ;  /* 0x0000000c0f0f72a4 */ /* 0x000fe2000f8e0232 */
[----:B------:R-:W-:Y:S01]  /*14a20*/  UMOV UR36, UR25 ;  /* 0x0000001900247c82 */ /* 0x000fe20008000000 */
[----:B------:R-:W-:Y:S01]  /*14a30*/  UIMAD UR31, UR31, UR5, UR23 ;  /* 0x000000051f1f72a4 */ /* 0x000fe2000f8e0217 */
[----:B------:R-:W-:Y:S01]  /*14a40*/  ULDC UR25, c[0x0][0x3ec] ;  /* 0x0000fb0000197ab9 */ /* 0x000fe20000000800 */
[----:B------:R-:W-:Y:S02]  /*14a50*/  UIMAD UR12, UR6, UR42, UR7 ;  /* 0x0000002a060c72a4 */ /* 0x000fe4000f8e0207 */
[----:B------:R-:W-:Y:S02]  /*14a60*/  UIMAD UR13, UR14, UR4, UR25 ;  /* 0x000000040e0d72a4 */ /* 0x000fe4000f8e0219 */
[----:B------:R-:W-:-:S02]  /*14a70*/  UIADD3 UR16, UR8, 0xf400, URZ ;  /* 0x0000f40008107890 */ /* 0x000fc4000fffe03f */
[----:B------:R-:W-:Y:S02]  /*14a80*/  UIADD3 UR6, UR10, 0x20, URZ ;  /* 0x000000200a067890 */ /* 0x000fe4000fffe03f */
[----:B------:R-:W-:Y:S02]  /*14a90*/  UIMAD UR35, UR15, UR4, UR25 ;  /* 0x000000040f2372a4 */ /* 0x000fe4000f8e0219 */
[----:B------:R-:W-:Y:S01]  /*14aa0*/  UIMAD UR37, UR31, UR42, UR7 ;  /* 0x0000002a1f2572a4 */ /* 0x000fe2000f8e0207 */
[----:B------:R-:W-:Y:S01]  /*14ab0*/  UMOV UR20, UR52 ;  /* 0x0000003400147c82 */ /* 0x000fe20008000000 */
[----:B------:R-:W-:Y:S01]  /*14ac0*/  UMOV UR21, UR53 ;  /* 0x0000003500157c82 */ /* 0x000fe20008000000 */
[----:B------:R-:W-:Y:S01]  /*14ad0*/  UMOV UR22, UR54 ;  /* 0x0000003600167c82 */ /* 0x000fe20008000000 */
[----:B------:R-:W-:Y:S01]  /*14ae0*/  MOV R6, UR21 ;  /* 0x0000001500067c02 */ /* 0x000fe20008000f00 */
[----:B------:R-:W-:Y:S01]  /*14af0*/  UMOV UR19, UR13 ;  /* 0x0000000d00137c82 */ /* 0x000fe20008000000 */
[----:B------:R-:W-:Y:S01]  /*14b00*/  MOV R4, UR22 ;  /* 0x0000001600047c02 */ /* 0x000fe20008000f00 */
[----:B------:R-:W-:Y:S01]  /*14b10*/  UMOV UR21, UR12 ;  /* 0x0000000c00157c82 */ /* 0x000fe20008000000 */
[----:B------:R-:W-:Y:S01]  /*14b20*/  MOV R7, UR20 ;  /* 0x0000001400077c02 */ /* 0x000fe20008000f00 */
[----:B------:R-:W-:Y:S01]  /*14b30*/  UMOV UR20, UR57 ;  /* 0x0000003900147c82 */ /* 0x000fe20008000000 */
[----:B------:R-:W-:Y:S01]  /*14b40*/  UMOV UR22, UR24 ;  /* 0x0000001800167c82 */ /* 0x000fe20008000000 */
[----:B------:R-:W-:Y:S01]  /*14b50*/  UMOV UR17, UR9 ;  /* 0x0000000900117c82 */ /* 0x000fe20008000000 */
[----:B------:R-:W-:Y:S01]  /*14b60*/  UMOV UR18, UR6 ;  /* 0x0000000600127c82 */ /* 0x000fe20008000000 */
[----:B------:R-:W-:Y:S01]  /*14b70*/  UMOV UR34, UR6 ;  /* 0x0000000600227c82 */ /* 0x000fe20008000000 */
[----:B------:R0:W-:Y:S01]  /*14b80*/  UTMALDG.5D.IM2COL [UR16], [UR40], UR43 ;  /* 0x00000010280073b4 */ /* 0x0001e2000806002b */
[----:B------:R-:W-:Y:S01]  /*14b90*/  UIADD3 UR56, UP0, UR26, 0x270, URZ ;  /* 0x000002701a387890 */ /* 0x000fe2000ff1e03f */
[----:B------:R-:W-:Y:S01]  /*14ba0*/  UMOV UR28, UR52 ;  /* 0x00000034001c7c82 */ /* 0x000fe20008000000 */
[----:B------:R-:W-:-:S02]  /*14bb0*/  UMOV UR29, UR53 ;  /* 0x00000035001d7c82 */ /* 0x000fc40008000000 */
[----:B------:R-:W-:Y:S02]  /*14bc0*/  UIADD3.X UR57, URZ, UR27, URZ, UP0, !UPT ;  /* 0x0000001b3f397290 */ /* 0x000fe400087fe43f */
[----:B------:R-:W-:Y:S01]  /*14bd0*/  UIADD3 UR27, UR51, 0x10, URZ ;  /* 0x00000010331b7890 */ /* 0x000fe2000fffe03f */
[----:B------:R1:W-:Y:S01]  /*14be0*/  UTMALDG.5D.IM2COL [UR32], [UR40], UR43 ;  /* 0x00000020280073b4 */ /* 0x0003e2000806002b */
[----:B------:R-:W-:Y:S01]  /*14bf0*/  UMOV UR30, UR54 ;  /* 0x00000036001e7c82 */ /* 0x000fe20008000000 */
[----:B------:R-:W-:Y:S01]  /*14c00*/  UMOV UR55, 0x30000 ;  /* 0x0003000000377882 */ /* 0x000fe20000000000 */
[----:B------:R-:W-:Y:S01]  /*14c10*/  UMOV UR58, 0x0 ;  /* 0x00000000003a7882 */ /* 0x000fe20000000000 */
[----:B------:R-:W-:Y:S01]  /*14c20*/  UMOV UR49, UR9 ;  /* 0x0000000900317c82 */ /* 0x000fe20008000000 */
        /* <DEDUP_REMOVED lines=9> */
[----:B------:R-:W-:Y:S01]  /*14cc0*/  UIADD3 UR11, UR51, 0x30, URZ ;  /* 0x00000030330b7890 */ /* 0x000fe2000fffe03f */
[----:B------:R-:W-:Y:S01]  /*14cd0*/  UMOV UR12, UR52 ;  /* 0x00000034000c7c82 */ /* 0x000fe20008000000 */
[----:B------:R-:W-:Y:S01]  /*14ce0*/  UMOV UR13, UR53 ;  /* 0x00000035000d7c82 */ /* 0x000fe20008000000 */
[----:B0-----:R-:W-:Y:S01]  /*14cf0*/  R2UR UR22, R4 ;  /* 0x00000000041672ca */ /* 0x001fe200000e0000 */
[----:B------:R-:W-:Y:S01]  /*14d00*/  UIADD3 UR19, UR51, 0x28, URZ ;  /* 0x0000002833137890 */ /* 0x000fe2000fffe03f */
[----:B------:R-:W-:Y:S01]  /*14d10*/  R2UR UR21, R6 ;  /* 0x00000000061572ca */ /* 0x000fe200000e0000 */
[----:B------:R-:W-:Y:S01]  /*14d20*/  UMOV UR17, UR52 ;  /* 0x0000003400117c82 */ /* 0x000fe20008000000 */
[----:B------:R-:W-:Y:S01]  /*14d30*/  R2UR UR20, R7 ;  /* 0x00000000071472ca */ /* 0x000fe200000e0000 */
[----:B------:R-:W-:Y:S01]  /*14d40*/  UMOV UR18, UR10 ;  /* 0x0000000a00127c82 */ /* 0x000fe20008000000 */
[----:B------:R-:W-:Y:S01]  /*14d50*/  MOV R4, UR30 ;  /* 0x0000001e00047c02 */ /* 0x000fe20008000f00 */
[----:B------:R-:W-:Y:S01]  /*14d60*/  UMOV UR14, UR54 ;  /* 0x00000036000e7c82 */ /* 0x000fe20008000000 */
[----:B-1----:R-:W-:Y:S01]  /*14d70*/  R2UR UR32, R16 ;  /* 0x00000000102072ca */ /* 0x002fe200000e0000 */
[----:B------:R-:W-:Y:S01]  /*14d80*/  UIADD3 UR43, UR51, 0x8, URZ ;  /* 0x00000008332b7890 */ /* 0x000fe2000fffe03f */
[----:B------:R-:W-:Y:S01]  /*14d90*/  R2UR UR35, R13 ;  /* 0x000000000d2372ca */ /* 0x000fe200000e0000 */
[----:B------:R-:W-:Y:S01]  /*14da0*/  UMOV UR41, UR9 ;  /* 0x0000000900297c82 */ /* 0x000fe20008000000 */
[----:B------:R-:W-:Y:S01]  /*14db0*/  R2UR UR34, R14 ;  /* 0x000000000e2272ca */ /* 0x000fe200000e0000 */
[----:B------:R-:W-:Y:S01]  /*14dc0*/  UMOV UR5, UR53 ;  /* 0x0000003500057c82 */ /* 0x000fe20008000000 */
[----:B------:R-:W-:Y:S01]  /*14dd0*/  R2UR UR33, R15 ;  /* 0x000000000f2172ca */ /* 0x000fe200000e0000 */
[----:B------:R-:W-:Y:S01]  /*14de0*/  UMOV UR15, UR52 ;  /* 0x00000034000f7c82 */ /* 0x000fe20008000000 */
[----:B------:R-:W-:-:S02]  /*14df0*/  R2UR UR38, R8 ;  /* 0x00000000082672ca */ /* 0x000fc400000e0000 */
[----:B------:R-:W-:Y:S02]  /*14e00*/  R2UR UR37, R10 ;  /* 0x000000000a2572ca */ /* 0x000fe400000e0000 */
[----:B------:R-:W-:Y:S01]  /*14e10*/  R2UR UR36, R11 ;  /* 0x000000000b2472ca */ /* 0x000fe200000e0000 */
[----:B------:R-:W-:Y:S01]  /*14e20*/  USHF.L.U32 UR4, UR32, 0x7, URZ ;  /* 0x0000000720047899 */ /* 0x000fe2000800063f */
[----:B------:R-:W-:Y:S02]  /*14e30*/  MOV R6, UR29 ;  /* 0x0000001d00067c02 */ /* 0x000fe40008000f00 */
[----:B------:R-:W-:Y:S01]  /*14e40*/  MOV R7, UR28 ;  /* 0x0000001c00077c02 */ /* 0x000fe20008000f00 */
[----:B------:R-:W-:Y:S01]  /*14e50*/  ULEA UR4, UR4, UR35, 0x2 ;  /* 0x0000002304047291 */ /* 0x000fe2000f8e103f */
[----:B------:R-:W-:Y:S01]  /*14e60*/  MOV R8, UR44 ;  /* 0x0000002c00087c02 */ /* 0x000fe20008000f00 */
[----:B------:R-:W-:Y:S01]  /*14e70*/  UIADD3 UR35, UR51, 0x18, URZ ;  /* 0x0000001833237890 */ /* 0x000fe2000fffe03f */
[----:B------:R-:W-:Y:S01]  /*14e80*/  MOV R10, UR43 ;  /* 0x0000002b000a7c02 */ /* 0x000fe20008000f00 */
[----:B------:R-:W-:-:S02]  /*14e90*/  UIADD3 UR48, UR4, 0x20000, URZ ;  /* 0x0002000004307890 */ /* 0x000fc4000fffe03f */
[----:B------:R-:W-:Y:S02]  /*14ea0*/  UIADD3 UR40, UR4, 0x20800, URZ ;  /* 0x0002080004287890 */ /* 0x000fe4000fffe03f */
[----:B------:R-:W-:Y:S01]  /*14eb0*/  UIADD3 UR24, UR4, 0x21000, URZ ;  /* 0x0002100004187890 */ /* 0x000fe2000fffe03f */
[----:B------:R-:W-:Y:S01]  /*14ec0*/  MOV R20, UR35 ;  /* 0x0000002300147c02 */ /* 0x000fe20008000f00 */
[----:B------:R-:W-:Y:S01]  /*14ed0*/  UIADD3 UR32, UR4, 0x21800, URZ ;  /* 0x0002180004207890 */ /* 0x000fe2000fffe03f */
[----:B------:R-:W-:Y:S02]  /*14ee0*/  UMOV UR47, UR33 ;  /* 0x00000021002f7c82 */ /* 0x000fe40008000000 */
[----:B------:R0:W-:Y:S01]  /*14ef0*/  UTMALDG.5D.MULTICAST [UR48], [UR56], UR55, desc[UR58] ;  /* 0x00003a30380073b4 */ /* 0x0001e20008021837 */
[----:B------:R-:W-:Y:S01]  /*14f00*/  UMOV UR39, UR34 ;  /* 0x0000002200277c82 */ /* 0x000fe20008000000 */
[----:B------:R-:W-:Y:S01]  /*14f10*/  UMOV UR33, UR9 ;  /* 0x0000000900217c82 */ /* 0x000fe20008000000 */
[----:B------:R-:W-:Y:S01]  /*14f20*/  UMOV UR34, UR10 ;  /* 0x0000000a00227c82 */ /* 0x000fe20008000000 */
[----:B------:R-:W-:Y:S01]  /*14f30*/  UIADD3 UR16, UR4, 0x22800, URZ ;  /* 0x0002280004107890 */ /* 0x000fe2000fffe03f */
[----:B------:R-:W-:Y:S01]  /*14f40*/  MOV R16, UR39 ;  /* 0x0000002700107c02 */ /* 0x000fe20008000f00 */
[----:B------:R1:W-:Y:S03]  /*14f50*/  UTMALDG.5D.MULTICAST [UR40], [UR56], UR55, desc[UR58] ;  /* 0x00003a28380073b4 */ /* 0x0003e60008021837 */
[----:B------:R-:W-:Y:S01]  /*14f60*/  R2UR UR39, R16 ;  /* 0x00000000102772ca */ /* 0x000fe200000e0000 */
[----:B------:R2:W-:Y:S01]  /*14f70*/  UTMALDG.5D.MULTICAST [UR24], [UR56], UR55, desc[UR58] ;  /* 0x00003a18380073b4 */ /* 0x0005e20008021837 */
[----:B------:R3:W-:Y:S01]  /*14f80*/  UTMALDG.5D.MULTICAST [UR32], [UR56], UR55, desc[UR58] ;  /* 0x00003a20380073b4 */ /* 0x0007e20008021837 */
[----:B0-----:R-:W-:Y:S01]  /*14f90*/  UIADD3 UR48, UR4, 0x21400, URZ ;  /* 0x0002140004307890 */ /* 0x001fe2000fffe03f */
[----:B------:R-:W-:Y:S01]  /*14fa0*/  UMOV UR50, UR6 ;  /* 0x0000000600327c82 */ /* 0x000fe20008000000 */
[----:B-1----:R-:W-:Y:S01]  /*14fb0*/  R2UR UR44, R17 ;  /* 0x00000000112c72ca */ /* 0x002fe200000e0000 */
[----:B------:R-:W-:-:S02]  /*14fc0*/  UIADD3 UR43, UR51, 0x38, URZ ;  /* 0x00000038332b7890 */ /* 0x000fc4000fffe03f */
[----:B------:R-:W-:Y:S01]  /*14fd0*/  UIADD3 UR40, UR4, 0x23800, URZ ;  /* 0x0002380004287890 */ /* 0x000fe2000fffe03f */
[----:B--2---:R-:W-:Y:S01]  /*14fe0*/  R2UR UR30, R4 ;  /* 0x00000000041e72ca */ /* 0x004fe200000e0000 */
[----:B------:R-:W-:Y:S01]  /*14ff0*/  UIADD3 UR27, UR51, 0x20, URZ ;  /* 0x00000020331b7890 */ /* 0x000fe2000fffe03f */
[----:B------:R-:W-:Y:S01]  /*15000*/  R2UR UR29, R6 ;  /* 0x00000000061d72ca */ /* 0x000fe200000e0000 */
[----:B------:R-:W-:Y:S01]  /*15010*/  UIADD3 UR24, UR4, 0x22000, URZ ;  /* 0x0002200004187890 */ /* 0x000fe2000fffe03f */
[----:B------:R-:W-:Y:S02]  /*15020*/  R2UR UR28, R7 ;  /* 0x00000000071c72ca */ /* 0x000fe400000e0000 */
[----:B------:R-:W-:Y:S01]  /*15030*/  MOV R7, UR45 ;  /* 0x0000002d00077c02 */ /* 0x000fe20008000f00 */
[----:B---3--:R-:W-:Y:S01]  /*15040*/  UMOV UR37, UR53 ;  /* 0x0000003500257c82 */ /* 0x008fe20008000000 */
[----:B------:R-:W-:Y:S01]  /*15050*/  R2UR UR45, R18 ;  /* 0x00000000122d72ca */ /* 0x000fe200000e0000 */
[----:B------:R-:W-:Y:S01]  /*15060*/  UMOV UR36, UR52 ;  /* 0x0000003400247c82 */ /* 0x000fe20008000000 */
[----:B------:R-:W-:Y:S01]  /*15070*/  MOV R18, UR37 ;  /* 0x0000002500127c02 */ /* 0x000fe20008000f00 */
[----:B------:R-:W-:Y:S01]  /*15080*/  UMOV UR37, UR8 ;  /* 0x0000000800257c82 */ /* 0x000fe20008000000 */
[----:B------:R-:W-:Y:S01]  /*15090*/  UIADD3 UR8, UR4, 0x23000, URZ ;  /* 0x0002300004087890 */ /* 0x000fe2000fffe03f */
[----:B------:R-:W-:Y:S01]  /*150a0*/  MOV R19, UR36 ;  /* 0x0000002400137c02 */ /* 0x000fe20008000f00 */
[----:B------:R-:W-:Y:S01]  /*150b0*/  UMOV UR36, UR17 ;  /* 0x0000001100247c82 */ /* 0x000fe20008000000 */
[----:B------:R-:W-:-:S02]  /*150c0*/  UMOV UR17, UR9 ;  /* 0x0000000900117c82 */ /* 0x000fc40008000000 */
[----:B------:R0:W-:Y:S01]  /*150d0*/  UTMALDG.5D.MULTICAST [UR24], [UR56], UR55, desc[UR58] ;  /* 0x00003a18380073b4 */ /* 0x0001e20008021837 */
[----:B------:R-:W-:Y:S01]  /*150e0*/  UIADD3 UR32, UR4, 0x20c00, URZ ;  /* 0x00020c0004207890 */ /* 0x000fe2000fffe03f */
[----:B------:R-:W-:Y:S01]  /*150f0*/  MOV R15, UR27 ;  /* 0x0000001b000f7c02 */ /* 0x000fe20008000f00 */
[----:B------:R-:W-:Y:S01]  /*15100*/  UMOV UR38, UR54 ;  /* 0x0000003600267c82 */ /* 0x000fe20008000000 */
[----:B------:R-:W-:Y:S01]  /*15110*/  UMOV UR34, UR6 ;  /* 0x0000000600227c82 */ /* 0x000fe20008000000 */
[----:B------:R-:W-:Y:S02]  /*15120*/  MOV R4, UR47 ;  /* 0x0000002f00047c02 */ /* 0x000fe40008000f00 */
[----:B------:R-:W-:Y:S01]  /*15130*/  MOV R6, UR46 ;  /* 0x0000002e00067c02 */ /* 0x000fe20008000f00 */
[----:B------:R1:W-:Y:S01]  /*15140*/  UTMALDG.5D.MULTICAST [UR16], [UR56], UR55, desc[UR58] ;  /* 0x00003a10380073b4 */ /* 0x0003e20008021837 */
[----:B------:R-:W-:Y:S02]  /*15150*/  MOV R17, UR38 ;  /* 0x0000002600117c02 */ /* 0x000fe40008000f00 */
[----:B------:R-:W-:Y:S01]  /*15160*/  R2UR UR47, R4 ;  /* 0x00000000042f72ca */ /* 0x000fe200000e0000 */
[----:B------:R2:W-:Y:S01]  /*15170*/  UTMALDG.5D.MULTICAST [UR8], [UR56], UR55, desc[UR58] ;  /* 0x00003a08380073b4 */ /* 0x0005e20008021837 */
[----:B------:R3:W-:Y:S01]  /*15180*/  UTMALDG.5D.MULTICAST [UR40], [UR56], UR55, desc[UR58] ;  /* 0x00003a28380073b4 */ /* 0x0007e20008021837 */
[----:B0-----:R-:W-:Y:S01]  /*15190*/  UMOV UR29, UR53 ;  /* 0x00000035001d7c82 */ /* 0x001fe20008000000 */
[----:B------:R-:W-:Y:S01]  /*151a0*/  UIADD3 UR24, UR4, 0x20400, URZ ;  /* 0x0002040004187890 */ /* 0x000fe2000fffe03f */
[----:B------:R-:W-:Y:S01]  /*151b0*/  MOV R13, UR29 ;  /* 0x0000001d000d7c02 */ /* 0x000fe20008000f00 */
[----:B------:R-:W-:Y:S01]  /*151c0*/  UMOV UR29, UR5 ;  /* 0x00000005001d7c82 */ /* 0x000fe20008000000 */
[----:B------:R-:W-:Y:S01]  /*151d0*/  UMOV UR5, UR43 ;  /* 0x0000002b00057c82 */ /* 0x000fe20008000000 */
[----:B------:R-:W-:Y:S01]  /*151e0*/  UMOV UR28, UR52 ;  /* 0x00000034001c7c82 */ /* 0x000fe20008000000 */
[----:B------:R-:W-:Y:S01]  /*151f0*/  UMOV UR30, UR54 ;  /* 0x00000036001e7c82 */ /* 0x000fe20008000000 */
[----:B------:R-:W-:Y:S01]  /*15200*/  MOV R14, UR28 ;  /* 0x0000001c000e7c02 */ /* 0x000fe20008000f00 */
[----:B------:R-:W-:Y:S01]  /*15210*/  UMOV UR28, UR15 ;  /* 0x0000000f001c7c82 */ /* 0x000fe20008000000 */
[----:B------:R-:W-:Y:S01]  /*15220*/  UMOV UR27, UR51 ;  /* 0x00000033001b7c82 */ /* 0x000fe20008000000 */
[----:B------:R-:W-:Y:S01]  /*15230*/  UMOV UR26, UR6 ;  /* 0x00000006001a7c82 */ /* 0x000fe20008000000 */
[----:B------:R-:W-:Y:S01]  /*15240*/  MOV R11, UR30 ;  /* 0x0000001e000b7c02 */ /* 0x000fe20008000f00 */
[----:B------:R0:W-:Y:S01]  /*15250*/  UTMALDG.5D.MULTICAST [UR24], [UR56], UR55, desc[UR58] ;  /* 0x00003a18380073b4 */ /* 0x0001e20008021837 */
[----:B-1----:R-:W-:Y:S01]  /*15260*/  UIADD3 UR16, UR4, 0x23400, URZ ;  /* 0x0002340004107890 */ /* 0x002fe2000fffe03f */
[----:B------:R-:W-:Y:S01]  /*15270*/  UMOV UR18, UR6 ;  /* 0x0000000600127c82 */ /* 0x000fe20008000000 */
[----:B--2---:R-:W-:Y:S01]  /*15280*/  UIADD3 UR8, UR4, 0x23c00, URZ ;  /* 0x00023c0004087890 */ /* 0x004fe2000fffe03f */
[----:B------:R-:W-:Y:S01]  /*15290*/  UMOV UR10, UR6 ;  /* 0x00000006000a7c82 */ /* 0x000fe20008000000 */
[----:B------:R-:W-:Y:S01]  /*152a0*/  UMOV UR51, UR7 ;  /* 0x0000000700337c82 */ /* 0x000fe20008000000 */
[----:B------:R-:W-:Y:S01]  /*152b0*/  USEL UR7, UR47, URZ, UP2 ;  /* 0x0000003f2f077287 */ /* 0x000fe20009000000 */
[----:B------:R-:W-:Y:S01]  /*152c0*/  UMOV UR20, UR52 ;  /* 0x0000003400147c82 */ /* 0x000fe20008000000 */
[----:B------:R-:W-:Y:S01]  /*152d0*/  UMOV UR21, UR53 ;  /* 0x0000003500157c82 */ /* 0x000fe20008000000 */
[----:B---3--:R-:W-:Y:S01]  /*152e0*/  R2UR UR43, R10 ;  /* 0x000000000a2b72ca */ /* 0x008fe200000e0000 */
[----:B------:R-:W-:Y:S01]  /*152f0*/  UIADD3 UR40, UR4, 0x21c00, URZ ;  /* 0x00021c0004287890 */ /* 0x000fe2000fffe03f */
[----:B------:R-:W-:Y:S01]  /*15300*/  R2UR UR46, R6 ;  /* 0x00000000062e72ca */ /* 0x000fe200000e0000 */
[----:B------:R-:W-:Y:S01]  /*15310*/  UMOV UR42, UR6 ;  /* 0x00000006002a7c82 */ /* 0x000fe20008000000 */
[----:B------:R-:W-:Y:S01]  /*15320*/  R2UR UR45, R7 ;  /* 0x00000000072d72ca */ /* 0x000fe200000e0000 */
[----:B------:R-:W-:Y:S01]  /*15330*/  UMOV UR22, UR54 ;  /* 0x0000003600167c82 */ /* 0x000fe20008000000 */
[----:B------:R-:W-:Y:S01]  /*15340*/  R2UR UR44, R8 ;  /* 0x00000000082c72ca */ /* 0x000fe200000e0000 */
[----:B------:R-:W-:-:S06]  /*15350*/  IMAD.U32 R8, RZ, RZ, UR7 ;  /* 0x00000007ff087e24 */ /* 0x000fcc000f8e00ff */
[----:B------:R-:W-:Y:S02]  /*15360*/  UMOV UR35, UR43 ;  /* 0x0000002b00237c82 */ /* 0x000fe40008000000 */
[----:B------:R1:W-:Y:S01]  /*15370*/  UTMALDG.5D.MULTICAST [UR32], [UR56], UR55, desc[UR58] ;  /* 0x00003a20380073b4 */ /* 0x0003e20008021837 */
[----:B0-----:R-:W-:Y:S01]  /*15380*/  R2UR UR27, R15 ;  /* 0x000000000f1b72ca */ /* 0x001fe200000e0000 */
[----:B------:R-:W-:Y:S01]  /*15390*/  UIADD3 UR24, UR4, 0x22c00, URZ ;  /* 0x00022c0004187890 */ /* 0x000fe2000fffe03f */
[----:B------:R-:W-:Y:S02]  /*153a0*/  R2UR UR30, R11 ;  /* 0x000000000b1e72ca */ /* 0x000fe400000e0000 */
[----:B------:R-:W-:Y:S01]  /*153b0*/  R2UR UR29, R13 ;  /* 0x000000000d1d72ca */ /* 0x000fe200000e0000 */
[----:B------:R0:W-:Y:S01]  /*153c0*/  UTMALDG.5D.MULTICAST [UR48], [UR56], UR55, desc[UR58] ;  /* 0x00003a30380073b4 */ /* 0x0001e20008021837 */
[----:B------:R-:W-:Y:S02]  /*153d0*/  R2UR UR28, R14 ;  /* 0x000000000e1c72ca */ /* 0x000fe400000e0000 */
[----:B-1----:R-:W-:Y:S01]  /*153e0*/  R2UR UR35, R20 ;  /* 0x00000000142372ca */ /* 0x002fe200000e0000 */
[----:B------:R-:W-:Y:S01]  /*153f0*/  UIADD3 UR32, UR4, 0x22400, URZ ;  /* 0x0002240004207890 */ /* 0x000fe2000fffe03f */
[----:B------:R-:W-:Y:S01]  /*15400*/  R2UR UR38, R17 ;  /* 0x00000000112672ca */ /* 0x000fe200000e0000 */
[----:B------:R-:W-:Y:S01]  /*15410*/  UIADD3 UR4, UR54, 0x1, URZ ;  /* 0x0000000136047890 */ /* 0x000fe2000fffe03f */
[----:B------:R-:W-:Y:S01]  /*15420*/  R2UR UR37, R18 ;  /* 0x00000000122572ca */ /* 0x000fe200000e0000 */
[----:B------:R-:W-:Y:S01]  /*15430*/  @UP3 UIADD3 UR4, UR54, URZ, URZ ;  /* 0x0000003f36043290 */ /* 0x000fe2000fffe03f */
[----:B------:R-:W-:Y:S01]  /*15440*/  R2UR UR36, R19 ;  /* 0x00000000132472ca */ /* 0x000fe200000e0000 */
[----:B0-----:R-:W-:-:S02]  /*15450*/  USEL UR52, UR61, URZ, UP4 ;  /* 0x0000003f3d347287 */ /* 0x001fc4000a000000 */
[----:B------:R-:W-:-:S03]  /*15460*/  USEL UR53, UR60, URZ, UP3 ;  /* 0x0000003f3c357287 */ /* 0x000fc60009800000 */
[----:B------:R-:W-:Y:S01]  /*15470*/  UMOV UR54, UR4 ;  /* 0x0000000400367c82 */ /* 0x000fe20008000000 */
[----:B------:R-:W-:Y:S01]  /*15480*/  UMOV UR43, UR35 ;  /* 0x00000023002b7c82 */ /* 0x000fe20008000000 */
[----:B------:R-:W-:Y:S01]  /*15490*/  UMOV UR35, UR27 ;  /* 0x0000001b00237c82 */ /* 0x000fe20008000000 */
[----:B------:R-:W-:Y:S01]  /*154a0*/  UMOV UR27, UR19 ;  /* 0x00000013001b7c82 */ /* 0x000fe20008000000 */
[----:B------:R-:W-:Y:S01]  /*154b0*/  UMOV UR19, UR11 ;  /* 0x0000000b00137c82 */ /* 0x000fe20008000000 */
[----:B------:R-:W-:Y:S01]  /*154c0*/  UMOV UR11, UR5 ;  /* 0x00000005000b7c82 */ /* 0x000fe20008000000 */
[----:B------:R-:W-:Y:S01]  /*154d0*/  UIADD3 UR5, UR39, 0x1, URZ ;  /* 0x0000000127057890 */ /* 0x000fe2000fffe03f */
[----:B------:R1:W-:Y:S03]  /*154e0*/  UTMALDG.5D.MULTICAST [UR40], [UR56], UR55, desc[UR58] ;  /* 0x00003a28380073b4 */ /* 0x0003e60008021837 */
[----:B------:R-:W-:-:S04]  /*154f0*/  UISETP.NE.AND UP0, UPT, UR5, 0x2, UPT ;  /* 0x000000020500788c */ /* 0x000fc8000bf05270 */
[----:B------:R-:W-:Y:S01]  /*15500*/  USEL UR6, UR5, URZ, UP0 ;  /* 0x0000003f05067287 */ /* 0x000fe20008000000 */
[----:B------:R1:W-:Y:S01]  /*15510*/  UTMALDG.5D.MULTICAST [UR32], [UR56], UR55, desc[UR58] ;  /* 0x00003a20380073b4 */ /* 0x0003e20008021837 */
[----:B------:R-:W-:-:S04]  /*15520*/  USEL UR5, URZ, 0x1, UP0 ;  /* 0x000000013f057887 */ /* 0x000fc80008000000 */
[----:B------:R-:W-:Y:S02]  /*15530*/  IMAD.U32 R6, RZ, RZ, UR6 ;  /* 0x00000006ff067e24 */ /* 0x000fe4000f8e00ff */
[----:B------:R-:W-:Y:S01]  /*15540*/  LOP3.LUT R24, R24, UR5, RZ, 0x3c, !PT ;  /* 0x0000000518187c12 */ /* 0x000fe2000f8e3cff */
[----:B------:R1:W-:Y:S01]  /*15550*/  UTMALDG.5D.MULTICAST [UR24], [UR56], UR55, desc[UR58] ;  /* 0x00003a18380073b4 */ /* 0x0003e20008021837 */
[----:B------:R1:W-:Y:S01]  /*15560*/  UTMALDG.5D.MULTICAST [UR16], [UR56], UR55, desc[UR58] ;  /* 0x00003a10380073b4 */ /* 0x0003e20008021837 */
[----:B------:R1:W-:Y:S02]  /*15570*/  UTMALDG.5D.MULTICAST [UR8], [UR56], UR55, desc[UR58] ;  /* 0x00003a08380073b4 */ /* 0x0003e40008021837 */
[----:B-1----:R-:W-:Y:S05]  /*15580*/  @P0 BRA `(.L_x_250) ;  /* 0xffffff7400040947 */ /* 0x002fea000383ffff */
.L_x_246:
[----:B------:R-:W-:Y:S05]  /*15590*/  WARPSYNC.ALL ;  /* 0x0000000000007948 */ /* 0x000fea0003800000 */
[----:B------:R-:W-:-:S13]  /*155a0*/  ELECT P0, URZ, PT ;  /* 0x00000000003f782f */ /* 0x000fda0003800000 */
[----:B------:R-:W-:Y:S05]  /*155b0*/  @!P0 EXIT ;  /* 0x000000000000894d */ /* 0x000fea0003800000 */
[----:B------:R-:W-:-:S04]  /*155c0*/  LOP3.LUT R2, R2, 0x2, RZ, 0xfc, !PT ;  /* 0x0000000202027812 */ /* 0x000fc800078efcff */
[----:B------:R-:W-:-:S13]  /*155d0*/  ISETP.NE.AND P0, PT, R2, 0x3, PT ;  /* 0x000000030200780c */ /* 0x000fda0003f05270 */
[----:B------:R-:W-:Y:S05]  /*155e0*/  @!P0 BRA `(.L_x_251) ;  /* 0x0000000000048947 */ /* 0x000fea0003800000 */
[----:B------:R-:W-:Y:S01]  /*155f0*/  BPT.TRAP 0x1 ;  /* 0x000000040000795c */ /* 0x000fe20000300000 */
.L_x_251:
[----:B------:R-:W-:Y:S01]  /*15600*/  MOV R2, 0x400 ;  /* 0x0000040000027802 */ /* 0x000fe20000000f00 */
[C---:B------:R-:W-:Y:S01]  /*15610*/  IMAD.SHL.U32 R0, R3.reuse, 0x8, RZ ;  /* 0x0000000803007824 */ /* 0x040fe200078e00ff */
[----:B------:R-:W-:Y:S02]  /*15620*/  LOP3.LUT P0, RZ, R3, 0x2, RZ, 0xc0, !PT ;  /* 0x0000000203ff7812 */ /* 0x000fe4000780c0ff */
[----:B------:R-:W-:Y:S02]  /*15630*/  LEA R4, R5, R2, 0x18 ;  /* 0x0000000205047211 */ /* 0x000fe400078ec0ff */
[----:B------:R-:W-:Y:S02]  /*15640*/  LOP3.LUT R5, R0, 0x8, RZ, 0xc0, !PT ;  /* 0x0000000800057812 */ /* 0x000fe400078ec0ff */
[----:B------:R-:W-:Y:S01]  /*15650*/  SEL R2, RZ, 0x1, P0 ;  /* 0x00000001ff027807 */ /* 0x000fe20000000000 */
[----:B------:R-:W-:Y:S01]  /*15660*/  VIADD R0, R4, 0x28010 ;  /* 0x0002801004007836 */ /* 0x000fe20000000000 */
[----:B------:R-:W-:-:S02]  /*15670*/  LOP3.LUT R3, R3, 0x1, RZ, 0xc0, !PT ;  /* 0x0000000103037812 */ /* 0x000fc400078ec0ff */
[----:B------:R-:W-:Y:S01]  /*15680*/  SHF.L.U32 R2, R2, 0x1f, RZ ;  /* 0x0000001f02027819 */ /* 0x000fe200000006ff */
[----:B------:R-:W-:-:S07]  /*15690*/  IMAD.IADD R5, R0, 0x1, R5 ;  /* 0x0000000100057824 */ /* 0x000fce00078e0205 */
.L_x_252:
[----:B-1----:R1:W0:Y:S02]  /*156a0*/  SYNCS.PHASECHK.TRANS64.TRYWAIT P1, [R5+URZ], R2 ;  /* 0x00000002050075a7 */ /* 0x002224000802017f */
[----:B0-----:R-:W-:Y:S05]  /*156b0*/  @!P1 NANOSLEEP.SYNCS 0x989680 ;  /* 0x009896800000995d */ /* 0x001fea0003900000 */
[----:B------:R-:W0:Y:S02]  /*156c0*/  @!P1 SYNCS.PHASECHK.TRANS64 P1, [R5+URZ], R2 ;  /* 0x00000002050095a7 */ /* 0x000e24000802007f */
[----:B0-----:R-:W-:Y:S05]  /*156d0*/  @!P1 BRA `(.L_x_252) ;  /* 0xfffffffc00f09947 */ /* 0x001fea000383ffff */
[----:B------:R-:W-:-:S05]  /*156e0*/  VIADD R3, R3, 0x1 ;  /* 0x0000000103037836 */ /* 0x000fca0000000000 */
[C---:B------:R-:W-:Y:S02]  /*156f0*/  ISETP.NE.AND P1, PT, R3.reuse, 0x2, PT ;  /* 0x000000020300780c */ /* 0x040fe40003f25270 */
[C---:B------:R-:W-:Y:S02]  /*15700*/  ISETP.EQ.XOR P0, PT, R3.reuse, 0x2, !P0 ;  /* 0x000000020300780c */ /* 0x040fe40004702a70 */
[----:B------:R-:W-:Y:S02]  /*15710*/  SEL R3, R3, RZ, P1 ;  /* 0x000000ff03037207 */ /* 0x000fe40000800000 */
[----:B-1----:R-:W-:-:S03]  /*15720*/  SEL R2, RZ, 0x1, !P0 ;  /* 0x00000001ff027807 */ /* 0x002fc60004000000 */
[----:B------:R-:W-:Y:S01]  /*15730*/  IMAD R3, R3, 0x8, R0 ;  /* 0x0000000803037824 */ /* 0x000fe200078e0200 */
[----:B------:R-:W-:-:S07]  /*15740*/  SHF.L.U32 R2, R2, 0x1f, RZ ;  /* 0x0000001f02027819 */ /* 0x000fce00000006ff */
.L_x_253:
[----:B0-----:R0:W1:Y:S02]  /*15750*/  SYNCS.PHASECHK.TRANS64.TRYWAIT P0, [R3+URZ], R2 ;  /* 0x00000002030075a7 */ /* 0x001064000800017f */
[----:B-1----:R-:W-:Y:S05]  /*15760*/  @!P0 NANOSLEEP.SYNCS 0x989680 ;  /* 0x009896800000895d */ /* 0x002fea0003900000 */
[----:B------:R-:W1:Y:S02]  /*15770*/  @!P0 SYNCS.PHASECHK.TRANS64 P0, [R3+URZ], R2 ;  /* 0x00000002030085a7 */ /* 0x000e64000800007f */
[----:B-1----:R-:W-:Y:S05]  /*15780*/  @P0 EXIT ;  /* 0x000000000000094d */ /* 0x002fea0003800000 */
[----:B------:R-:W-:Y:S05]  /*15790*/  BRA `(.L_x_253) ;  /* 0xfffffffc00ec7947 */ /* 0x000fea000383ffff */
.L_x_254:
[----:B------:R-:W-:-:S00]  /*157a0*/  BRA `(.L_x_254) ;  /* 0xfffffffc00fc7947 */ /* 0x000fc0000383ffff */
[----:B------:R-:W-:-:S00]  /*157b0*/  NOP ;  /* 0x0000000000007918 */ /* 0x000fc00000000000 */
        /* <DEDUP_REMOVED lines=12> */
.L_x_255:


//--------------------- .nv.shared._ZN7cutlass13device_kernelINS_4conv6kernel13ConvUniversalINS1_16ConvProblemShapeILNS1_8OperatorE0ELi3EEENS1_10collective14CollectiveConvINS1_46MainloopSm90TmaGmmaWarpSpecializedImplicitGemmILS5_0ELi2ELi3EN4cute5tupleIJNSA_1CILi2EEENSC_ILi1EEESE_EEENS1_36KernelImplicitTmaWarpSpecializedSm90ELi1EEENSB_IJNSC_ILi256EEENSC_ILi64EEENSB_IJSJ_EEEEEENS_10tfloat32_tESM_NSA_8TiledMMAINSA_8MMA_AtomIJNSA_4SM904GMMA29MMA_64x64x8_F32TF32TF32_SS_TNILNSQ_7ScaleInE1ELSS_1EEEEEENSA_6LayoutINSB_IJSE_SE_SE_EEENSB_IJNSC_ILi0EEESX_SX_EEEEENSB_IJNSA_10UnderscoreES10_S10_EEEEENS7_6detail26Sm90ImplicitGemmTileTraitsINSA_20SM90_TMA_LOAD_IM2COLENSA_14ComposedLayoutINSA_7SwizzleILi3ELi4ELi3EEENSA_18smem_ptr_flag_bitsILi32EEENSV_INSB_IJNSB_IJNSC_ILi8EEENSC_ILi32EEEEEENSB_IJS1C_SD_EEENSB_IJSE_SD_EEEEEENSB_IJNSB_IJS1C_NSC_ILi512EEEEEENSB_IJSE_SI_EEENSB_IJSX_NSC_ILi16384EEEEEEEEEEEEEvEENS14_INSA_23SM90_TMA_LOAD_MULTICASTENS16_IS18_S1A_NSV_INSB_IJNSB_IJS1B_S1B_EEES1E_S1F_EEENSB_IJS1I_S1J_NSB_IJSX_NSC_ILi4096EEEEEEEEEEEEEvEEEENS_8epilogue10collective6detail29Sm90TmaWarpSpecializedAdapterINS21_15DefaultEpilogueISM_NSB_IJNSB_IJllllEEESE_SX_EEES26_NS20_6thread17LinearCombinationISM_Li1EffLNS27_9ScaleType4KindE0ELNS_15FloatRoundStyleE2ESM_EENS_4gemm15EpilogueDefaultEEEEEvvEEEEvNT_6ParamsE --------------------------
	.section	.nv.shared._ZN7cutlass13device_kernelINS_4conv6kernel13ConvUniversalINS1_16ConvProblemShapeILNS1_8OperatorE0ELi3EEENS1_10collective14CollectiveConvINS1_46MainloopSm90TmaGmmaWarpSpecializedImplicitGemmILS5_0ELi2ELi3EN4cute5tupleIJNSA_1CILi2EEENSC_ILi1EEESE_EEENS1_36KernelImplicitTmaWarpSpecializedSm90ELi1EEENSB_IJNSC_ILi256EEENSC_ILi64EEENSB_IJSJ_EEEEEENS_10tfloat32_tESM_NSA_8TiledMMAINSA_8MMA_AtomIJNSA_4SM904GMMA29MMA_64x64x8_F32TF32TF32_SS_TNILNSQ_7ScaleInE1ELSS_1EEEEEENSA_6LayoutINSB_IJSE_SE_SE_EEENSB_IJNSC_ILi0EEESX_SX_EEEEENSB_IJNSA_10UnderscoreES10_S10_EEEEENS7_6detail26Sm90ImplicitGemmTileTraitsINSA_20SM90_TMA_LOAD_IM2COLENSA_14ComposedLayoutINSA_7SwizzleILi3ELi4ELi3EEENSA_18smem_ptr_flag_bitsILi32EEENSV_INSB_IJNSB_IJNSC_ILi8EEENSC_ILi32EEEEEENSB_IJS1C_SD_EEENSB_IJSE_SD_EEEEEENSB_IJNSB_IJS1C_NSC_ILi512EEEEEENSB_IJSE_SI_EEENSB_IJSX_NSC_ILi16384EEEEEEEEEEEEEvEENS14_INSA_23SM90_TMA_LOAD_MULTICASTENS16_IS18_S1A_NSV_INSB_IJNSB_IJS1B_S1B_EEES1E_S1F_EEENSB_IJS1I_S1J_NSB_IJSX_NSC_ILi4096EEEEEEEEEEEEEvEEEENS_8epilogue10collective6detail29Sm90TmaWarpSpecializedAdapterINS21_15DefaultEpilogueISM_NSB_IJNSB_IJllllEEESE_SX_EEES26_NS20_6thread17LinearCombinationISM_Li1EffLNS27_9ScaleType4KindE0ELNS_15FloatRoundStyleE2ESM_EENS_4gemm15EpilogueDefaultEEEEEvvEEEEvNT_6ParamsE,"aw",@nobits
	.sectionflags	@""
	.align	16
	.zero		1024


//--------------------- .nv.shared.reserved.0     --------------------------
	.section	.nv.shared.reserved.0,"aw",@nobits
	.weak		__nv_reservedSMEM_offset_0_alias
	.size		__nv_reservedSMEM_offset_0_alias, 0, 0
	.other		__nv_reservedSMEM_offset_0_alias,@"STO_CUDA_RESERVED_SHARED STV_DEFAULT"
__nv_reservedSMEM_offset_0_alias:
	.zero		0


//--------------------- .nv.global                --------------------------
	.section	.nv.global,"aw",@nobits
.nv.global:
	.type		_ZN39_INTERNAL_91522187_4_k_cu_dd74e946_32294cute1_E,@object
	.size		_ZN39_INTERNAL_91522187_4_k_cu_dd74e946_32294cute1_E,(_ZN39_INTERNAL_91522187_4_k_cu_dd74e946_32294cuda3std3__45__cpo6cbeginE - _ZN39_INTERNAL_91522187_4_k_cu_dd74e946_32294cute1_E)
_ZN39_INTERNAL_91522187_4_k_cu_dd74e946_32294cute1_E:
	.zero		1
	.type		_ZN39_INTERNAL_91522187_4_k_cu_dd74e946_32294cuda3std3__45__cpo6cbeginE,@object
	.size		_ZN39_INTERNAL_91522187_4_k_cu_dd74e946_32294cuda3std3__45__cpo6cbeginE,(_ZN39_INTERNAL_91522187_4_k_cu_dd74e946_32294cuda3std3__48in_placeE - _ZN39_INTERNAL_91522187_4_k_cu_dd74e946_32294cuda3std3__45__cpo6cbeginE)
_ZN39_INTERNAL_91522187_4_k_cu_dd74e946_32294cuda3std3__45__cpo6cbeginE:
	.zero		1
	.type		_ZN39_INTERNAL_91522187_4_k_cu_dd74e946_32294cuda3std3__48in_placeE,@object
	.size		_ZN39_INTERNAL_91522187_4_k_cu_dd74e946_32294cuda3std3__48in_placeE,(_ZN39_INTERNAL_91522187_4_k_cu_dd74e946_32294cuda3std6ranges3__45__cpo9iter_moveE - _ZN39_INTERNAL_91522187_4_k_cu_dd74e946_32294cuda3std3__48in_placeE)
_ZN39_INTERNAL_91522187_4_k_cu_dd74e946_32294cuda3std3__48in_placeE:
	.zero		1
	.type		_ZN39_INTERNAL_91522187_4_k_cu_dd74e946_32294cuda3std6ranges3__45__cpo9iter_moveE,@object
	.size		_ZN39_INTERNAL_91522187_4_k_cu_dd74e946_32294cuda3std6ranges3__45__cpo9iter_moveE,(_ZN39_INTERNAL_91522187_4_k_cu_dd74e946_32294cuda3std3__45__cpo5beginE - _ZN39_INTERNAL_91522187_4_k_cu_dd74e946_32294cuda3std6ranges3__45__cpo9iter_moveE)
_ZN39_INTERNAL_91522187_4_k_cu_dd74e946_32294cuda3std6ranges3__45__cpo9iter_moveE:
	.zero		1
	.type		_ZN39_INTERNAL_91522187_4_k_cu_dd74e946_32294cuda3std3__45__cpo5beginE,@object
	.size		_ZN39_INTERNAL_91522187_4_k_cu_dd74e946_32294cuda3std3__45__cpo5beginE,(_ZN39_INTERNAL_91522187_4_k_cu_dd74e946_32294cuda3std3__441_GLOBAL__N__91522187_4_k_cu_dd74e946_32296ignoreE - _ZN39_INTERNAL_91522187_4_k_cu_dd74e946_32294cuda3std3__45__cpo5beginE)
_ZN39_INTERNAL_91522187_4_k_cu_dd74e946_32294cuda3std3__45__cpo5beginE:
	.zero		1
	.type		_ZN39_INTERNAL_91522187_4_k_cu_dd74e946_32294cuda3std3__441_GLOBAL__N__91522187_4_k_cu_dd74e946_32296ignoreE,@object
	.size		_ZN39_INTERNAL_91522187_4_k_cu_dd74e946_32294cuda3std3__441_GLOBAL__N__91522187_4_k_cu_dd74e946_32296ignoreE,(_ZN39_INTERNAL_91522187_4_k_cu_dd74e946_32294cute7productE - _ZN39_INTERNAL_91522187_4_k_cu_dd74e946_32294cuda3std3__441_GLOBAL__N__91522187_4_k_cu_dd74e946_32296ignoreE)
_ZN39_INTERNAL_91522187_4_k_cu_dd74e946_32294cuda3std3__441_GLOBAL__N__91522187_4_k_cu_dd74e946_32296ignoreE:
	.zero		1
	.type		_ZN39_INTERNAL_91522187_4_k_cu_dd74e946_32294cute7productE,@object
	.size		_ZN39_INTERNAL_91522187_4_k_cu_dd74e946_32294cute7productE,(_ZN39_INTERNAL_91522187_4_k_cu_dd74e946_32294cuda3std3__45__cpo3endE - _ZN39_INTERNAL_91522187_4_k_cu_dd74e946_32294cute7productE)
_ZN39_INTERNAL_91522187_4_k_cu_dd74e946_32294cute7productE:
	.zero		1
	.type		_ZN39_INTERNAL_91522187_4_k_cu_dd74e946_32294cuda3std3__45__cpo3endE,@object
	.size		_ZN39_INTERNAL_91522187_4_k_cu_dd74e946_32294cuda3std3__45__cpo3endE,(_ZN39_INTERNAL_91522187_4_k_cu_dd74e946_32294cuda3std3__419piecewise_constructE - _ZN39_INTERNAL_91522187_4_k_cu_dd74e946_32294cuda3std3__45__cpo3endE)
_ZN39_INTERNAL_91522187_4_k_cu_dd74e946_32294cuda3std3__45__cpo3endE:
	.zero		1
	.type		_ZN39_INTERNAL_91522187_4_k_cu_dd74e946_32294cuda3std3__419piecewise_constructE,@object
	.size		_ZN39_INTERNAL_91522187_4_k_cu_dd74e946_32294cuda3std3__419piecewise_constructE,(_ZN39_INTERNAL_91522187_4_k_cu_dd74e946_32294cuda3std3__45__cpo4cendE - _ZN39_INTERNAL_91522187_4_k_cu_dd74e946_32294cuda3std3__419piecewise_constructE)
_ZN39_INTERNAL_91522187_4_k_cu_dd74e946_32294cuda3std3__419piecewise_constructE:
	.zero		1
	.type		_ZN39_INTERNAL_91522187_4_k_cu_dd74e946_32294cuda3std3__45__cpo4cendE,@object
	.size		_ZN39_INTERNAL_91522187_4_k_cu_dd74e946_32294cuda3std3__45__cpo4cendE,(_ZN39_INTERNAL_91522187_4_k_cu_dd74e946_32294cuda3std6ranges3__45__cpo4swapE - _ZN39_INTERNAL_91522187_4_k_cu_dd74e946_32294cuda3std3__45__cpo4cendE)
_ZN39_INTERNAL_91522187_4_k_cu_dd74e946_32294cuda3std3__45__cpo4cendE:
	.zero		1
	.type		_ZN39_INTERNAL_91522187_4_k_cu_dd74e946_32294cuda3std6ranges3__45__cpo4swapE,@object
	.size		_ZN39_INTERNAL_91522187_4_k_cu_dd74e946_32294cuda3std6ranges3__45__cpo4swapE,(.L_7 - _ZN39_INTERNAL_91522187_4_k_cu_dd74e946_32294cuda3std6ranges3__45__cpo4swapE)
_ZN39_INTERNAL_91522187_4_k_cu_dd74e946_32294cuda3std6ranges3__45__cpo4swapE:
	.zero		1
.L_7:


//--------------------- .nv.constant0._ZN7cutlass13device_kernelINS_4conv6kernel13ConvUniversalINS1_16ConvProblemShapeILNS1_8OperatorE0ELi3EEENS1_10collective14CollectiveConvINS1_46MainloopSm90TmaGmmaWarpSpecializedImplicitGemmILS5_0ELi2ELi3EN4cute5tupleIJNSA_1CILi2EEENSC_ILi1EEESE_EEENS1_36KernelImplicitTmaWarpSpecializedSm90ELi1EEENSB_IJNSC_ILi256EEENSC_ILi64EEENSB_IJSJ_EEEEEENS_10tfloat32_tESM_NSA_8TiledMMAINSA_8MMA_AtomIJNSA_4SM904GMMA29MMA_64x64x8_F32TF32TF32_SS_TNILNSQ_7ScaleInE1ELSS_1EEEEEENSA_6LayoutINSB_IJSE_SE_SE_EEENSB_IJNSC_ILi0EEESX_SX_EEEEENSB_IJNSA_10UnderscoreES10_S10_EEEEENS7_6detail26Sm90ImplicitGemmTileTraitsINSA_20SM90_TMA_LOAD_IM2COLENSA_14ComposedLayoutINSA_7SwizzleILi3ELi4ELi3EEENSA_18smem_ptr_flag_bitsILi32EEENSV_INSB_IJNSB_IJNSC_ILi8EEENSC_ILi32EEEEEENSB_IJS1C_SD_EEENSB_IJSE_SD_EEEEEENSB_IJNSB_IJS1C_NSC_ILi512EEEEEENSB_IJSE_SI_EEENSB_IJSX_NSC_ILi16384EEEEEEEEEEEEEvEENS14_INSA_23SM90_TMA_LOAD_MULTICASTENS16_IS18_S1A_NSV_INSB_IJNSB_IJS1B_S1B_EEES1E_S1F_EEENSB_IJS1I_S1J_NSB_IJSX_NSC_ILi4096EEEEEEEEEEEEEvEEEENS_8epilogue10collective6detail29Sm90TmaWarpSpecializedAdapterINS21_15DefaultEpilogueISM_NSB_IJNSB_IJllllEEESE_SX_EEES26_NS20_6thread17LinearCombinationISM_Li1EffLNS27_9ScaleType4KindE0ELNS_15FloatRoundStyleE2ESM_EENS_4gemm15EpilogueDefaultEEEEEvvEEEEvNT_6ParamsE --------------------------
	.section	.nv.constant0._ZN7cutlass13device_kernelINS_4conv6kernel13ConvUniversalINS1_16ConvProblemShapeILNS1_8OperatorE0ELi3EEENS1_10collective14CollectiveConvINS1_46MainloopSm90TmaGmmaWarpSpecializedImplicitGemmILS5_0ELi2ELi3EN4cute5tupleIJNSA_1CILi2EEENSC_ILi1EEESE_EEENS1_36KernelImplicitTmaWarpSpecializedSm90ELi1EEENSB_IJNSC_ILi256EEENSC_ILi64EEENSB_IJSJ_EEEEEENS_10tfloat32_tESM_NSA_8TiledMMAINSA_8MMA_AtomIJNSA_4SM904GMMA29MMA_64x64x8_F32TF32TF32_SS_TNILNSQ_7ScaleInE1ELSS_1EEEEEENSA_6LayoutINSB_IJSE_SE_SE_EEENSB_IJNSC_ILi0EEESX_SX_EEEEENSB_IJNSA_10UnderscoreES10_S10_EEEEENS7_6detail26Sm90ImplicitGemmTileTraitsINSA_20SM90_TMA_LOAD_IM2COLENSA_14ComposedLayoutINSA_7SwizzleILi3ELi4ELi3EEENSA_18smem_ptr_flag_bitsILi32EEENSV_INSB_IJNSB_IJNSC_ILi8EEENSC_ILi32EEEEEENSB_IJS1C_SD_EEENSB_IJSE_SD_EEEEEENSB_IJNSB_IJS1C_NSC_ILi512EEEEEENSB_IJSE_SI_EEENSB_IJSX_NSC_ILi16384EEEEEEEEEEEEEvEENS14_INSA_23SM90_TMA_LOAD_MULTICASTENS16_IS18_S1A_NSV_INSB_IJNSB_IJS1B_S1B_EEES1E_S1F_EEENSB_IJS1I_S1J_NSB_IJSX_NSC_ILi4096EEEEEEEEEEEEEvEEEENS_8epilogue10collective6detail29Sm90TmaWarpSpecializedAdapterINS21_15DefaultEpilogueISM_NSB_IJNSB_IJllllEEESE_SX_EEES26_NS20_6thread17LinearCombinationISM_Li1EffLNS27_9ScaleType4KindE0ELNS_15FloatRoundStyleE2ESM_EENS_4gemm15EpilogueDefaultEEEEEvvEEEEvNT_6ParamsE,"a",@progbits
	.sectionflags	@""
	.align	4
.nv.constant0._ZN7cutlass13device_kernelINS_4conv6kernel13ConvUniversalINS1_16ConvProblemShapeILNS1_8OperatorE0ELi3EEENS1_10collective14CollectiveConvINS1_46MainloopSm90TmaGmmaWarpSpecializedImplicitGemmILS5_0ELi2ELi3EN4cute5tupleIJNSA_1CILi2EEENSC_ILi1EEESE_EEENS1_36KernelImplicitTmaWarpSpecializedSm90ELi1EEENSB_IJNSC_ILi256EEENSC_ILi64EEENSB_IJSJ_EEEEEENS_10tfloat32_tESM_NSA_8TiledMMAINSA_8MMA_AtomIJNSA_4SM904GMMA29MMA_64x64x8_F32TF32TF32_SS_TNILNSQ_7ScaleInE1ELSS_1EEEEEENSA_6LayoutINSB_IJSE_SE_SE_EEENSB_IJNSC_ILi0EEESX_SX_EEEEENSB_IJNSA_10UnderscoreES10_S10_EEEEENS7_6detail26Sm90ImplicitGemmTileTraitsINSA_20SM90_TMA_LOAD_IM2COLENSA_14ComposedLayoutINSA_7SwizzleILi3ELi4ELi3EEENSA_18smem_ptr_flag_bitsILi32EEENSV_INSB_IJNSB_IJNSC_ILi8EEENSC_ILi32EEEEEENSB_IJS1C_SD_EEENSB_IJSE_SD_EEEEEENSB_IJNSB_IJS1C_NSC_ILi512EEEEEENSB_IJSE_SI_EEENSB_IJSX_NSC_ILi16384EEEEEEEEEEEEEvEENS14_INSA_23SM90_TMA_LOAD_MULTICASTENS16_IS18_S1A_NSV_INSB_IJNSB_IJS1B_S1B_EEES1E_S1F_EEENSB_IJS1I_S1J_NSB_IJSX_NSC_ILi4096EEEEEEEEEEEEEvEEEENS_8epilogue10collective6detail29Sm90TmaWarpSpecializedAdapterINS21_15DefaultEpilogueISM_NSB_IJNSB_IJllllEEESE_SX_EEES26_NS20_6thread17LinearCombinationISM_Li1EffLNS27_9ScaleType4KindE0ELNS_15FloatRoundStyleE2ESM_EENS_4gemm15EpilogueDefaultEEEEEvvEEEEvNT_6ParamsE:
	.zero		1664


//--------------------- SYMBOLS --------------------------

	.type		.nv.reservedSmem.offset0,@object
	.size		.nv.reservedSmem.offset0,0x4
